	.target	sm_100a

	.elftype	@"ET_EXEC"


//--------------------- .note.nv.tkinfo           --------------------------
	.section	.note.nv.tkinfo,"",@"SHT_NOTE"
	.sectionflags	@"SHF_NOTE_NV_TKINFO"
	.tkinfo
        /*0018*/ 	.word	0x00000002
        /*0030*/ 	.string	""
        /*0030*/ 	.string	"ptxas"
        /*0030*/ 	.string	"Cuda compilation tools, release 13.0, V13.0.88"
        /*0030*/ 	.string	"Build cuda_13.0.r13.0/compiler.36424714_0"
        /*0030*/ 	.string	"-arch sm_100a -m 64 "



//--------------------- .note.nv.cuinfo           --------------------------
	.section	.note.nv.cuinfo,"",@"SHT_NOTE"
	.sectionflags	@"SHF_NOTE_NV_CUINFO"
        /*0018*/ 	.short	0x0002
        /*001a*/ 	.short	0x0064
        /*001c*/ 	.short	0x0082
	.zero		2


//--------------------- .nv.info                  --------------------------
	.section	.nv.info,"",@"SHT_CUDA_INFO"
	.align	4


	//----- nvinfo : EIATTR_REGCOUNT
	.align		4
        /*0000*/ 	.byte	0x04, 0x2f
        /*0002*/ 	.short	(.L_19 - .L_18)
	.align		4
.L_18:
        /*0004*/ 	.word	index@(_ZN7cutlass13device_kernelINS_4gemm6kernel13GemmUniversalIN4cute5tupleIJiiiiEEENS1_10collective13CollectiveMmaINS1_35MainloopSm100TmaUmmaWarpSpecializedILi3ELi2ELi2ENS5_IJNS4_1CILi1EEENSA_ILi2EEESB_EEEEENS5_IJNSA_ILi128EEENSA_ILi256EEENSA_ILi64EEEEEENS_10bfloat16_tENS5_IJlSB_lEEESJ_SK_NS4_8TiledMMAINS4_8MMA_AtomIJNS4_20SM100_MMA_F16BF16_SSISJ_SJ_fLi128ELi256ELNS4_4UMMA5MajorE0ELSP_0ELNSO_7ScaleInE0ELSQ_0EEEEEENS4_6LayoutINS5_IJSB_SB_SB_EEENS5_IJNSA_ILi0EEESV_SV_EEEEENS5_IJNS4_10UnderscoreESY_SY_EEEEENS4_23SM90_TMA_LOAD_MULTICASTENS4_14ComposedLayoutINS4_7SwizzleILi3ELi4ELi3EEENS4_18smem_ptr_flag_bitsILi16EEENST_INS5_IJNSA_ILi8EEESH_EEENS5_IJSH_SB_EEEEEEEvNS4_8identityENS4_13SM90_TMA_LOADES1B_vS1C_EENS_8epilogue10collective18CollectiveEpilogueINS1F_23Sm100TmaWarpSpecializedILi4ELi2ELi64ELb1ELb0EEEJSI_NS5_IJNST_ISF_SB_EENST_ISH_SB_EEEEESJ_SK_SJ_SK_NS1F_6fusion15FusionCallbacksIS1J_NS1N_17LinearCombinationISJ_fSJ_fLNS_15FloatRoundStyleE2EEESI_S1M_JEEENS4_5SM1004TMEM4LOAD26SM100_TMEM_LOAD_32dp32b64xES1D_S1B_NS4_39AutoVectorizingCopyWithAssumedAlignmentILi128EEENS4_14SM90_TMA_STOREES1B_S1Y_S1Y_EEEvvEEEEvNT_6ParamsE)
        /*0008*/ 	.word	0x000000a8


	//----- nvinfo : EIATTR_FRAME_SIZE
	.align		4
.L_19:
        /*000c*/ 	.byte	0x04, 0x11
        /*000e*/ 	.short	(.L_21 - .L_20)
	.align		4
.L_20:
        /*0010*/ 	.word	index@($__internal_2_$__cuda_sm10x_tcgen05_guardrail_trap_unallocated_columns_being_dealloced)
        /*0014*/ 	.word	0x00000000


	//----- nvinfo : EIATTR_FRAME_SIZE
	.align		4
.L_21:
        /*0018*/ 	.byte	0x04, 0x11
        /*001a*/ 	.short	(.L_23 - .L_22)
	.align		4
.L_22:
        /*001c*/ 	.word	index@($__internal_1_$__cuda_sm10x_tcgen05_guardrail_trap_phase_invalid_during_alloc)
        /*0020*/ 	.word	0x00000000


	//----- nvinfo : EIATTR_FRAME_SIZE
	.align		4
.L_23:
        /*0024*/ 	.byte	0x04, 0x11
        /*0026*/ 	.short	(.L_25 - .L_24)
	.align		4
.L_24:
        /*0028*/ 	.word	index@($__internal_0_$__cuda_sm10x_tcgen05_guardrail_trap_col_being_dealloced_not_returned_by_alloc)
        /*002c*/ 	.word	0x00000000


	//----- nvinfo : EIATTR_FRAME_SIZE
	.align		4
.L_25:
        /*0030*/ 	.byte	0x04, 0x11
        /*0032*/ 	.short	(.L_27 - .L_26)
	.align		4
.L_26:
        /*0034*/ 	.word	index@(_ZN7cutlass13device_kernelINS_4gemm6kernel13GemmUniversalIN4cute5tupleIJiiiiEEENS1_10collective13CollectiveMmaINS1_35MainloopSm100TmaUmmaWarpSpecializedILi3ELi2ELi2ENS5_IJNS4_1CILi1EEENSA_ILi2EEESB_EEEEENS5_IJNSA_ILi128EEENSA_ILi256EEENSA_ILi64EEEEEENS_10bfloat16_tENS5_IJlSB_lEEESJ_SK_NS4_8TiledMMAINS4_8MMA_AtomIJNS4_20SM100_MMA_F16BF16_SSISJ_SJ_fLi128ELi256ELNS4_4UMMA5MajorE0ELSP_0ELNSO_7ScaleInE0ELSQ_0EEEEEENS4_6LayoutINS5_IJSB_SB_SB_EEENS5_IJNSA_ILi0EEESV_SV_EEEEENS5_IJNS4_10UnderscoreESY_SY_EEEEENS4_23SM90_TMA_LOAD_MULTICASTENS4_14ComposedLayoutINS4_7SwizzleILi3ELi4ELi3EEENS4_18smem_ptr_flag_bitsILi16EEENST_INS5_IJNSA_ILi8EEESH_EEENS5_IJSH_SB_EEEEEEEvNS4_8identityENS4_13SM90_TMA_LOADES1B_vS1C_EENS_8epilogue10collective18CollectiveEpilogueINS1F_23Sm100TmaWarpSpecializedILi4ELi2ELi64ELb1ELb0EEEJSI_NS5_IJNST_ISF_SB_EENST_ISH_SB_EEEEESJ_SK_SJ_SK_NS1F_6fusion15FusionCallbacksIS1J_NS1N_17LinearCombinationISJ_fSJ_fLNS_15FloatRoundStyleE2EEESI_S1M_JEEENS4_5SM1004TMEM4LOAD26SM100_TMEM_LOAD_32dp32b64xES1D_S1B_NS4_39AutoVectorizingCopyWithAssumedAlignmentILi128EEENS4_14SM90_TMA_STOREES1B_S1Y_S1Y_EEEvvEEEEvNT_6ParamsE)
        /*0038*/ 	.word	0x00000000


	//----- nvinfo : EIATTR_MIN_STACK_SIZE
	.align		4
.L_27:
        /*003c*/ 	.byte	0x04, 0x12
        /*003e*/ 	.short	(.L_29 - .L_28)
	.align		4
.L_28:
        /*0040*/ 	.word	index@(_ZN7cutlass13device_kernelINS_4gemm6kernel13GemmUniversalIN4cute5tupleIJiiiiEEENS1_10collective13CollectiveMmaINS1_35MainloopSm100TmaUmmaWarpSpecializedILi3ELi2ELi2ENS5_IJNS4_1CILi1EEENSA_ILi2EEESB_EEEEENS5_IJNSA_ILi128EEENSA_ILi256EEENSA_ILi64EEEEEENS_10bfloat16_tENS5_IJlSB_lEEESJ_SK_NS4_8TiledMMAINS4_8MMA_AtomIJNS4_20SM100_MMA_F16BF16_SSISJ_SJ_fLi128ELi256ELNS4_4UMMA5MajorE0ELSP_0ELNSO_7ScaleInE0ELSQ_0EEEEEENS4_6LayoutINS5_IJSB_SB_SB_EEENS5_IJNSA_ILi0EEESV_SV_EEEEENS5_IJNS4_10UnderscoreESY_SY_EEEEENS4_23SM90_TMA_LOAD_MULTICASTENS4_14ComposedLayoutINS4_7SwizzleILi3ELi4ELi3EEENS4_18smem_ptr_flag_bitsILi16EEENST_INS5_IJNSA_ILi8EEESH_EEENS5_IJSH_SB_EEEEEEEvNS4_8identityENS4_13SM90_TMA_LOADES1B_vS1C_EENS_8epilogue10collective18CollectiveEpilogueINS1F_23Sm100TmaWarpSpecializedILi4ELi2ELi64ELb1ELb0EEEJSI_NS5_IJNST_ISF_SB_EENST_ISH_SB_EEEEESJ_SK_SJ_SK_NS1F_6fusion15FusionCallbacksIS1J_NS1N_17LinearCombinationISJ_fSJ_fLNS_15FloatRoundStyleE2EEESI_S1M_JEEENS4_5SM1004TMEM4LOAD26SM100_TMEM_LOAD_32dp32b64xES1D_S1B_NS4_39AutoVectorizingCopyWithAssumedAlignmentILi128EEENS4_14SM90_TMA_STOREES1B_S1Y_S1Y_EEEvvEEEEvNT_6ParamsE)
        /*0044*/ 	.word	0x00000000
.L_29:


//--------------------- .nv.compat                --------------------------
	.section	.nv.compat,"",@"SHT_CUDA_COMPAT_INFO"
	.align	4
        /*0000*/ 	.byte	0x02, 0x09, 0x01, 0x00, 0x02, 0x02, 0x02, 0x00, 0x02, 0x05, 0x05, 0x00, 0x03, 0x07, 0x01, 0x01
        /*0010*/ 	.byte	0x02, 0x03, 0x01, 0x00, 0x02, 0x06, 0x01, 0x00, 0x04, 0x0b, 0x08, 0x00, 0x09, 0x00, 0x00, 0x00
        /*0020*/ 	.byte	0x00, 0x00, 0x00, 0x00


//--------------------- .nv.info._ZN7cutlass13device_kernelINS_4gemm6kernel13GemmUniversalIN4cute5tupleIJiiiiEEENS1_10collective13CollectiveMmaINS1_35MainloopSm100TmaUmmaWarpSpecializedILi3ELi2ELi2ENS5_IJNS4_1CILi1EEENSA_ILi2EEESB_EEEEENS5_IJNSA_ILi128EEENSA_ILi256EEENSA_ILi64EEEEEENS_10bfloat16_tENS5_IJlSB_lEEESJ_SK_NS4_8TiledMMAINS4_8MMA_AtomIJNS4_20SM100_MMA_F16BF16_SSISJ_SJ_fLi128ELi256ELNS4_4UMMA5MajorE0ELSP_0ELNSO_7ScaleInE0ELSQ_0EEEEEENS4_6LayoutINS5_IJSB_SB_SB_EEENS5_IJNSA_ILi0EEESV_SV_EEEEENS5_IJNS4_10UnderscoreESY_SY_EEEEENS4_23SM90_TMA_LOAD_MULTICASTENS4_14ComposedLayoutINS4_7SwizzleILi3ELi4ELi3EEENS4_18smem_ptr_flag_bitsILi16EEENST_INS5_IJNSA_ILi8EEESH_EEENS5_IJSH_SB_EEEEEEEvNS4_8identityENS4_13SM90_TMA_LOADES1B_vS1C_EENS_8epilogue10collective18CollectiveEpilogueINS1F_23Sm100TmaWarpSpecializedILi4ELi2ELi64ELb1ELb0EEEJSI_NS5_IJNST_ISF_SB_EENST_ISH_SB_EEEEESJ_SK_SJ_SK_NS1F_6fusion15FusionCallbacksIS1J_NS1N_17LinearCombinationISJ_fSJ_fLNS_15FloatRoundStyleE2EEESI_S1M_JEEENS4_5SM1004TMEM4LOAD26SM100_TMEM_LOAD_32dp32b64xES1D_S1B_NS4_39AutoVectorizingCopyWithAssumedAlignmentILi128EEENS4_14SM90_TMA_STOREES1B_S1Y_S1Y_EEEvvEEEEvNT_6ParamsE --------------------------
	.section	.nv.info._ZN7cutlass13device_kernelINS_4gemm6kernel13GemmUniversalIN4cute5tupleIJiiiiEEENS1_10collective13CollectiveMmaINS1_35MainloopSm100TmaUmmaWarpSpecializedILi3ELi2ELi2ENS5_IJNS4_1CILi1EEENSA_ILi2EEESB_EEEEENS5_IJNSA_ILi128EEENSA_ILi256EEENSA_ILi64EEEEEENS_10bfloat16_tENS5_IJlSB_lEEESJ_SK_NS4_8TiledMMAINS4_8MMA_AtomIJNS4_20SM100_MMA_F16BF16_SSISJ_SJ_fLi128ELi256ELNS4_4UMMA5MajorE0ELSP_0ELNSO_7ScaleInE0ELSQ_0EEEEEENS4_6LayoutINS5_IJSB_SB_SB_EEENS5_IJNSA_ILi0EEESV_SV_EEEEENS5_IJNS4_10UnderscoreESY_SY_EEEEENS4_23SM90_TMA_LOAD_MULTICASTENS4_14ComposedLayoutINS4_7SwizzleILi3ELi4ELi3EEENS4_18smem_ptr_flag_bitsILi16EEENST_INS5_IJNSA_ILi8EEESH_EEENS5_IJSH_SB_EEEEEEEvNS4_8identityENS4_13SM90_TMA_LOADES1B_vS1C_EENS_8epilogue10collective18CollectiveEpilogueINS1F_23Sm100TmaWarpSpecializedILi4ELi2ELi64ELb1ELb0EEEJSI_NS5_IJNST_ISF_SB_EENST_ISH_SB_EEEEESJ_SK_SJ_SK_NS1F_6fusion15FusionCallbacksIS1J_NS1N_17LinearCombinationISJ_fSJ_fLNS_15FloatRoundStyleE2EEESI_S1M_JEEENS4_5SM1004TMEM4LOAD26SM100_TMEM_LOAD_32dp32b64xES1D_S1B_NS4_39AutoVectorizingCopyWithAssumedAlignmentILi128EEENS4_14SM90_TMA_STOREES1B_S1Y_S1Y_EEEvvEEEEvNT_6ParamsE,"",@"SHT_CUDA_INFO"
	.sectionflags	@""
	.align	4


	//----- nvinfo : EIATTR_CUDA_API_VERSION
	.align		4
        /*0000*/ 	.byte	0x04, 0x37
        /*0002*/ 	.short	(.L_31 - .L_30)
.L_30:
        /*0004*/ 	.word	0x00000082


	//----- nvinfo : EIATTR_KPARAM_INFO
	.align		4
.L_31:
        /*0008*/ 	.byte	0x04, 0x17
        /*000a*/ 	.short	(.L_33 - .L_32)
.L_32:
        /*000c*/ 	.word	0x00000000
        /*0010*/ 	.short	0x0000
        /*0012*/ 	.short	0x0000
        /*0014*/ 	.byte	0x00, 0xf0, 0x01, 0x20


	//----- nvinfo : EIATTR_AT_ENTRY_FRAGMENTS
	.align		4
.L_33:
        /*0018*/ 	.byte	0x04, 0x4f
        /*001a*/ 	.short	(.L_35 - .L_34)


	//   ....[0]....
.L_34:
        /*001c*/ 	.word	0x00000006


	//----- nvinfo : EIATTR_RESERVED_SMEM_USED
	.align		4
.L_35:
        /*0020*/ 	.byte	0x01, 0x41
	.zero		2


	//----- nvinfo : EIATTR_SPARSE_MMA_MASK
	.align		4
        /*0024*/ 	.byte	0x03, 0x50
        /*0026*/ 	.short	0x0000


	//----- nvinfo : EIATTR_TCGEN05_1CTA_USED
	.align		4
        /*0028*/ 	.byte	0x01, 0x51
	.zero		2


	//----- nvinfo : EIATTR_MAXREG_COUNT
	.align		4
        /*002c*/ 	.byte	0x03, 0x1b
        /*002e*/ 	.short	0x00ff


	//----- nvinfo : EIATTR_NUM_BARRIERS
	.align		4
        /*0030*/ 	.byte	0x02, 0x4c
        /*0032*/ 	.byte	0x07
	.zero		1


	//----- nvinfo : EIATTR_EXTERNS
	.align		4
        /*0034*/ 	.byte	0x04, 0x0f
        /*0036*/ 	.short	(.L_37 - .L_36)


	//   ....[0]....
	.align		4
.L_36:
        /*0038*/ 	.word	index@(__assertfail)


	//----- nvinfo : EIATTR_MERCURY_ISA_VERSION
	.align		4
.L_37:
        /*003c*/ 	.byte	0x03, 0x5f
        /*003e*/ 	.short	0x0101


	//----- nvinfo : EIATTR_INT_WARP_WIDE_INSTR_OFFSETS
	.align		4
        /*0040*/ 	.byte	0x04, 0x31
        /*0042*/ 	.short	(.L_39 - .L_38)


	//   ....[0]....
.L_38:
        /*0044*/ 	.word	0x00003ad0


	//   ....[1]....
        /*0048*/ 	.word	0x00003b00


	//   ....[2]....
        /*004c*/ 	.word	0x00003b20


	//   ....[3]....
        /*0050*/ 	.word	0x000046a0


	//   ....[4]....
        /*0054*/ 	.word	0x00004710


	//   ....[5]....
        /*0058*/ 	.word	0x000047e0


	//   ....[6]....
        /*005c*/ 	.word	0x00004860


	//   ....[7]....
        /*0060*/ 	.word	0x00004950


	//   ....[8]....
        /*0064*/ 	.word	0x000049d0


	//   ....[9]....
        /*0068*/ 	.word	0x00004ab0


	//   ....[10]....
        /*006c*/ 	.word	0x00004b60


	//----- nvinfo : EIATTR_COOP_GROUP_MASK_REGIDS
	.align		4
.L_39:
        /*0070*/ 	.byte	0x04, 0x29
        /*0072*/ 	.short	(.L_41 - .L_40)


	//   ....[0]....
.L_40:
        /*0074*/ 	.word	0xffffffff


	//   ....[1]....
        /*0078*/ 	.word	0xffffffff


	//   ....[2]....
        /*007c*/ 	.word	0xffffffff


	//   ....[3]....
        /*0080*/ 	.word	0xffffffff


	//   ....[4]....
        /*0084*/ 	.word	0xffffffff


	//   ....[5]....
        /*0088*/ 	.word	0xffffffff


	//   ....[6]....
        /*008c*/ 	.word	0xffffffff


	//   ....[7]....
        /*0090*/ 	.word	0xffffffff


	//   ....[8]....
        /*0094*/ 	.word	0xffffffff


	//   ....[9]....
        /*0098*/ 	.word	0xffffffff


	//   ....[10]....
        /*009c*/ 	.word	0xffffffff


	//   ....[11]....
        /*00a0*/ 	.word	0xffffffff


	//   ....[12]....
        /*00a4*/ 	.word	0xffffffff


	//   ....[13]....
        /*00a8*/ 	.word	0xffffffff


	//----- nvinfo : EIATTR_COOP_GROUP_INSTR_OFFSETS
	.align		4
.L_41:
        /*00ac*/ 	.byte	0x04, 0x28
        /*00ae*/ 	.short	(.L_43 - .L_42)


	//   ....[0]....
.L_42:
        /*00b0*/ 	.word	0x00000080


	//   ....[1]....
        /*00b4*/ 	.word	0x000004f0


	//   ....[2]....
        /*00b8*/ 	.word	0x00000680


	//   ....[3]....
        /*00bc*/ 	.word	0x00000820


	//   ....[4]....
        /*00c0*/ 	.word	0x00000920


	//   ....[5]....
        /*00c4*/ 	.word	0x00000a90


	//   ....[6]....
        /*00c8*/ 	.word	0x00000bf0


	//   ....[7]....
        /*00cc*/ 	.word	0x00000da0


	//   ....[8]....
        /*00d0*/ 	.word	0x00001fe0


	//   ....[9]....
        /*00d4*/ 	.word	0x00002e40


	//   ....[10]....
        /*00d8*/ 	.word	0x00003050


	//   ....[11]....
        /*00dc*/ 	.word	0x00003080


	//   ....[12]....
        /*00e0*/ 	.word	0x000039b0


	//   ....[13]....
        /*00e4*/ 	.word	0x00003be0


	//----- nvinfo : EIATTR_VRC_CTA_INIT_COUNT
	.align		4
.L_43:
        /*00e8*/ 	.byte	0x02, 0x4a
        /*00ea*/ 	.byte	0x80
	.zero		1


	//----- nvinfo : EIATTR_SYSCALL_OFFSETS
	.align		4
        /*00ec*/ 	.byte	0x04, 0x46
        /*00ee*/ 	.short	(.L_45 - .L_44)


	//   ....[0]....
.L_44:
        /*00f0*/ 	.word	0x000057f0


	//   ....[1]....
        /*00f4*/ 	.word	0x000058e0


	//   ....[2]....
        /*00f8*/ 	.word	0x00006290


	//   ....[3]....
        /*00fc*/ 	.word	0x000076e0


	//   ....[4]....
        /*0100*/ 	.word	0x00008b10


	//   ....[5]....
        /*0104*/ 	.word	0x00009f20


	//----- nvinfo : EIATTR_MBARRIER_INSTR_OFFSETS
	.align		4
.L_45:
        /*0108*/ 	.byte	0x04, 0x39
        /*010a*/ 	.short	(.L_47 - .L_46)


	//   ....[0]....
.L_46:
        /*010c*/ 	.word	0x00000610
        /*0110*/ 	.word	0x000000ff
        /*0114*/ 	.word	0x00000000
        /*0118*/ 	.short	0x0100
        /*011a*/ 	.byte	0x04
	.zero		1


	//   ....[1]....
        /*011c*/ 	.word	0x00000620
        /*0120*/ 	.word	0x000000ff
        /*0124*/ 	.word	0x00000018
        /*0128*/ 	.short	0x0100
        /*012a*/ 	.byte	0x04
	.zero		1


	//   ....[2]....
        /*012c*/ 	.word	0x00000630
        /*0130*/ 	.word	0x000000ff
        /*0134*/ 	.word	0x00000008
        /*0138*/ 	.short	0x0100
        /*013a*/ 	.byte	0x04
	.zero		1


	//   ....[3]....
        /*013c*/ 	.word	0x00000640
        /*0140*/ 	.word	0x000000ff
        /*0144*/ 	.word	0x00000020
        /*0148*/ 	.short	0x0100
        /*014a*/ 	.byte	0x04
	.zero		1


	//   ....[4]....
        /*014c*/ 	.word	0x00000650
        /*0150*/ 	.word	0x000000ff
        /*0154*/ 	.word	0x00000010
        /*0158*/ 	.short	0x0100
        /*015a*/ 	.byte	0x04
	.zero		1


	//   ....[5]....
        /*015c*/ 	.word	0x00000660
        /*0160*/ 	.word	0x000000ff
        /*0164*/ 	.word	0x00000028
        /*0168*/ 	.short	0x0100
        /*016a*/ 	.byte	0x04
	.zero		1


	//   ....[6]....
        /*016c*/ 	.word	0x00000790
        /*0170*/ 	.word	0x000000ff
        /*0174*/ 	.word	0x00000030
        /*0178*/ 	.short	0x0100
        /*017a*/ 	.byte	0x04
	.zero		1


	//   ....[7]....
        /*017c*/ 	.word	0x000007a0
        /*0180*/ 	.word	0x000000ff
        /*0184*/ 	.word	0x00000050
        /*0188*/ 	.short	0x0100
        /*018a*/ 	.byte	0x04
	.zero		1


	//   ....[8]....
        /*018c*/ 	.word	0x000007b0
        /*0190*/ 	.word	0x000000ff
        /*0194*/ 	.word	0x00000038
        /*0198*/ 	.short	0x0100
        /*019a*/ 	.byte	0x04
	.zero		1


	//   ....[9]....
        /*019c*/ 	.word	0x000007c0
        /*01a0*/ 	.word	0x000000ff
        /*01a4*/ 	.word	0x00000058
        /*01a8*/ 	.short	0x0100
        /*01aa*/ 	.byte	0x04
	.zero		1


	//   ....[10]....
        /*01ac*/ 	.word	0x000007d0
        /*01b0*/ 	.word	0x000000ff
        /*01b4*/ 	.word	0x00000040
        /*01b8*/ 	.short	0x0100
        /*01ba*/ 	.byte	0x04
	.zero		1


	//   ....[11]....
        /*01bc*/ 	.word	0x000007e0
        /*01c0*/ 	.word	0x000000ff
        /*01c4*/ 	.word	0x00000060
        /*01c8*/ 	.short	0x0100
        /*01ca*/ 	.byte	0x04
	.zero		1


	//   ....[12]....
        /*01cc*/ 	.word	0x000007f0
        /*01d0*/ 	.word	0x000000ff
        /*01d4*/ 	.word	0x00000048
        /*01d8*/ 	.short	0x0100
        /*01da*/ 	.byte	0x04
	.zero		1


	//   ....[13]....
        /*01dc*/ 	.word	0x00000800
        /*01e0*/ 	.word	0x000000ff
        /*01e4*/ 	.word	0x00000068
        /*01e8*/ 	.short	0x0100
        /*01ea*/ 	.byte	0x04
	.zero		1


	//   ....[14]....
        /*01ec*/ 	.word	0x000008f0
        /*01f0*/ 	.word	0x000000ff
        /*01f4*/ 	.word	0x00000070
        /*01f8*/ 	.short	0x0100
        /*01fa*/ 	.byte	0x06
	.zero		1


	//   ....[15]....
        /*01fc*/ 	.word	0x00000900
        /*0200*/ 	.word	0x000000ff
        /*0204*/ 	.word	0x00000078
        /*0208*/ 	.short	0x0100
        /*020a*/ 	.byte	0x06
	.zero		1


	//   ....[16]....
        /*020c*/ 	.word	0x00000a40
        /*0210*/ 	.word	0x000000ff
        /*0214*/ 	.word	0x00000080
        /*0218*/ 	.short	0x0100
        /*021a*/ 	.byte	0x06
	.zero		1


	//   ....[17]....
        /*021c*/ 	.word	0x00000a50
        /*0220*/ 	.word	0x000000ff
        /*0224*/ 	.word	0x00000090
        /*0228*/ 	.short	0x0100
        /*022a*/ 	.byte	0x06
	.zero		1


	//   ....[18]....
        /*022c*/ 	.word	0x00000a60
        /*0230*/ 	.word	0x000000ff
        /*0234*/ 	.word	0x00000088
        /*0238*/ 	.short	0x0100
        /*023a*/ 	.byte	0x06
	.zero		1


	//   ....[19]....
        /*023c*/ 	.word	0x00000a70
        /*0240*/ 	.word	0x000000ff
        /*0244*/ 	.word	0x00000098
        /*0248*/ 	.short	0x0100
        /*024a*/ 	.byte	0x06
	.zero		1


	//   ....[20]....
        /*024c*/ 	.word	0x00000ba0
        /*0250*/ 	.word	0x000000ff
        /*0254*/ 	.word	0x000000a0
        /*0258*/ 	.short	0x0100
        /*025a*/ 	.byte	0x04
	.zero		1


	//   ....[21]....
        /*025c*/ 	.word	0x00000bb0
        /*0260*/ 	.word	0x000000ff
        /*0264*/ 	.word	0x000000b0
        /*0268*/ 	.short	0x0100
        /*026a*/ 	.byte	0x04
	.zero		1


	//   ....[22]....
        /*026c*/ 	.word	0x00000bc0
        /*0270*/ 	.word	0x000000ff
        /*0274*/ 	.word	0x000000a8
        /*0278*/ 	.short	0x0100
        /*027a*/ 	.byte	0x04
	.zero		1


	//   ....[23]....
        /*027c*/ 	.word	0x00000bd0
        /*0280*/ 	.word	0x000000ff
        /*0284*/ 	.word	0x000000b8
        /*0288*/ 	.short	0x0100
        /*028a*/ 	.byte	0x04
	.zero		1


	//   ....[24]....
        /*028c*/ 	.word	0x00000cc0
        /*0290*/ 	.word	0x000000ff
        /*0294*/ 	.word	0x000000c0
        /*0298*/ 	.short	0x0100
        /*029a*/ 	.byte	0x04
	.zero		1


	//   ....[25]....
        /*029c*/ 	.word	0x00000cd0
        /*02a0*/ 	.word	0x000000ff
        /*02a4*/ 	.word	0x000000d0
        /*02a8*/ 	.short	0x0100
        /*02aa*/ 	.byte	0x04
	.zero		1


	//   ....[26]....
        /*02ac*/ 	.word	0x00000ce0
        /*02b0*/ 	.word	0x000000ff
        /*02b4*/ 	.word	0x000000c8
        /*02b8*/ 	.short	0x0100
        /*02ba*/ 	.byte	0x04
	.zero		1


	//   ....[27]....
        /*02bc*/ 	.word	0x00000cf0
        /*02c0*/ 	.word	0x000000ff
        /*02c4*/ 	.word	0x000000d8
        /*02c8*/ 	.short	0x0100
        /*02ca*/ 	.byte	0x04
	.zero		1


	//   ....[28]....
        /*02cc*/ 	.word	0x00001880
        /*02d0*/ 	.word	0x00000000
        /*02d4*/ 	.word	0x000000d0
        /*02d8*/ 	.short	0x010a
        /*02da*/ 	.byte	0xff
	.zero		1


	//   ....[29]....
        /*02dc*/ 	.word	0x000018b0
        /*02e0*/ 	.word	0x00000000
        /*02e4*/ 	.word	0x000000c0
        /*02e8*/ 	.short	0x0101
        /*02ea*/ 	.byte	0xff
	.zero		1


	//   ....[30]....
        /*02ec*/ 	.word	0x00001960
        /*02f0*/ 	.word	0x000000ff
        /*02f4*/ 	.word	0x00000018
        /*02f8*/ 	.short	0x010a
        /*02fa*/ 	.byte	0x04
	.zero		1


	//   ....[31]....
        /*02fc*/ 	.word	0x000019e0
        /*0300*/ 	.word	0x000000ff
        /*0304*/ 	.word	0x00000018
        /*0308*/ 	.short	0x010a
        /*030a*/ 	.byte	0x21
	.zero		1


	//   ....[32]....
        /*030c*/ 	.word	0x00001b70
        /*0310*/ 	.word	0x000000ff
        /*0314*/ 	.word	0x00000018
        /*0318*/ 	.short	0x010a
        /*031a*/ 	.byte	0x08
	.zero		1


	//   ....[33]....
        /*031c*/ 	.word	0x00001ca0
        /*0320*/ 	.word	0x000000ff
        /*0324*/ 	.word	0x00000078
        /*0328*/ 	.short	0x0101
        /*032a*/ 	.byte	0x07
	.zero		1


	//   ....[34]....
        /*032c*/ 	.word	0x00001cc0
        /*0330*/ 	.word	0x000000ff
        /*0334*/ 	.word	0x00000018
        /*0338*/ 	.short	0x010a
        /*033a*/ 	.byte	0x04
	.zero		1


	//   ....[35]....
        /*033c*/ 	.word	0x00001d40
        /*0340*/ 	.word	0x000000ff
        /*0344*/ 	.word	0x00000018
        /*0348*/ 	.short	0x010a
        /*034a*/ 	.byte	0x11
	.zero		1


	//   ....[36]....
        /*034c*/ 	.word	0x00001ed0
        /*0350*/ 	.word	0x000000ff
        /*0354*/ 	.word	0x00000018
        /*0358*/ 	.short	0x010a
        /*035a*/ 	.byte	0x06
	.zero		1


	//   ....[37]....
        /*035c*/ 	.word	0x00002010
        /*0360*/ 	.word	0x00000003
        /*0364*/ 	.word	0x00000080
        /*0368*/ 	.short	0x010a
        /*036a*/ 	.byte	0xff
	.zero		1


	//   ....[38]....
        /*036c*/ 	.word	0x00002160
        /*0370*/ 	.word	0x00000000
        /*0374*/ 	.word	0x00000000
        /*0378*/ 	.short	0x0101
        /*037a*/ 	.byte	0xff
	.zero		1


	//   ....[39]....
        /*037c*/ 	.word	0x00002720
        /*0380*/ 	.word	0x000000ff
        /*0384*/ 	.word	0x00000000
        /*0388*/ 	.short	0x010a
        /*038a*/ 	.byte	0x04
	.zero		1


	//   ....[40]....
        /*038c*/ 	.word	0x000027b0
        /*0390*/ 	.word	0x000000ff
        /*0394*/ 	.word	0x00000000
        /*0398*/ 	.short	0x010a
        /*039a*/ 	.byte	0x05
	.zero		1


	//   ....[41]....
        /*039c*/ 	.word	0x00002850
        /*03a0*/ 	.word	0x00000000
        /*03a4*/ 	.word	0x00000000
        /*03a8*/ 	.short	0x010a
        /*03aa*/ 	.byte	0xff
	.zero		1


	//   ....[42]....
        /*03ac*/ 	.word	0x00002990
        /*03b0*/ 	.word	0x00000002
        /*03b4*/ 	.word	0x000000c0
        /*03b8*/ 	.short	0x010a
        /*03ba*/ 	.byte	0xff
	.zero		1


	//   ....[43]....
        /*03bc*/ 	.word	0x00002a00
        /*03c0*/ 	.word	0x00000002
        /*03c4*/ 	.word	0x00000000
        /*03c8*/ 	.short	0x0101
        /*03ca*/ 	.byte	0xff
	.zero		1


	//   ....[44]....
        /*03cc*/ 	.word	0x00002a20
        /*03d0*/ 	.word	0x000000ff
        /*03d4*/ 	.word	0x00000090
        /*03d8*/ 	.short	0x010a
        /*03da*/ 	.byte	0x04
	.zero		1


	//   ....[45]....
        /*03dc*/ 	.word	0x00002b40
        /*03e0*/ 	.word	0x00000002
        /*03e4*/ 	.word	0x00000080
        /*03e8*/ 	.short	0x010a
        /*03ea*/ 	.byte	0xff
	.zero		1


	//   ....[46]....
        /*03ec*/ 	.word	0x00002c40
        /*03f0*/ 	.word	0x00000002
        /*03f4*/ 	.word	0x00000000
        /*03f8*/ 	.short	0x0101
        /*03fa*/ 	.byte	0xff
	.zero		1


	//   ....[47]....
        /*03fc*/ 	.word	0x00002cd0
        /*0400*/ 	.word	0x000000ff
        /*0404*/ 	.word	0x00000090
        /*0408*/ 	.short	0x0106
        /*040a*/ 	.byte	0x04
	.zero		1


	//   ....[48]....
        /*040c*/ 	.word	0x00002cf0
        /*0410*/ 	.word	0x000000ff
        /*0414*/ 	.word	0x00000090
        /*0418*/ 	.short	0x010a
        /*041a*/ 	.byte	0x04
	.zero		1


	//   ....[49]....
        /*041c*/ 	.word	0x00002d80
        /*0420*/ 	.word	0x000000ff
        /*0424*/ 	.word	0x00000090
        /*0428*/ 	.short	0x0106
        /*042a*/ 	.byte	0x07
	.zero		1


	//   ....[50]....
        /*042c*/ 	.word	0x00002dc0
        /*0430*/ 	.word	0x00000000
        /*0434*/ 	.word	0x00000090
        /*0438*/ 	.short	0x010a
        /*043a*/ 	.byte	0xff
	.zero		1


	//   ....[51]....
        /*043c*/ 	.word	0x00003320
        /*0440*/ 	.word	0x00000000
        /*0444*/ 	.word	0x00000080
        /*0448*/ 	.short	0x010a
        /*044a*/ 	.byte	0xff
	.zero		1


	//   ....[52]....
        /*044c*/ 	.word	0x00003430
        /*0450*/ 	.word	0x00000003
        /*0454*/ 	.word	0x00000000
        /*0458*/ 	.short	0x0101
        /*045a*/ 	.byte	0xff
	.zero		1


	//   ....[53]....
        /*045c*/ 	.word	0x00003440
        /*0460*/ 	.word	0x000000ff
        /*0464*/ 	.word	0x00000000
        /*0468*/ 	.short	0x010a
        /*046a*/ 	.byte	0x04
	.zero		1


	//   ....[54]....
        /*046c*/ 	.word	0x00003460
        /*0470*/ 	.word	0x000000ff
        /*0474*/ 	.word	0x000000b0
        /*0478*/ 	.short	0x010a
        /*047a*/ 	.byte	0x1e
	.zero		1


	//   ....[55]....
        /*047c*/ 	.word	0x00003530
        /*0480*/ 	.word	0x000000ff
        /*0484*/ 	.word	0x00000000
        /*0488*/ 	.short	0x010a
        /*048a*/ 	.byte	0x05
	.zero		1


	//   ....[56]....
        /*048c*/ 	.word	0x00003670
        /*0490*/ 	.word	0x000000ff
        /*0494*/ 	.word	0x00000000
        /*0498*/ 	.short	0x010a
        /*049a*/ 	.byte	0x04
	.zero		1


	//   ....[57]....
        /*049c*/ 	.word	0x00003900
        /*04a0*/ 	.word	0x000000ff
        /*04a4*/ 	.word	0x00000000
        /*04a8*/ 	.short	0x010a
        /*04aa*/ 	.byte	0x04
	.zero		1


	//   ....[58]....
        /*04ac*/ 	.word	0x00003990
        /*04b0*/ 	.word	0x000000ff
        /*04b4*/ 	.word	0x00000000
        /*04b8*/ 	.short	0x010a
        /*04ba*/ 	.byte	0x04
	.zero		1


	//   ....[59]....
        /*04bc*/ 	.word	0x00003ea0
        /*04c0*/ 	.word	0x0000000c
        /*04c4*/ 	.word	0x00000080
        /*04c8*/ 	.short	0x010a
        /*04ca*/ 	.byte	0xff
	.zero		1


	//   ....[60]....
        /*04cc*/ 	.word	0x00004010
        /*04d0*/ 	.word	0x00000000
        /*04d4*/ 	.word	0x00000000
        /*04d8*/ 	.short	0x0101
        /*04da*/ 	.byte	0xff
	.zero		1


	//   ....[61]....
        /*04dc*/ 	.word	0x000044a0
        /*04e0*/ 	.word	0x000000ff
        /*04e4*/ 	.word	0x00000078
        /*04e8*/ 	.short	0x010a
        /*04ea*/ 	.byte	0x15
	.zero		1


	//   ....[62]....
        /*04ec*/ 	.word	0x00004620
        /*04f0*/ 	.word	0x000000ff
        /*04f4*/ 	.word	0x00000050
        /*04f8*/ 	.short	0x010a
        /*04fa*/ 	.byte	0x15
	.zero		1


	//   ....[63]....
        /*04fc*/ 	.word	0x00004790
        /*0500*/ 	.word	0x000000ff
        /*0504*/ 	.word	0x00000030
        /*0508*/ 	.short	0x010b
        /*050a*/ 	.byte	0x15
	.zero		1


	//   ....[64]....
        /*050c*/ 	.word	0x000047a0
        /*0510*/ 	.word	0x000000ff
        /*0514*/ 	.word	0x00000000
        /*0518*/ 	.short	0x0101
        /*051a*/ 	.byte	0x28
	.zero		1


	//   ....[65]....
        /*051c*/ 	.word	0x000047b0
        /*0520*/ 	.word	0x000000ff
        /*0524*/ 	.word	0x00000058
        /*0528*/ 	.short	0x010a
        /*052a*/ 	.byte	0x15
	.zero		1


	//   ....[66]....
        /*052c*/ 	.word	0x00004900
        /*0530*/ 	.word	0x000000ff
        /*0534*/ 	.word	0x00000038
        /*0538*/ 	.short	0x010b
        /*053a*/ 	.byte	0x15
	.zero		1


	//   ....[67]....
        /*053c*/ 	.word	0x00004910
        /*0540*/ 	.word	0x000000ff
        /*0544*/ 	.word	0x00000000
        /*0548*/ 	.short	0x0101
        /*054a*/ 	.byte	0x27
	.zero		1


	//   ....[68]....
        /*054c*/ 	.word	0x00004920
        /*0550*/ 	.word	0x000000ff
        /*0554*/ 	.word	0x00000060
        /*0558*/ 	.short	0x010a
        /*055a*/ 	.byte	0x15
	.zero		1


	//   ....[69]....
        /*055c*/ 	.word	0x00004a60
        /*0560*/ 	.word	0x000000ff
        /*0564*/ 	.word	0x00000040
        /*0568*/ 	.short	0x010b
        /*056a*/ 	.byte	0x15
	.zero		1


	//   ....[70]....
        /*056c*/ 	.word	0x00004a70
        /*0570*/ 	.word	0x000000ff
        /*0574*/ 	.word	0x00000000
        /*0578*/ 	.short	0x0101
        /*057a*/ 	.byte	0x26
	.zero		1


	//   ....[71]....
        /*057c*/ 	.word	0x00004a80
        /*0580*/ 	.word	0x000000ff
        /*0584*/ 	.word	0x00000068
        /*0588*/ 	.short	0x010a
        /*058a*/ 	.byte	0x15
	.zero		1


	//   ....[72]....
        /*058c*/ 	.word	0x00004c80
        /*0590*/ 	.word	0x000000ff
        /*0594*/ 	.word	0x00000048
        /*0598*/ 	.short	0x010b
        /*059a*/ 	.byte	0x15
	.zero		1


	//   ....[73]....
        /*059c*/ 	.word	0x00004c90
        /*05a0*/ 	.word	0x000000ff
        /*05a4*/ 	.word	0x00000000
        /*05a8*/ 	.short	0x0101
        /*05aa*/ 	.byte	0x25
	.zero		1


	//   ....[74]....
        /*05ac*/ 	.word	0x00004cc0
        /*05b0*/ 	.word	0x000000ff
        /*05b4*/ 	.word	0x00000050
        /*05b8*/ 	.short	0x010a
        /*05ba*/ 	.byte	0x15
	.zero		1


	//   ....[75]....
        /*05bc*/ 	.word	0x00004ce0
        /*05c0*/ 	.word	0x000000ff
        /*05c4*/ 	.word	0x00000058
        /*05c8*/ 	.short	0x010a
        /*05ca*/ 	.byte	0x15
	.zero		1


	//   ....[76]....
        /*05cc*/ 	.word	0x00004d00
        /*05d0*/ 	.word	0x000000ff
        /*05d4*/ 	.word	0x00000060
        /*05d8*/ 	.short	0x010a
        /*05da*/ 	.byte	0x15
	.zero		1


	//   ....[77]....
        /*05dc*/ 	.word	0x00004d40
        /*05e0*/ 	.word	0x00000000
        /*05e4*/ 	.word	0x00000068
        /*05e8*/ 	.short	0x010a
        /*05ea*/ 	.byte	0xff
	.zero		1


	//   ....[78]....
        /*05ec*/ 	.word	0x00005080
        /*05f0*/ 	.word	0x00000003
        /*05f4*/ 	.word	0x00000080
        /*05f8*/ 	.short	0x010a
        /*05fa*/ 	.byte	0xff
	.zero		1


	//   ....[79]....
        /*05fc*/ 	.word	0x00005200
        /*0600*/ 	.word	0x00000000
        /*0604*/ 	.word	0x00000000
        /*0608*/ 	.short	0x0101
        /*060a*/ 	.byte	0xff
	.zero		1


	//   ....[80]....
        /*060c*/ 	.word	0x00005da0
        /*0610*/ 	.word	0x000000ff
        /*0614*/ 	.word	0x00000030
        /*0618*/ 	.short	0x010a
        /*061a*/ 	.byte	0x2c
	.zero		1


	//   ....[81]....
        /*061c*/ 	.word	0x00005ed0
        /*0620*/ 	.word	0x0000004a
        /*0624*/ 	.word	0x000000a0
        /*0628*/ 	.short	0x010a
        /*062a*/ 	.byte	0xff
	.zero		1


	//   ....[82]....
        /*062c*/ 	.word	0x00006040
        /*0630*/ 	.word	0x000000ff
        /*0634*/ 	.word	0x00000030
        /*0638*/ 	.short	0x010a
        /*063a*/ 	.byte	0x2c
	.zero		1


	//   ....[83]....
        /*063c*/ 	.word	0x00006170
        /*0640*/ 	.word	0x0000004a
        /*0644*/ 	.word	0x000000a0
        /*0648*/ 	.short	0x010a
        /*064a*/ 	.byte	0xff
	.zero		1


	//   ....[84]....
        /*064c*/ 	.word	0x00007380
        /*0650*/ 	.word	0x00000000
        /*0654*/ 	.word	0x00000000
        /*0658*/ 	.short	0x0101
        /*065a*/ 	.byte	0xff
	.zero		1


	//   ....[85]....
        /*065c*/ 	.word	0x00007390
        /*0660*/ 	.word	0x00000002
        /*0664*/ 	.word	0x00000030
        /*0668*/ 	.short	0x010a
        /*066a*/ 	.byte	0xff
	.zero		1


	//   ....[86]....
        /*066c*/ 	.word	0x00007470
        /*0670*/ 	.word	0x00000002
        /*0674*/ 	.word	0x00000030
        /*0678*/ 	.short	0x010a
        /*067a*/ 	.byte	0xff
	.zero		1


	//   ....[87]....
        /*067c*/ 	.word	0x000087b0
        /*0680*/ 	.word	0x00000000
        /*0684*/ 	.word	0x00000000
        /*0688*/ 	.short	0x0101
        /*068a*/ 	.byte	0xff
	.zero		1


	//   ....[88]....
        /*068c*/ 	.word	0x000087d0
        /*0690*/ 	.word	0x00000006
        /*0694*/ 	.word	0x00000030
        /*0698*/ 	.short	0x010a
        /*069a*/ 	.byte	0xff
	.zero		1


	//   ....[89]....
        /*069c*/ 	.word	0x000088a0
        /*06a0*/ 	.word	0x00000006
        /*06a4*/ 	.word	0x00000030
        /*06a8*/ 	.short	0x010a
        /*06aa*/ 	.byte	0xff
	.zero		1


	//   ....[90]....
        /*06ac*/ 	.word	0x00009bd0
        /*06b0*/ 	.word	0x00000000
        /*06b4*/ 	.word	0x00000000
        /*06b8*/ 	.short	0x0101
        /*06ba*/ 	.byte	0xff
	.zero		1


	//   ....[91]....
        /*06bc*/ 	.word	0x00009bf0
        /*06c0*/ 	.word	0x00000003
        /*06c4*/ 	.word	0x00000030
        /*06c8*/ 	.short	0x010a
        /*06ca*/ 	.byte	0xff
	.zero		1


	//   ....[92]....
        /*06cc*/ 	.word	0x00009cc0
        /*06d0*/ 	.word	0x00000003
        /*06d4*/ 	.word	0x00000030
        /*06d8*/ 	.short	0x010a
        /*06da*/ 	.byte	0xff
	.zero		1


	//   ....[93]....
        /*06dc*/ 	.word	0x0000a170
        /*06e0*/ 	.word	0x000000ff
        /*06e4*/ 	.word	0x00000000
        /*06e8*/ 	.short	0x0101
        /*06ea*/ 	.byte	0x04
	.zero		1


	//   ....[94]....
        /*06ec*/ 	.word	0x0000b050
        /*06f0*/ 	.word	0x00000000
        /*06f4*/ 	.word	0x00000000
        /*06f8*/ 	.short	0x0101
        /*06fa*/ 	.byte	0xff
	.zero		1


	//   ....[95]....
        /*06fc*/ 	.word	0x0000b300
        /*0700*/ 	.word	0x000000ff
        /*0704*/ 	.word	0x00000000
        /*0708*/ 	.short	0x0101
        /*070a*/ 	.byte	0x04
	.zero		1


	//   ....[96]....
        /*070c*/ 	.word	0x0000b320
        /*0710*/ 	.word	0x00000000
        /*0714*/ 	.word	0x000000d0
        /*0718*/ 	.short	0x010a
        /*071a*/ 	.byte	0xff
	.zero		1


	//   ....[97]....
        /*071c*/ 	.word	0x0000b380
        /*0720*/ 	.word	0x00000000
        /*0724*/ 	.word	0x00000018
        /*0728*/ 	.short	0x010a
        /*072a*/ 	.byte	0xff
	.zero		1


	//   ....[98]....
        /*072c*/ 	.word	0x0000b3e0
        /*0730*/ 	.word	0x00000000
        /*0734*/ 	.word	0x00000018
        /*0738*/ 	.short	0x010a
        /*073a*/ 	.byte	0xff
	.zero		1


	//   ....[99]....
        /*073c*/ 	.word	0x0000b430
        /*0740*/ 	.word	0x00000003
        /*0744*/ 	.word	0x00000080
        /*0748*/ 	.short	0x010a
        /*074a*/ 	.byte	0xff
	.zero		1


	//   ....[100]....
        /*074c*/ 	.word	0x0000b490
        /*0750*/ 	.word	0x00000000
        /*0754*/ 	.word	0x00000000
        /*0758*/ 	.short	0x010a
        /*075a*/ 	.byte	0xff
	.zero		1


	//   ....[101]....
        /*075c*/ 	.word	0x0000b4f0
        /*0760*/ 	.word	0x00000000
        /*0764*/ 	.word	0x00000000
        /*0768*/ 	.short	0x010a
        /*076a*/ 	.byte	0xff
	.zero		1


	//   ....[102]....
        /*076c*/ 	.word	0x0000b540
        /*0770*/ 	.word	0x00000002
        /*0774*/ 	.word	0x000000c0
        /*0778*/ 	.short	0x010a
        /*077a*/ 	.byte	0xff
	.zero		1


	//   ....[103]....
        /*077c*/ 	.word	0x0000b5a0
        /*0780*/ 	.word	0x00000002
        /*0784*/ 	.word	0x00000090
        /*0788*/ 	.short	0x010a
        /*078a*/ 	.byte	0xff
	.zero		1


	//   ....[104]....
        /*078c*/ 	.word	0x0000b5f0
        /*0790*/ 	.word	0x00000002
        /*0794*/ 	.word	0x00000080
        /*0798*/ 	.short	0x010a
        /*079a*/ 	.byte	0xff
	.zero		1


	//   ....[105]....
        /*079c*/ 	.word	0x0000b650
        /*07a0*/ 	.word	0x00000000
        /*07a4*/ 	.word	0x00000090
        /*07a8*/ 	.short	0x010a
        /*07aa*/ 	.byte	0xff
	.zero		1


	//   ....[106]....
        /*07ac*/ 	.word	0x0000b6a0
        /*07b0*/ 	.word	0x00000000
        /*07b4*/ 	.word	0x00000080
        /*07b8*/ 	.short	0x010a
        /*07ba*/ 	.byte	0xff
	.zero		1


	//   ....[107]....
        /*07bc*/ 	.word	0x0000b700
        /*07c0*/ 	.word	0x00000002
        /*07c4*/ 	.word	0x000000b0
        /*07c8*/ 	.short	0x010a
        /*07ca*/ 	.byte	0xff
	.zero		1


	//   ....[108]....
        /*07cc*/ 	.word	0x0000b760
        /*07d0*/ 	.word	0x00000000
        /*07d4*/ 	.word	0x00000000
        /*07d8*/ 	.short	0x010a
        /*07da*/ 	.byte	0xff
	.zero		1


	//   ....[109]....
        /*07dc*/ 	.word	0x0000b7c0
        /*07e0*/ 	.word	0x00000000
        /*07e4*/ 	.word	0x00000000
        /*07e8*/ 	.short	0x010a
        /*07ea*/ 	.byte	0xff
	.zero		1


	//   ....[110]....
        /*07ec*/ 	.word	0x0000b820
        /*07f0*/ 	.word	0x00000000
        /*07f4*/ 	.word	0x00000000
        /*07f8*/ 	.short	0x010a
        /*07fa*/ 	.byte	0xff
	.zero		1


	//   ....[111]....
        /*07fc*/ 	.word	0x0000b870
        /*0800*/ 	.word	0x0000000c
        /*0804*/ 	.word	0x00000080
        /*0808*/ 	.short	0x010a
        /*080a*/ 	.byte	0xff
	.zero		1


	//   ....[112]....
        /*080c*/ 	.word	0x0000b8d0
        /*0810*/ 	.word	0x00000000
        /*0814*/ 	.word	0x00000078
        /*0818*/ 	.short	0x010a
        /*081a*/ 	.byte	0xff
	.zero		1


	//   ....[113]....
        /*081c*/ 	.word	0x0000b930
        /*0820*/ 	.word	0x00000000
        /*0824*/ 	.word	0x00000050
        /*0828*/ 	.short	0x010a
        /*082a*/ 	.byte	0xff
	.zero		1


	//   ....[114]....
        /*082c*/ 	.word	0x0000b990
        /*0830*/ 	.word	0x00000000
        /*0834*/ 	.word	0x00000058
        /*0838*/ 	.short	0x010a
        /*083a*/ 	.byte	0xff
	.zero		1


	//   ....[115]....
        /*083c*/ 	.word	0x0000b9f0
        /*0840*/ 	.word	0x00000000
        /*0844*/ 	.word	0x00000060
        /*0848*/ 	.short	0x010a
        /*084a*/ 	.byte	0xff
	.zero		1


	//   ....[116]....
        /*084c*/ 	.word	0x0000ba50
        /*0850*/ 	.word	0x00000000
        /*0854*/ 	.word	0x00000068
        /*0858*/ 	.short	0x010a
        /*085a*/ 	.byte	0xff
	.zero		1


	//   ....[117]....
        /*085c*/ 	.word	0x0000bab0
        /*0860*/ 	.word	0x00000000
        /*0864*/ 	.word	0x00000050
        /*0868*/ 	.short	0x010a
        /*086a*/ 	.byte	0xff
	.zero		1


	//   ....[118]....
        /*086c*/ 	.word	0x0000bb10
        /*0870*/ 	.word	0x00000000
        /*0874*/ 	.word	0x00000058
        /*0878*/ 	.short	0x010a
        /*087a*/ 	.byte	0xff
	.zero		1


	//   ....[119]....
        /*087c*/ 	.word	0x0000bb70
        /*0880*/ 	.word	0x00000000
        /*0884*/ 	.word	0x00000060
        /*0888*/ 	.short	0x010a
        /*088a*/ 	.byte	0xff
	.zero		1


	//   ....[120]....
        /*088c*/ 	.word	0x0000bbc0
        /*0890*/ 	.word	0x00000003
        /*0894*/ 	.word	0x00000080
        /*0898*/ 	.short	0x010a
        /*089a*/ 	.byte	0xff
	.zero		1


	//   ....[121]....
        /*089c*/ 	.word	0x0000bc20
        /*08a0*/ 	.word	0x00000002
        /*08a4*/ 	.word	0x00000030
        /*08a8*/ 	.short	0x010a
        /*08aa*/ 	.byte	0xff
	.zero		1


	//   ....[122]....
        /*08ac*/ 	.word	0x0000bc70
        /*08b0*/ 	.word	0x0000004a
        /*08b4*/ 	.word	0x000000a0
        /*08b8*/ 	.short	0x010a
        /*08ba*/ 	.byte	0xff
	.zero		1


	//   ....[123]....
        /*08bc*/ 	.word	0x0000bcc0
        /*08c0*/ 	.word	0x00000002
        /*08c4*/ 	.word	0x00000030
        /*08c8*/ 	.short	0x010a
        /*08ca*/ 	.byte	0xff
	.zero		1


	//   ....[124]....
        /*08cc*/ 	.word	0x0000bd10
        /*08d0*/ 	.word	0x00000006
        /*08d4*/ 	.word	0x00000030
        /*08d8*/ 	.short	0x010a
        /*08da*/ 	.byte	0xff
	.zero		1


	//   ....[125]....
        /*08dc*/ 	.word	0x0000bd60
        /*08e0*/ 	.word	0x00000003
        /*08e4*/ 	.word	0x00000030
        /*08e8*/ 	.short	0x010a
        /*08ea*/ 	.byte	0xff
	.zero		1


	//----- nvinfo : EIATTR_NUM_MBARRIERS
	.align		4
.L_47:
        /*08ec*/ 	.byte	0x03, 0x38
        /*08ee*/ 	.short	0x001c


	//----- nvinfo : EIATTR_EXIT_INSTR_OFFSETS
	.align		4
        /*08f0*/ 	.byte	0x04, 0x1c
        /*08f2*/ 	.short	(.L_49 - .L_48)


	//   ....[0]....
.L_48:
        /*08f4*/ 	.word	0x00002880


	//   ....[1]....
        /*08f8*/ 	.word	0x00002d90


	//   ....[2]....
        /*08fc*/ 	.word	0x00002df0


	//   ....[3]....
        /*0900*/ 	.word	0x00003bf0


	//   ....[4]....
        /*0904*/ 	.word	0x00004d70


	//   ....[5]....
        /*0908*/ 	.word	0x00004db0


	//   ....[6]....
        /*090c*/ 	.word	0x0000b1e0


	//   ....[7]....
        /*0910*/ 	.word	0x0000b260


	//   ....[8]....
        /*0914*/ 	.word	0x0000b290


	//   ....[9]....
        /*0918*/ 	.word	0x0000b310


	//----- nvinfo : EIATTR_MAX_THREADS
	.align		4
.L_49:
        /*091c*/ 	.byte	0x04, 0x05
        /*091e*/ 	.short	(.L_51 - .L_50)
.L_50:
        /*0920*/ 	.word	0x00000100
        /*0924*/ 	.word	0x00000001
        /*0928*/ 	.word	0x00000001


	//----- nvinfo : EIATTR_CRS_STACK_SIZE
	.align		4
.L_51:
        /*092c*/ 	.byte	0x04, 0x1e
        /*092e*/ 	.short	(.L_53 - .L_52)
.L_52:
        /*0930*/ 	.word	0x00000000


	//----- nvinfo : EIATTR_CBANK_PARAM_SIZE
	.align		4
.L_53:
        /*0934*/ 	.byte	0x03, 0x19
        /*0936*/ 	.short	0x0800


	//----- nvinfo : EIATTR_PARAM_CBANK
	.align		4
        /*0938*/ 	.byte	0x04, 0x0a
        /*093a*/ 	.short	(.L_55 - .L_54)
	.align		4
.L_54:
        /*093c*/ 	.word	index@(.nv.constant0._ZN7cutlass13device_kernelINS_4gemm6kernel13GemmUniversalIN4cute5tupleIJiiiiEEENS1_10collective13CollectiveMmaINS1_35MainloopSm100TmaUmmaWarpSpecializedILi3ELi2ELi2ENS5_IJNS4_1CILi1EEENSA_ILi2EEESB_EEEEENS5_IJNSA_ILi128EEENSA_ILi256EEENSA_ILi64EEEEEENS_10bfloat16_tENS5_IJlSB_lEEESJ_SK_NS4_8TiledMMAINS4_8MMA_AtomIJNS4_20SM100_MMA_F16BF16_SSISJ_SJ_fLi128ELi256ELNS4_4UMMA5MajorE0ELSP_0ELNSO_7ScaleInE0ELSQ_0EEEEEENS4_6LayoutINS5_IJSB_SB_SB_EEENS5_IJNSA_ILi0EEESV_SV_EEEEENS5_IJNS4_10UnderscoreESY_SY_EEEEENS4_23SM90_TMA_LOAD_MULTICASTENS4_14ComposedLayoutINS4_7SwizzleILi3ELi4ELi3EEENS4_18smem_ptr_flag_bitsILi16EEENST_INS5_IJNSA_ILi8EEESH_EEENS5_IJSH_SB_EEEEEEEvNS4_8identityENS4_13SM90_TMA_LOADES1B_vS1C_EENS_8epilogue10collective18CollectiveEpilogueINS1F_23Sm100TmaWarpSpecializedILi4ELi2ELi64ELb1ELb0EEEJSI_NS5_IJNST_ISF_SB_EENST_ISH_SB_EEEEESJ_SK_SJ_SK_NS1F_6fusion15FusionCallbacksIS1J_NS1N_17LinearCombinationISJ_fSJ_fLNS_15FloatRoundStyleE2EEESI_S1M_JEEENS4_5SM1004TMEM4LOAD26SM100_TMEM_LOAD_32dp32b64xES1D_S1B_NS4_39AutoVectorizingCopyWithAssumedAlignmentILi128EEENS4_14SM90_TMA_STOREES1B_S1Y_S1Y_EEEvvEEEEvNT_6ParamsE)
        /*0940*/ 	.short	0x0380
        /*0942*/ 	.short	0x0800


	//----- nvinfo : EIATTR_SW_WAR
	.align		4
.L_55:
        /*0944*/ 	.byte	0x04, 0x36
        /*0946*/ 	.short	(.L_57 - .L_56)
.L_56:
        /*0948*/ 	.word	0x00000008
.L_57:


//--------------------- .nv.callgraph             --------------------------
	.section	.nv.callgraph,"",@"SHT_CUDA_CALLGRAPH"
	.align	4
	.sectionentsize	8
	.align		4
        /*0000*/ 	.word	0x00000000
	.align		4
        /*0004*/ 	.word	0xffffffff
	.align		4
        /*0008*/ 	.word	index@(_ZN7cutlass13device_kernelINS_4gemm6kernel13GemmUniversalIN4cute5tupleIJiiiiEEENS1_10collective13CollectiveMmaINS1_35MainloopSm100TmaUmmaWarpSpecializedILi3ELi2ELi2ENS5_IJNS4_1CILi1EEENSA_ILi2EEESB_EEEEENS5_IJNSA_ILi128EEENSA_ILi256EEENSA_ILi64EEEEEENS_10bfloat16_tENS5_IJlSB_lEEESJ_SK_NS4_8TiledMMAINS4_8MMA_AtomIJNS4_20SM100_MMA_F16BF16_SSISJ_SJ_fLi128ELi256ELNS4_4UMMA5MajorE0ELSP_0ELNSO_7ScaleInE0ELSQ_0EEEEEENS4_6LayoutINS5_IJSB_SB_SB_EEENS5_IJNSA_ILi0EEESV_SV_EEEEENS5_IJNS4_10UnderscoreESY_SY_EEEEENS4_23SM90_TMA_LOAD_MULTICASTENS4_14ComposedLayoutINS4_7SwizzleILi3ELi4ELi3EEENS4_18smem_ptr_flag_bitsILi16EEENST_INS5_IJNSA_ILi8EEESH_EEENS5_IJSH_SB_EEEEEEEvNS4_8identityENS4_13SM90_TMA_LOADES1B_vS1C_EENS_8epilogue10collective18CollectiveEpilogueINS1F_23Sm100TmaWarpSpecializedILi4ELi2ELi64ELb1ELb0EEEJSI_NS5_IJNST_ISF_SB_EENST_ISH_SB_EEEEESJ_SK_SJ_SK_NS1F_6fusion15FusionCallbacksIS1J_NS1N_17LinearCombinationISJ_fSJ_fLNS_15FloatRoundStyleE2EEESI_S1M_JEEENS4_5SM1004TMEM4LOAD26SM100_TMEM_LOAD_32dp32b64xES1D_S1B_NS4_39AutoVectorizingCopyWithAssumedAlignmentILi128EEENS4_14SM90_TMA_STOREES1B_S1Y_S1Y_EEEvvEEEEvNT_6ParamsE)
	.align		4
        /*000c*/ 	.word	index@(__assertfail)
	.align		4
        /*0010*/ 	.word	0x00000000
	.align		4
        /*0014*/ 	.word	0xfffffffe
	.align		4
        /*0018*/ 	.word	0x00000000
	.align		4
        /*001c*/ 	.word	0xfffffffd
	.align		4
        /*0020*/ 	.word	0x00000000
	.align		4
        /*0024*/ 	.word	0xfffffffc


//--------------------- .nv.constant4             --------------------------
	.section	.nv.constant4,"a",@progbits
	.align	8
	.align		8
.nv.constant4:
        /*0000*/ 	.dword	__assertfail
	.align		8
        /*0008*/ 	.dword	__unnamed_1
	.align		8
        /*0010*/ 	.dword	__unnamed_2
	.align		8
        /*0018*/ 	.dword	_ZN39_INTERNAL_5b4b31fc_4_k_cu_3acbe2a4_76584cuda3std3__45__cpo5beginE
	.align		8
        /*0020*/ 	.dword	_ZN39_INTERNAL_5b4b31fc_4_k_cu_3acbe2a4_76584cuda3std3__45__cpo3endE
	.align		8
        /*0028*/ 	.dword	_ZN39_INTERNAL_5b4b31fc_4_k_cu_3acbe2a4_76584cuda3std3__45__cpo6cbeginE
	.align		8
        /*0030*/ 	.dword	_ZN39_INTERNAL_5b4b31fc_4_k_cu_3acbe2a4_76584cuda3std3__45__cpo4cendE
	.align		8
        /*0038*/ 	.dword	_ZN39_INTERNAL_5b4b31fc_4_k_cu_3acbe2a4_76584cuda3std3__441_GLOBAL__N__5b4b31fc_4_k_cu_3acbe2a4_76586ignoreE
	.align		8
        /*0040*/ 	.dword	_ZN39_INTERNAL_5b4b31fc_4_k_cu_3acbe2a4_76584cuda3std3__419piecewise_constructE
	.align		8
        /*0048*/ 	.dword	_ZN39_INTERNAL_5b4b31fc_4_k_cu_3acbe2a4_76584cuda3std3__48in_placeE
	.align		8
        /*0050*/ 	.dword	_ZN39_INTERNAL_5b4b31fc_4_k_cu_3acbe2a4_76584cuda3std6ranges3__45__cpo4swapE
	.align		8
        /*0058*/ 	.dword	_ZN39_INTERNAL_5b4b31fc_4_k_cu_3acbe2a4_76584cuda3std6ranges3__45__cpo9iter_moveE
	.align		8
        /*0060*/ 	.dword	_ZN39_INTERNAL_5b4b31fc_4_k_cu_3acbe2a4_76584cute7productE
	.align		8
        /*0068*/ 	.dword	_ZN39_INTERNAL_5b4b31fc_4_k_cu_3acbe2a4_76584cute1_E
	.align		8
        /*0070*/ 	.dword	$str$25
	.align		8
        /*0078*/ 	.dword	$str$26
	.align		8
        /*0080*/ 	.dword	$str$27
	.align		8
        /*0088*/ 	.dword	$str$28


//--------------------- .text._ZN7cutlass13device_kernelINS_4gemm6kernel13GemmUniversalIN4cute5tupleIJiiiiEEENS1_10collective13CollectiveMmaINS1_35MainloopSm100TmaUmmaWarpSpecializedILi3ELi2ELi2ENS5_IJNS4_1CILi1EEENSA_ILi2EEESB_EEEEENS5_IJNSA_ILi128EEENSA_ILi256EEENSA_ILi64EEEEEENS_10bfloat16_tENS5_IJlSB_lEEESJ_SK_NS4_8TiledMMAINS4_8MMA_AtomIJNS4_20SM100_MMA_F16BF16_SSISJ_SJ_fLi128ELi256ELNS4_4UMMA5MajorE0ELSP_0ELNSO_7ScaleInE0ELSQ_0EEEEEENS4_6LayoutINS5_IJSB_SB_SB_EEENS5_IJNSA_ILi0EEESV_SV_EEEEENS5_IJNS4_10UnderscoreESY_SY_EEEEENS4_23SM90_TMA_LOAD_MULTICASTENS4_14ComposedLayoutINS4_7SwizzleILi3ELi4ELi3EEENS4_18smem_ptr_flag_bitsILi16EEENST_INS5_IJNSA_ILi8EEESH_EEENS5_IJSH_SB_EEEEEEEvNS4_8identityENS4_13SM90_TMA_LOADES1B_vS1C_EENS_8epilogue10collective18CollectiveEpilogueINS1F_23Sm100TmaWarpSpecializedILi4ELi2ELi64ELb1ELb0EEEJSI_NS5_IJNST_ISF_SB_EENST_ISH_SB_EEEEESJ_SK_SJ_SK_NS1F_6fusion15FusionCallbacksIS1J_NS1N_17LinearCombinationISJ_fSJ_fLNS_15FloatRoundStyleE2EEESI_S1M_JEEENS4_5SM1004TMEM4LOAD26SM100_TMEM_LOAD_32dp32b64xES1D_S1B_NS4_39AutoVectorizingCopyWithAssumedAlignmentILi128EEENS4_14SM90_TMA_STOREES1B_S1Y_S1Y_EEEvvEEEEvNT_6ParamsE --------------------------
	.section	.text._ZN7cutlass13device_kernelINS_4gemm6kernel13GemmUniversalIN4cute5tupleIJiiiiEEENS1_10collective13CollectiveMmaINS1_35MainloopSm100TmaUmmaWarpSpecializedILi3ELi2ELi2ENS5_IJNS4_1CILi1EEENSA_ILi2EEESB_EEEEENS5_IJNSA_ILi128EEENSA_ILi256EEENSA_ILi64EEEEEENS_10bfloat16_tENS5_IJlSB_lEEESJ_SK_NS4_8TiledMMAINS4_8MMA_AtomIJNS4_20SM100_MMA_F16BF16_SSISJ_SJ_fLi128ELi256ELNS4_4UMMA5MajorE0ELSP_0ELNSO_7ScaleInE0ELSQ_0EEEEEENS4_6LayoutINS5_IJSB_SB_SB_EEENS5_IJNSA_ILi0EEESV_SV_EEEEENS5_IJNS4_10UnderscoreESY_SY_EEEEENS4_23SM90_TMA_LOAD_MULTICASTENS4_14ComposedLayoutINS4_7SwizzleILi3ELi4ELi3EEENS4_18smem_ptr_flag_bitsILi16EEENST_INS5_IJNSA_ILi8EEESH_EEENS5_IJSH_SB_EEEEEEEvNS4_8identityENS4_13SM90_TMA_LOADES1B_vS1C_EENS_8epilogue10collective18CollectiveEpilogueINS1F_23Sm100TmaWarpSpecializedILi4ELi2ELi64ELb1ELb0EEEJSI_NS5_IJNST_ISF_SB_EENST_ISH_SB_EEEEESJ_SK_SJ_SK_NS1F_6fusion15FusionCallbacksIS1J_NS1N_17LinearCombinationISJ_fSJ_fLNS_15FloatRoundStyleE2EEESI_S1M_JEEENS4_5SM1004TMEM4LOAD26SM100_TMEM_LOAD_32dp32b64xES1D_S1B_NS4_39AutoVectorizingCopyWithAssumedAlignmentILi128EEENS4_14SM90_TMA_STOREES1B_S1Y_S1Y_EEEvvEEEEvNT_6ParamsE,"ax",@progbits
	.align	128
.text._ZN7cutlass13device_kernelINS_4gemm6kernel13GemmUniversalIN4cute5tupleIJiiiiEEENS1_10collective13CollectiveMmaINS1_35MainloopSm100TmaUmmaWarpSpecializedILi3ELi2ELi2ENS5_IJNS4_1CILi1EEENSA_ILi2EEESB_EEEEENS5_IJNSA_ILi128EEENSA_ILi256EEENSA_ILi64EEEEEENS_10bfloat16_tENS5_IJlSB_lEEESJ_SK_NS4_8TiledMMAINS4_8MMA_AtomIJNS4_20SM100_MMA_F16BF16_SSISJ_SJ_fLi128ELi256ELNS4_4UMMA5MajorE0ELSP_0ELNSO_7ScaleInE0ELSQ_0EEEEEENS4_6LayoutINS5_IJSB_SB_SB_EEENS5_IJNSA_ILi0EEESV_SV_EEEEENS5_IJNS4_10UnderscoreESY_SY_EEEEENS4_23SM90_TMA_LOAD_MULTICASTENS4_14ComposedLayoutINS4_7SwizzleILi3ELi4ELi3EEENS4_18smem_ptr_flag_bitsILi16EEENST_INS5_IJNSA_ILi8EEESH_EEENS5_IJSH_SB_EEEEEEEvNS4_8identityENS4_13SM90_TMA_LOADES1B_vS1C_EENS_8epilogue10collective18CollectiveEpilogueINS1F_23Sm100TmaWarpSpecializedILi4ELi2ELi64ELb1ELb0EEEJSI_NS5_IJNST_ISF_SB_EENST_ISH_SB_EEEEESJ_SK_SJ_SK_NS1F_6fusion15FusionCallbacksIS1J_NS1N_17LinearCombinationISJ_fSJ_fLNS_15FloatRoundStyleE2EEESI_S1M_JEEENS4_5SM1004TMEM4LOAD26SM100_TMEM_LOAD_32dp32b64xES1D_S1B_NS4_39AutoVectorizingCopyWithAssumedAlignmentILi128EEENS4_14SM90_TMA_STOREES1B_S1Y_S1Y_EEEvvEEEEvNT_6ParamsE:
        .type           _ZN7cutlass13device_kernelINS_4gemm6kernel13GemmUniversalIN4cute5tupleIJiiiiEEENS1_10collective13CollectiveMmaINS1_35MainloopSm100TmaUmmaWarpSpecializedILi3ELi2ELi2ENS5_IJNS4_1CILi1EEENSA_ILi2EEESB_EEEEENS5_IJNSA_ILi128EEENSA_ILi256EEENSA_ILi64EEEEEENS_10bfloat16_tENS5_IJlSB_lEEESJ_SK_NS4_8TiledMMAINS4_8MMA_AtomIJNS4_20SM100_MMA_F16BF16_SSISJ_SJ_fLi128ELi256ELNS4_4UMMA5MajorE0ELSP_0ELNSO_7ScaleInE0ELSQ_0EEEEEENS4_6LayoutINS5_IJSB_SB_SB_EEENS5_IJNSA_ILi0EEESV_SV_EEEEENS5_IJNS4_10UnderscoreESY_SY_EEEEENS4_23SM90_TMA_LOAD_MULTICASTENS4_14ComposedLayoutINS4_7SwizzleILi3ELi4ELi3EEENS4_18smem_ptr_flag_bitsILi16EEENST_INS5_IJNSA_ILi8EEESH_EEENS5_IJSH_SB_EEEEEEEvNS4_8identityENS4_13SM90_TMA_LOADES1B_vS1C_EENS_8epilogue10collective18CollectiveEpilogueINS1F_23Sm100TmaWarpSpecializedILi4ELi2ELi64ELb1ELb0EEEJSI_NS5_IJNST_ISF_SB_EENST_ISH_SB_EEEEESJ_SK_SJ_SK_NS1F_6fusion15FusionCallbacksIS1J_NS1N_17LinearCombinationISJ_fSJ_fLNS_15FloatRoundStyleE2EEESI_S1M_JEEENS4_5SM1004TMEM4LOAD26SM100_TMEM_LOAD_32dp32b64xES1D_S1B_NS4_39AutoVectorizingCopyWithAssumedAlignmentILi128EEENS4_14SM90_TMA_STOREES1B_S1Y_S1Y_EEEvvEEEEvNT_6ParamsE,@function
        .size           _ZN7cutlass13device_kernelINS_4gemm6kernel13GemmUniversalIN4cute5tupleIJiiiiEEENS1_10collective13CollectiveMmaINS1_35MainloopSm100TmaUmmaWarpSpecializedILi3ELi2ELi2ENS5_IJNS4_1CILi1EEENSA_ILi2EEESB_EEEEENS5_IJNSA_ILi128EEENSA_ILi256EEENSA_ILi64EEEEEENS_10bfloat16_tENS5_IJlSB_lEEESJ_SK_NS4_8TiledMMAINS4_8MMA_AtomIJNS4_20SM100_MMA_F16BF16_SSISJ_SJ_fLi128ELi256ELNS4_4UMMA5MajorE0ELSP_0ELNSO_7ScaleInE0ELSQ_0EEEEEENS4_6LayoutINS5_IJSB_SB_SB_EEENS5_IJNSA_ILi0EEESV_SV_EEEEENS5_IJNS4_10UnderscoreESY_SY_EEEEENS4_23SM90_TMA_LOAD_MULTICASTENS4_14ComposedLayoutINS4_7SwizzleILi3ELi4ELi3EEENS4_18smem_ptr_flag_bitsILi16EEENST_INS5_IJNSA_ILi8EEESH_EEENS5_IJSH_SB_EEEEEEEvNS4_8identityENS4_13SM90_TMA_LOADES1B_vS1C_EENS_8epilogue10collective18CollectiveEpilogueINS1F_23Sm100TmaWarpSpecializedILi4ELi2ELi64ELb1ELb0EEEJSI_NS5_IJNST_ISF_SB_EENST_ISH_SB_EEEEESJ_SK_SJ_SK_NS1F_6fusion15FusionCallbacksIS1J_NS1N_17LinearCombinationISJ_fSJ_fLNS_15FloatRoundStyleE2EEESI_S1M_JEEENS4_5SM1004TMEM4LOAD26SM100_TMEM_LOAD_32dp32b64xES1D_S1B_NS4_39AutoVectorizingCopyWithAssumedAlignmentILi128EEENS4_14SM90_TMA_STOREES1B_S1Y_S1Y_EEEvvEEEEvNT_6ParamsE,(.L_x_174 - _ZN7cutlass13device_kernelINS_4gemm6kernel13GemmUniversalIN4cute5tupleIJiiiiEEENS1_10collective13CollectiveMmaINS1_35MainloopSm100TmaUmmaWarpSpecializedILi3ELi2ELi2ENS5_IJNS4_1CILi1EEENSA_ILi2EEESB_EEEEENS5_IJNSA_ILi128EEENSA_ILi256EEENSA_ILi64EEEEEENS_10bfloat16_tENS5_IJlSB_lEEESJ_SK_NS4_8TiledMMAINS4_8MMA_AtomIJNS4_20SM100_MMA_F16BF16_SSISJ_SJ_fLi128ELi256ELNS4_4UMMA5MajorE0ELSP_0ELNSO_7ScaleInE0ELSQ_0EEEEEENS4_6LayoutINS5_IJSB_SB_SB_EEENS5_IJNSA_ILi0EEESV_SV_EEEEENS5_IJNS4_10UnderscoreESY_SY_EEEEENS4_23SM90_TMA_LOAD_MULTICASTENS4_14ComposedLayoutINS4_7SwizzleILi3ELi4ELi3EEENS4_18smem_ptr_flag_bitsILi16EEENST_INS5_IJNSA_ILi8EEESH_EEENS5_IJSH_SB_EEEEEEEvNS4_8identityENS4_13SM90_TMA_LOADES1B_vS1C_EENS_8epilogue10collective18CollectiveEpilogueINS1F_23Sm100TmaWarpSpecializedILi4ELi2ELi64ELb1ELb0EEEJSI_NS5_IJNST_ISF_SB_EENST_ISH_SB_EEEEESJ_SK_SJ_SK_NS1F_6fusion15FusionCallbacksIS1J_NS1N_17LinearCombinationISJ_fSJ_fLNS_15FloatRoundStyleE2EEESI_S1M_JEEENS4_5SM1004TMEM4LOAD26SM100_TMEM_LOAD_32dp32b64xES1D_S1B_NS4_39AutoVectorizingCopyWithAssumedAlignmentILi128EEENS4_14SM90_TMA_STOREES1B_S1Y_S1Y_EEEvvEEEEvNT_6ParamsE)
        .other          _ZN7cutlass13device_kernelINS_4gemm6kernel13GemmUniversalIN4cute5tupleIJiiiiEEENS1_10collective13CollectiveMmaINS1_35MainloopSm100TmaUmmaWarpSpecializedILi3ELi2ELi2ENS5_IJNS4_1CILi1EEENSA_ILi2EEESB_EEEEENS5_IJNSA_ILi128EEENSA_ILi256EEENSA_ILi64EEEEEENS_10bfloat16_tENS5_IJlSB_lEEESJ_SK_NS4_8TiledMMAINS4_8MMA_AtomIJNS4_20SM100_MMA_F16BF16_SSISJ_SJ_fLi128ELi256ELNS4_4UMMA5MajorE0ELSP_0ELNSO_7ScaleInE0ELSQ_0EEEEEENS4_6LayoutINS5_IJSB_SB_SB_EEENS5_IJNSA_ILi0EEESV_SV_EEEEENS5_IJNS4_10UnderscoreESY_SY_EEEEENS4_23SM90_TMA_LOAD_MULTICASTENS4_14ComposedLayoutINS4_7SwizzleILi3ELi4ELi3EEENS4_18smem_ptr_flag_bitsILi16EEENST_INS5_IJNSA_ILi8EEESH_EEENS5_IJSH_SB_EEEEEEEvNS4_8identityENS4_13SM90_TMA_LOADES1B_vS1C_EENS_8epilogue10collective18CollectiveEpilogueINS1F_23Sm100TmaWarpSpecializedILi4ELi2ELi64ELb1ELb0EEEJSI_NS5_IJNST_ISF_SB_EENST_ISH_SB_EEEEESJ_SK_SJ_SK_NS1F_6fusion15FusionCallbacksIS1J_NS1N_17LinearCombinationISJ_fSJ_fLNS_15FloatRoundStyleE2EEESI_S1M_JEEENS4_5SM1004TMEM4LOAD26SM100_TMEM_LOAD_32dp32b64xES1D_S1B_NS4_39AutoVectorizingCopyWithAssumedAlignmentILi128EEENS4_14SM90_TMA_STOREES1B_S1Y_S1Y_EEEvvEEEEvNT_6ParamsE,@"STO_CUDA_ENTRY STV_DEFAULT"
_ZN7cutlass13device_kernelINS_4gemm6kernel13GemmUniversalIN4cute5tupleIJiiiiEEENS1_10collective13CollectiveMmaINS1_35MainloopSm100TmaUmmaWarpSpecializedILi3ELi2ELi2ENS5_IJNS4_1CILi1EEENSA_ILi2EEESB_EEEEENS5_IJNSA_ILi128EEENSA_ILi256EEENSA_ILi64EEEEEENS_10bfloat16_tENS5_IJlSB_lEEESJ_SK_NS4_8TiledMMAINS4_8MMA_AtomIJNS4_20SM100_MMA_F16BF16_SSISJ_SJ_fLi128ELi256ELNS4_4UMMA5MajorE0ELSP_0ELNSO_7ScaleInE0ELSQ_0EEEEEENS4_6LayoutINS5_IJSB_SB_SB_EEENS5_IJNSA_ILi0EEESV_SV_EEEEENS5_IJNS4_10UnderscoreESY_SY_EEEEENS4_23SM90_TMA_LOAD_MULTICASTENS4_14ComposedLayoutINS4_7SwizzleILi3ELi4ELi3EEENS4_18smem_ptr_flag_bitsILi16EEENST_INS5_IJNSA_ILi8EEESH_EEENS5_IJSH_SB_EEEEEEEvNS4_8identityENS4_13SM90_TMA_LOADES1B_vS1C_EENS_8epilogue10collective18CollectiveEpilogueINS1F_23Sm100TmaWarpSpecializedILi4ELi2ELi64ELb1ELb0EEEJSI_NS5_IJNST_ISF_SB_EENST_ISH_SB_EEEEESJ_SK_SJ_SK_NS1F_6fusion15FusionCallbacksIS1J_NS1N_17LinearCombinationISJ_fSJ_fLNS_15FloatRoundStyleE2EEESI_S1M_JEEENS4_5SM1004TMEM4LOAD26SM100_TMEM_LOAD_32dp32b64xES1D_S1B_NS4_39AutoVectorizingCopyWithAssumedAlignmentILi128EEENS4_14SM90_TMA_STOREES1B_S1Y_S1Y_EEEvvEEEEvNT_6ParamsE:
[----:B------:R-:W1:Y:S01]  /*0000*/  LDC R1, c[0x0][0x37c] ;  /* 0x0000df00ff017b82 */ /* 0x000e620000000800 */
[----:B------:R-:W2:Y:S01]  /*0010*/  S2R R160, SR_TID.X ;  /* 0x0000000000a07919 */ /* 0x000ea20000002100 */
[----:B------:R-:W3:Y:S01]  /*0020*/  LDCU.64 UR8, c[0x0][0x890] ;  /* 0x00011200ff0877ac */ /* 0x000ee20008000a00 */
[----:B------:R-:W-:Y:S02]  /*0030*/  PRMT R142, RZ, 0x7610, R142 ;  /* 0x00007610ff8e7816 */ /* 0x000fe4000000008e */
[----:B------:R-:W-:Y:S01]  /*0040*/  ELECT P3, URZ, PT ;  /* 0x0000000000ff782f */ /* 0x000fe20003860000 */
[----:B---3--:R-:W-:-:S04]  /*0050*/  UISETP.NE.U32.AND UP0, UPT, UR8, URZ, UPT ;  /* 0x000000ff0800728c */ /* 0x008fc8000bf05070 */
[----:B------:R-:W-:Y:S01]  /*0060*/  UISETP.NE.AND.EX UP0, UPT, UR9, URZ, UPT, UP0 ;  /* 0x000000ff0900728c */ /* 0x000fe2000bf05300 */
[----:B--2---:R-:W-:-:S05]  /*0070*/  SHF.R.U32.HI R143, RZ, 0x5, R160 ;  /* 0x00000005ff8f7819 */ /* 0x004fca00000116a0 */
[----:B------:R-:W2:Y:S02]  /*0080*/  SHFL.IDX PT, R0, R143, RZ, 0x1f ;  /* 0x00001fff8f007589 */ /* 0x000ea400000e0000 */
[----:B--2---:R-:W-:Y:S01]  /*0090*/  R2UR UR17, R0 ;  /* 0x00000000001172ca */ /* 0x004fe200000e0000 */
[----:B-1----:R-:W-:-:S14]  /*00a0*/  BRA.U UP0, `(.L_x_0) ;  /* 0x0000000100307547 */ /* 0x002fdc000b800000 */
[----:B------:R-:W1:Y:S02]  /*00b0*/  LDCU.64 UR4, c[0x0][0x888] ;  /* 0x00011100ff0477ac */ /* 0x000e640008000a00 */
[----:B-1----:R-:W-:-:S04]  /*00c0*/  UISETP.NE.U32.AND UP0, UPT, UR4, URZ, UPT ;  /* 0x000000ff0400728c */ /* 0x002fc8000bf05070 */
[----:B------:R-:W-:-:S09]  /*00d0*/  UISETP.NE.AND.EX UP0, UPT, UR5, URZ, UPT, UP0 ;  /* 0x000000ff0500728c */ /* 0x000fd2000bf05300 */
[----:B------:R-:W-:Y:S05]  /*00e0*/  BRA.U !UP0, `(.L_x_1) ;  /* 0x0000000108147547 */ /* 0x000fea000b800000 */
[----:B------:R-:W1:Y:S01]  /*00f0*/  LDC.64 R2, c[0x0][0x888] ;  /* 0x00022200ff027b82 */ /* 0x000e620000000a00 */
[----:B------:R-:W1:Y:S02]  /*0100*/  LDCU.64 UR4, c[0x0][0x358] ;  /* 0x00006b00ff0477ac */ /* 0x000e640008000a00 */
[----:B-1----:R1:W5:Y:S01]  /*0110*/  LDG.E R73, desc[UR4][R2.64] ;  /* 0x0000000402497981 */ /* 0x002362000c1e1900 */
[----:B------:R-:W-:Y:S01]  /*0120*/  HFMA2 R142, -RZ, RZ, 0, 5.9604644775390625e-08 ;  /* 0x00000001ff8e7431 */ /* 0x000fe200000001ff */
[----:B------:R-:W-:Y:S05]  /*0130*/  BRA `(.L_x_0) ;  /* 0x00000000000c7947 */ /* 0x000fea0003800000 */
.L_x_1:
[----:B------:R-:W1:Y:S01]  /*0140*/  LDCU UR4, c[0x0][0x880] ;  /* 0x00011000ff0477ac */ /* 0x000e620008000800 */
[----:B------:R-:W-:Y:S01]  /*0150*/  HFMA2 R142, -RZ, RZ, 0, 5.9604644775390625e-08 ;  /* 0x00000001ff8e7431 */ /* 0x000fe200000001ff */
[----:B-1----:R-:W-:-:S07]  /*0160*/  MOV R73, UR4 ;  /* 0x0000000400497c02 */ /* 0x002fce0008000f00 */
.L_x_0:
[----:B------:R-:W2:Y:S02]  /*0170*/  LDCU.64 UR4, c[0x0][0x8b0] ;  /* 0x00011600ff0477ac */ /* 0x000ea40008000a00 */
[----:B--2---:R-:W-:-:S04]  /*0180*/  UISETP.NE.U32.AND UP0, UPT, UR4, URZ, UPT ;  /* 0x000000ff0400728c */ /* 0x004fc8000bf05070 */
[----:B------:R-:W-:-:S09]  /*0190*/  UISETP.NE.AND.EX UP0, UPT, UR5, URZ, UPT, UP0 ;  /* 0x000000ff0500728c */ /* 0x000fd2000bf05300 */
[----:B------:R-:W-:Y:S05]  /*01a0*/  BRA.U UP0, `(.L_x_2) ;  /* 0x0000000100287547 */ /* 0x000fea000b800000 */
[----:B------:R-:W2:Y:S02]  /*01b0*/  LDCU.64 UR4, c[0x0][0x8a8] ;  /* 0x00011500ff0477ac */ /* 0x000ea40008000a00 */
[----:B--2---:R-:W-:-:S04]  /*01c0*/  UISETP.NE.U32.AND UP0, UPT, UR4, URZ, UPT ;  /* 0x000000ff0400728c */ /* 0x004fc8000bf05070 */
[----:B------:R-:W-:-:S09]  /*01d0*/  UISETP.NE.AND.EX UP0, UPT, UR5, URZ, UPT, UP0 ;  /* 0x000000ff0500728c */ /* 0x000fd2000bf05300 */
[----:B------:R-:W-:Y:S05]  /*01e0*/  BRA.U !UP0, `(.L_x_3) ;  /* 0x0000000108107547 */ /* 0x000fea000b800000 */
[----:B------:R-:W2:Y:S01]  /*01f0*/  LDC.64 R70, c[0x0][0x8a8] ;  /* 0x00022a00ff467b82 */ /* 0x000ea20000000a00 */
[----:B------:R-:W2:Y:S02]  /*0200*/  LDCU.64 UR4, c[0x0][0x358] ;  /* 0x00006b00ff0477ac */ /* 0x000ea40008000a00 */
[----:B--2---:R2:W5:Y:S01]  /*0210*/  LDG.E R70, desc[UR4][R70.64] ;  /* 0x0000000446467981 */ /* 0x004562000c1e1900 */
[----:B------:R-:W-:Y:S05]  /*0220*/  BRA `(.L_x_2) ;  /* 0x0000000000087947 */ /* 0x000fea0003800000 */
.L_x_3:
[----:B------:R-:W2:Y:S02]  /*0230*/  LDCU UR4, c[0x0][0x8a0] ;  /* 0x00011400ff0477ac */ /* 0x000ea40008000800 */
[----:B--2---:R-:W-:Y:S02]  /*0240*/  MOV R70, UR4 ;  /* 0x0000000400467c02 */ /* 0x004fe40008000f00 */
.L_x_2:
[----:B------:R-:W-:Y:S01]  /*0250*/  IMAD.U32 R0, RZ, RZ, UR17 ;  /* 0x00000011ff007e24 */ /* 0x000fe2000f8e00ff */
[----:B------:R-:W-:Y:S04]  /*0260*/  BSSY.RECONVERGENT B0, `(.L_x_4) ;  /* 0x000000c000007945 */ /* 0x000fe80003800200 */
[C---:B------:R-:W-:Y:S02]  /*0270*/  ISETP.NE.OR P1, PT, R0.reuse, 0x1, !P3 ;  /* 0x000000010000780c */ /* 0x040fe40005f25670 */
[----:B------:R-:W-:-:S11]  /*0280*/  ISETP.NE.OR P0, PT, R0, 0x3, !P3 ;  /* 0x000000030000780c */ /* 0x000fd60005f05670 */
[----:B------:R-:W-:Y:S05]  /*0290*/  @P1 BRA `(.L_x_5) ;  /* 0x0000000000201947 */ /* 0x000fea0003800000 */
[----:B------:R-:W3:Y:S02]  /*02a0*/  LDCU.64 UR4, c[0x0][0x348] ;  /* 0x00006900ff0477ac */ /* 0x000ee40008000a00 */
[----:B---3--:R-:W-:Y:S02]  /*02b0*/  UIADD3 UR6, UP1, UPT, UR4, 0x80, URZ ;  /* 0x0000008004067890 */ /* 0x008fe4000ff3e0ff */
[----:B------:R-:W-:Y:S02]  /*02c0*/  UIADD3 UR4, UP0, UPT, UR4, 0x180, URZ ;  /* 0x0000018004047890 */ /* 0x000fe4000ff1e0ff */
[----:B------:R-:W-:Y:S02]  /*02d0*/  UIADD3.X UR7, UPT, UPT, URZ, UR5, URZ, UP1, !UPT ;  /* 0x00000005ff077290 */ /* 0x000fe40008ffe4ff */
[----:B------:R-:W-:-:S07]  /*02e0*/  UIADD3.X UR5, UPT, UPT, URZ, UR5, URZ, UP0, !UPT ;  /* 0x00000005ff057290 */ /* 0x000fce00087fe4ff */
[----:B------:R3:W-:Y:S02]  /*02f0*/  UTMACCTL.PF [UR6] ;  /* 0x00000000060079b9 */ /* 0x0007e40008040000 */
[----:B------:R3:W-:Y:S02]  /*0300*/  UTMACCTL.PF [UR4] ;  /* 0x00000000040079b9 */ /* 0x0007e40008040000 */
[----:B---3--:R-:W-:Y:S01]  /*0310*/  NOP ;  /* 0x0000000000007918 */ /* 0x008fe20000000000 */
.L_x_5:
[----:B------:R-:W-:Y:S05]  /*0320*/  BSYNC.RECONVERGENT B0 ;  /* 0x0000000000007941 */ /* 0x000fea0003800200 */
.L_x_4:
[----:B------:R-:W-:Y:S04]  /*0330*/  BSSY.RECONVERGENT B0, `(.L_x_6) ;  /* 0x000000a000007945 */ /* 0x000fe80003800200 */
        /* <DEDUP_REMOVED lines=9> */
.L_x_7:
[----:B------:R-:W-:Y:S05]  /*03d0*/  BSYNC.RECONVERGENT B0 ;  /* 0x0000000000007941 */ /* 0x000fea0003800200 */
.L_x_6:
[----:B------:R-:W3:Y:S01]  /*03e0*/  LDCU.64 UR4, c[0x0][0x888] ;  /* 0x00011100ff0477ac */ /* 0x000ee20008000a00 */
[----:B------:R-:W-:Y:S02]  /*03f0*/  UISETP.EQ.U32.AND UP1, UPT, UR8, URZ, UPT ;  /* 0x000000ff0800728c */ /* 0x000fe4000bf22070 */
[----:B------:R-:W-:Y:S02]  /*0400*/  UPLOP3.LUT UP3, UPT, UPT, UPT, UPT, 0x80, 0x8 ;  /* 0x000000000008789c */ /* 0x000fe40003f6f070 */
[----:B---3--:R-:W-:-:S04]  /*0410*/  UISETP.NE.U32.AND UP0, UPT, UR4, URZ, UPT ;  /* 0x000000ff0400728c */ /* 0x008fc8000bf05070 */
[----:B------:R-:W-:-:S04]  /*0420*/  UISETP.NE.AND.EX UP0, UPT, UR5, URZ, UPT, UP0 ;  /* 0x000000ff0500728c */ /* 0x000fc8000bf05300 */
[----:B------:R-:W-:-:S04]  /*0430*/  UISETP.EQ.OR.EX UP2, UPT, UR9, URZ, !UP0, UP1 ;  /* 0x000000ff0900728c */ /* 0x000fc8000c742710 */
[----:B------:R-:W-:-:S06]  /*0440*/  UP2UR UR4, UPR, URZ, 0x4 ;  /* 0x00000004ff047883 */ /* 0x000fcc0008000000 */
[----:B------:R-:W-:Y:S01]  /*0450*/  MOV R146, UR4 ;  /* 0x0000000400927c02 */ /* 0x000fe20008000f00 */
[----:B------:R-:W-:Y:S06]  /*0460*/  BRA.U !UP2, `(.L_x_8) ;  /* 0x000000010a207547 */ /* 0x000fec000b800000 */
[----:B------:R-:W-:Y:S01]  /*0470*/  UISETP.NE.U32.AND UP1, UPT, UR8, URZ, UPT ;  /* 0x000000ff0800728c */ /* 0x000fe2000bf25070 */
[----:B-----5:R-:W-:Y:S01]  /*0480*/  FSETP.NEU.AND P0, PT, R73, RZ, PT ;  /* 0x000000ff4900720b */ /* 0x020fe20003f0d000 */
[----:B------:R-:W-:Y:S02]  /*0490*/  USEL UR4, URZ, 0xffffffff, UP0 ;  /* 0xffffffffff047887 */ /* 0x000fe40008000000 */
[----:B------:R-:W-:-:S10]  /*04a0*/  UISETP.NE.AND.EX UP1, UPT, UR9, URZ, UPT, UP1 ;  /* 0x000000ff0900728c */ /* 0x000fd4000bf25310 */
[----:B------:R-:W-:Y:S01]  /*04b0*/  VOTEU.ANY UP0, P0 ;  /* 0x0000000000ff7886 */ /* 0x000fe20000000100 */
[----:B------:R-:W-:-:S04]  /*04c0*/  @!UP1 USEL UR4, URZ, 0xffffffff, UP0 ;  /* 0xffffffffff049887 */ /* 0x000fc80008000000 */
[----:B------:R-:W-:-:S04]  /*04d0*/  ULOP3.LUT UR4, UR4, 0x1, URZ, 0xc0, !UPT ;  /* 0x0000000104047892 */ /* 0x000fc8000f8ec0ff */
[----:B------:R-:W-:-:S11]  /*04e0*/  UISETP.NE.U32.AND UP3, UPT, UR4, 0x1, UPT ;  /* 0x000000010400788c */ /* 0x000fd6000bf65070 */
.L_x_8:
[----:B-1----:R-:W1:Y:S01]  /*04f0*/  SHFL.IDX PT, R2, R143, RZ, 0x1f ;  /* 0x00001fff8f027589 */ /* 0x002e6200000e0000 */
[----:B------:R-:W-:-:S04]  /*0500*/  UISETP.NE.AND UP0, UPT, UR17, 0x2, UPT ;  /* 0x000000021100788c */ /* 0x000fc8000bf05270 */
[----:B------:R-:W-:Y:S01]  /*0510*/  USEL UR48, URZ, 0x1, UP0 ;  /* 0x00000001ff307887 */ /* 0x000fe20008000000 */
[----:B-1----:R-:W-:-:S13]  /*0520*/  ISETP.NE.AND P0, PT, R2, RZ, PT ;  /* 0x000000ff0200720c */ /* 0x002fda0003f05270 */
[----:B------:R-:W-:Y:S05]  /*0530*/  @P0 BRA `(.L_x_9) ;  /* 0x0000000000500947 */ /* 0x000fea0003800000 */
[----:B------:R-:W1:Y:S01]  /*0540*/  S2UR UR4, SR_CgaCtaId ;  /* 0x00000000000479c3 */ /* 0x000e620000008800 */
[----:B------:R-:W-:Y:S01]  /*0550*/  UMOV UR5, 0x400 ;  /* 0x0000040000057882 */ /* 0x000fe20000000000 */
[----:B------:R-:W-:Y:S01]  /*0560*/  UMOV UR8, 0x1 ;  /* 0x0000000100087882 */ /* 0x000fe20000000000 */
[----:B------:R-:W-:Y:S01]  /*0570*/  UMOV UR6, 0x2 ;  /* 0x0000000200067882 */ /* 0x000fe20000000000 */
[----:B------:R-:W-:-:S04]  /*0580*/  UIADD3 UR8, UPT, UPT, -UR8, 0x100000, URZ ;  /* 0x0010000008087890 */ /* 0x000fc8000fffe1ff */
[----:B------:R-:W-:Y:S02]  /*0590*/  USHF.L.U32 UR9, UR8, 0xb, URZ ;  /* 0x0000000b08097899 */ /* 0x000fe400080006ff */
[----:B------:R-:W-:Y:S02]  /*05a0*/  USHF.L.U32 UR8, UR8, 0x1, URZ ;  /* 0x0000000108087899 */ /* 0x000fe400080006ff */
[----:B------:R-:W-:-:S04]  /*05b0*/  UIADD3 UR6, UPT, UPT, -UR6, 0x100000, URZ ;  /* 0x0010000006067890 */ /* 0x000fc8000fffe1ff */
[----:B------:R-:W-:Y:S02]  /*05c0*/  USHF.L.U32 UR7, UR6, 0xb, URZ ;  /* 0x0000000b06077899 */ /* 0x000fe400080006ff */
[----:B------:R-:W-:Y:S01]  /*05d0*/  USHF.L.U32 UR6, UR6, 0x1, URZ ;  /* 0x0000000106067899 */ /* 0x000fe200080006ff */
[----:B------:R-:W-:Y:S01]  /*05e0*/  ELECT P0, URZ, PT ;  /* 0x0000000000ff782f */ /* 0x000fe20003800000 */
[----:B-1----:R-:W-:Y:S01]  /*05f0*/  ULEA UR4, UR4, UR5, 0x18 ;  /* 0x0000000504047291 */ /* 0x002fe2000f8ec0ff */
[----:B------:R-:W1:Y:S11]  /*0600*/  FENCE.VIEW.ASYNC.S ;  /* 0x00000000000073c6 */ /* 0x000e760000000000 */
[----:B-1----:R1:W3:Y:S01]  /*0610*/  SYNCS.EXCH.64 URZ, [UR4], UR8 ;  /* 0x0000000804ff75b2 */ /* 0x0022e20008000100 */
[----:B------:R1:W4:Y:S01]  /*0620*/  SYNCS.EXCH.64 URZ, [UR4+0x18], UR6 ;  /* 0x0000180604ff75b2 */ /* 0x0003220008000100 */
[----:B------:R1:W1:Y:S01]  /*0630*/  SYNCS.EXCH.64 URZ, [UR4+0x8], UR8 ;  /* 0x0000080804ff75b2 */ /* 0x0002620008000100 */
[----:B------:R1:W1:Y:S01]  /*0640*/  SYNCS.EXCH.64 URZ, [UR4+0x20], UR6 ;  /* 0x0000200604ff75b2 */ /* 0x0002620008000100 */
[----:B------:R1:W1:Y:S01]  /*0650*/  SYNCS.EXCH.64 URZ, [UR4+0x10], UR8 ;  /* 0x0000100804ff75b2 */ /* 0x0002620008000100 */
[----:B------:R1:W1:Y:S01]  /*0660*/  SYNCS.EXCH.64 URZ, [UR4+0x28], UR6 ;  /* 0x0000280604ff75b2 */ /* 0x0002620008000100 */
[----:B------:R-:W-:Y:S01]  /*0670*/  NOP ;  /* 0x0000000000007918 */ /* 0x000fe20000000000 */
.L_x_9:
[----:B------:R-:W2:Y:S01]  /*0680*/  SHFL.IDX PT, R2, R143, RZ, 0x1f ;  /* 0x00001fff8f027589 */ /* 0x000ea200000e0000 */
[----:B------:R-:W-:Y:S01]  /*0690*/  NOP ;  /* 0x0000000000007918 */ /* 0x000fe20000000000 */
[----:B--2---:R-:W-:-:S13]  /*06a0*/  ISETP.NE.AND P0, PT, R2, 0x1, PT ;  /* 0x000000010200780c */ /* 0x004fda0003f05270 */
[----:B------:R-:W-:Y:S05]  /*06b0*/  @P0 BRA `(.L_x_10) ;  /* 0x0000000000580947 */ /* 0x000fea0003800000 */
[----:B-1----:R-:W1:Y:S01]  /*06c0*/  S2UR UR4, SR_CgaCtaId ;  /* 0x00000000000479c3 */ /* 0x002e620000008800 */
        /* <DEDUP_REMOVED lines=12> */
[----:B-1----:R2:W1:Y:S01]  /*0790*/  SYNCS.EXCH.64 URZ, [UR4+0x30], UR8 ;  /* 0x0000300804ff75b2 */ /* 0x0024620008000100 */
[----:B------:R2:W1:Y:S01]  /*07a0*/  SYNCS.EXCH.64 URZ, [UR4+0x50], UR6 ;  /* 0x0000500604ff75b2 */ /* 0x0004620008000100 */
[----:B------:R2:W1:Y:S01]  /*07b0*/  SYNCS.EXCH.64 URZ, [UR4+0x38], UR8 ;  /* 0x0000380804ff75b2 */ /* 0x0004620008000100 */
[----:B------:R2:W1:Y:S01]  /*07c0*/  SYNCS.EXCH.64 URZ, [UR4+0x58], UR6 ;  /* 0x0000580604ff75b2 */ /* 0x0004620008000100 */
[----:B------:R2:W1:Y:S01]  /*07d0*/  SYNCS.EXCH.64 URZ, [UR4+0x40], UR8 ;  /* 0x0000400804ff75b2 */ /* 0x0004620008000100 */
[----:B------:R2:W1:Y:S01]  /*07e0*/  SYNCS.EXCH.64 URZ, [UR4+0x60], UR6 ;  /* 0x0000600604ff75b2 */ /* 0x0004620008000100 */
[----:B------:R2:W1:Y:S01]  /*07f0*/  SYNCS.EXCH.64 URZ, [UR4+0x48], UR8 ;  /* 0x0000480804ff75b2 */ /* 0x0004620008000100 */
[----:B------:R2:W1:Y:S02]  /*0800*/  SYNCS.EXCH.64 URZ, [UR4+0x68], UR6 ;  /* 0x0000680604ff75b2 */ /* 0x0004640008000100 */
[----:B--2---:R-:W-:Y:S01]  /*0810*/  NOP ;  /* 0x0000000000007918 */ /* 0x004fe20000000000 */
.L_x_10:
[----:B------:R-:W2:Y:S01]  /*0820*/  SHFL.IDX PT, R2, R143, RZ, 0x1f ;  /* 0x00001fff8f027589 */ /* 0x000ea200000e0000 */
[----:B------:R-:W-:Y:S01]  /*0830*/  NOP ;  /* 0x0000000000007918 */ /* 0x000fe20000000000 */
[----:B--2---:R-:W-:-:S13]  /*0840*/  ISETP.NE.AND P0, PT, R2, 0x3, PT ;  /* 0x000000030200780c */ /* 0x004fda0003f05270 */
[----:B------:R-:W-:Y:S05]  /*0850*/  @P0 BRA `(.L_x_11) ;  /* 0x0000000000300947 */ /* 0x000fea0003800000 */
[----:B-1----:R-:W1:Y:S01]  /*0860*/  S2UR UR6, SR_CgaCtaId ;  /* 0x00000000000679c3 */ /* 0x002e620000008800 */
[----:B------:R-:W-:Y:S01]  /*0870*/  UMOV UR4, 0x400 ;  /* 0x0000040000047882 */ /* 0x000fe20000000000 */
[----:B------:R-:W-:Y:S01]  /*0880*/  UMOV UR5, 0x20 ;  /* 0x0000002000057882 */ /* 0x000fe20000000000 */
[----:B------:R-:W-:Y:S01]  /*0890*/  ELECT P0, URZ, PT ;  /* 0x0000000000ff782f */ /* 0x000fe20003800000 */
[----:B-1----:R-:W-:Y:S02]  /*08a0*/  ULEA UR6, UR6, UR4, 0x18 ;  /* 0x0000000406067291 */ /* 0x002fe4000f8ec0ff */
[----:B------:R-:W-:-:S04]  /*08b0*/  UIADD3 UR4, UPT, UPT, -UR5, 0x100000, URZ ;  /* 0x0010000005047890 */ /* 0x000fc8000fffe1ff */
[----:B------:R-:W-:Y:S02]  /*08c0*/  USHF.L.U32 UR5, UR4, 0xb, URZ ;  /* 0x0000000b04057899 */ /* 0x000fe400080006ff */
[----:B------:R-:W-:Y:S01]  /*08d0*/  USHF.L.U32 UR4, UR4, 0x1, URZ ;  /* 0x0000000104047899 */ /* 0x000fe200080006ff */
[----:B------:R-:W1:Y:S11]  /*08e0*/  FENCE.VIEW.ASYNC.S ;  /* 0x00000000000073c6 */ /* 0x000e760000000000 */
[----:B-1----:R2:W1:Y:S01]  /*08f0*/  SYNCS.EXCH.64 URZ, [UR6+0x70], UR4 ;  /* 0x0000700406ff75b2 */ /* 0x0024620008000100 */
[----:B------:R2:W1:Y:S02]  /*0900*/  SYNCS.EXCH.64 URZ, [UR6+0x78], UR4 ;  /* 0x0000780406ff75b2 */ /* 0x0004640008000100 */
[----:B--2---:R-:W-:Y:S01]  /*0910*/  NOP ;  /* 0x0000000000007918 */ /* 0x004fe20000000000 */
.L_x_11:
[----:B------:R-:W2:Y:S01]  /*0920*/  SHFL.IDX PT, R2, R143, RZ, 0x1f ;  /* 0x00001fff8f027589 */ /* 0x000ea200000e0000 */
[----:B------:R-:W-:Y:S01]  /*0930*/  NOP ;  /* 0x0000000000007918 */ /* 0x000fe20000000000 */
[----:B--2---:R-:W-:-:S13]  /*0940*/  ISETP.NE.AND P0, PT, R2, 0x4, PT ;  /* 0x000000040200780c */ /* 0x004fda0003f05270 */
[----:B------:R-:W-:Y:S05]  /*0950*/  @P0 BRA `(.L_x_12) ;  /* 0x00000000004c0947 */ /* 0x000fea0003800000 */
[----:B-1----:R-:W1:Y:S01]  /*0960*/  S2UR UR6, SR_CgaCtaId ;  /* 0x00000000000679c3 */ /* 0x002e620000008800 */
[----:B------:R-:W-:Y:S01]  /*0970*/  UMOV UR4, 0x1e0 ;  /* 0x000001e000047882 */ /* 0x000fe20000000000 */
[----:B------:R-:W-:Y:S01]  /*0980*/  UMOV UR5, 0x400 ;  /* 0x0000040000057882 */ /* 0x000fe20000000000 */
[----:B------:R-:W-:Y:S01]  /*0990*/  USEL UR4, UR4, 0x1a0, UP3 ;  /* 0x000001a004047887 */ /* 0x000fe20009800000 */
[----:B------:R-:W-:Y:S01]  /*09a0*/  UMOV UR8, 0x1 ;  /* 0x0000000100087882 */ /* 0x000fe20000000000 */
[----:B------:R-:W-:Y:S01]  /*09b0*/  ELECT P0, URZ, PT ;  /* 0x0000000000ff782f */ /* 0x000fe20003800000 */
[----:B------:R-:W-:-:S04]  /*09c0*/  UIADD3 UR8, UPT, UPT, -UR8, 0x100000, URZ ;  /* 0x0010000008087890 */ /* 0x000fc8000fffe1ff */
[----:B------:R-:W-:Y:S02]  /*09d0*/  USHF.L.U32 UR9, UR8, 0xb, URZ ;  /* 0x0000000b08097899 */ /* 0x000fe400080006ff */
[----:B------:R-:W-:Y:S02]  /*09e0*/  USHF.L.U32 UR8, UR8, 0x1, URZ ;  /* 0x0000000108087899 */ /* 0x000fe400080006ff */
[----:B-1----:R-:W-:Y:S02]  /*09f0*/  ULEA UR6, UR6, UR5, 0x18 ;  /* 0x0000000506067291 */ /* 0x002fe4000f8ec0ff */
[----:B------:R-:W-:-:S04]  /*0a00*/  UIADD3 UR4, UPT, UPT, -UR4, 0x100000, URZ ;  /* 0x0010000004047890 */ /* 0x000fc8000fffe1ff */
[----:B------:R-:W-:Y:S02]  /*0a10*/  USHF.L.U32 UR5, UR4, 0xb, URZ ;  /* 0x0000000b04057899 */ /* 0x000fe400080006ff */
[----:B------:R-:W-:Y:S01]  /*0a20*/  USHF.L.U32 UR4, UR4, 0x1, URZ ;  /* 0x0000000104047899 */ /* 0x000fe200080006ff */
[----:B------:R-:W1:Y:S03]  /*0a30*/  FENCE.VIEW.ASYNC.S ;  /* 0x00000000000073c6 */ /* 0x000e660000000000 */
[----:B-1----:R2:W1:Y:S08]  /*0a40*/  SYNCS.EXCH.64 URZ, [UR6+0x80], UR8 ;  /* 0x0000800806ff75b2 */ /* 0x0024700008000100 */
[----:B------:R2:W1:Y:S01]  /*0a50*/  SYNCS.EXCH.64 URZ, [UR6+0x90], UR4 ;  /* 0x0000900406ff75b2 */ /* 0x0004620008000100 */
[----:B------:R2:W1:Y:S01]  /*0a60*/  SYNCS.EXCH.64 URZ, [UR6+0x88], UR8 ;  /* 0x0000880806ff75b2 */ /* 0x0004620008000100 */
[----:B------:R2:W1:Y:S02]  /*0a70*/  SYNCS.EXCH.64 URZ, [UR6+0x98], UR4 ;  /* 0x0000980406ff75b2 */ /* 0x0004640008000100 */
[----:B--2---:R-:W-:Y:S01]  /*0a80*/  NOP ;  /* 0x0000000000007918 */ /* 0x004fe20000000000 */
.L_x_12:
        /* <DEDUP_REMOVED lines=20> */
[----:B------:R2:W1:Y:S02]  /*0bd0*/  SYNCS.EXCH.64 URZ, [UR4+0xb8], UR6 ;  /* 0x0000b80604ff75b2 */ /* 0x0004640008000100 */
[----:B--2---:R-:W-:Y:S01]  /*0be0*/  NOP ;  /* 0x0000000000007918 */ /* 0x004fe20000000000 */
.L_x_13:
[----:B------:R-:W2:Y:S01]  /*0bf0*/  SHFL.IDX PT, R2, R143, RZ, 0x1f ;  /* 0x00001fff8f027589 */ /* 0x000ea200000e0000 */
[----:B------:R-:W-:Y:S01]  /*0c00*/  NOP ;  /* 0x0000000000007918 */ /* 0x000fe20000000000 */
[----:B--2---:R-:W-:-:S13]  /*0c10*/  ISETP.NE.AND P0, PT, R2, 0x3, PT ;  /* 0x000000030200780c */ /* 0x004fda0003f05270 */
[----:B------:R-:W-:Y:S05]  /*0c20*/  @P0 BRA `(.L_x_14) ;  /* 0x0000000000380947 */ /* 0x000fea0003800000 */
[----:B------:R-:W2:Y:S01]  /*0c30*/  S2UR UR5, SR_CgaCtaId ;  /* 0x00000000000579c3 */ /* 0x000ea20000008800 */
[----:B-1----:R-:W-:Y:S01]  /*0c40*/  UMOV UR4, 0x400 ;  /* 0x0000040000047882 */ /* 0x002fe20000000000 */
[----:B------:R-:W-:Y:S01]  /*0c50*/  UMOV UR6, 0x20 ;  /* 0x0000002000067882 */ /* 0x000fe20000000000 */
[----:B------:R-:W-:Y:S01]  /*0c60*/  ELECT P0, URZ, PT ;  /* 0x0000000000ff782f */ /* 0x000fe20003800000 */
[----:B------:R-:W-:-:S04]  /*0c70*/  UIADD3 UR6, UPT, UPT, -UR6, 0x100000, URZ ;  /* 0x0010000006067890 */ /* 0x000fc8000fffe1ff */
[----:B------:R-:W-:Y:S02]  /*0c80*/  USHF.L.U32 UR7, UR6, 0xb, URZ ;  /* 0x0000000b06077899 */ /* 0x000fe400080006ff */
[----:B------:R-:W-:Y:S02]  /*0c90*/  USHF.L.U32 UR6, UR6, 0x1, URZ ;  /* 0x0000000106067899 */ /* 0x000fe400080006ff */
[----:B--2---:R-:W-:Y:S01]  /*0ca0*/  ULEA UR4, UR5, UR4, 0x18 ;  /* 0x0000000405047291 */ /* 0x004fe2000f8ec0ff */
[----:B------:R-:W1:Y:S11]  /*0cb0*/  FENCE.VIEW.ASYNC.S ;  /* 0x00000000000073c6 */ /* 0x000e760000000000 */
[----:B-1----:R2:W1:Y:S01]  /*0cc0*/  SYNCS.EXCH.64 URZ, [UR4+0xc0], UR6 ;  /* 0x0000c00604ff75b2 */ /* 0x0024620008000100 */
[----:B------:R2:W1:Y:S01]  /*0cd0*/  SYNCS.EXCH.64 URZ, [UR4+0xd0], UR6 ;  /* 0x0000d00604ff75b2 */ /* 0x0004620008000100 */
[----:B------:R2:W1:Y:S01]  /*0ce0*/  SYNCS.EXCH.64 URZ, [UR4+0xc8], UR6 ;  /* 0x0000c80604ff75b2 */ /* 0x0004620008000100 */
[----:B------:R2:W1:Y:S02]  /*0cf0*/  SYNCS.EXCH.64 URZ, [UR4+0xd8], UR6 ;  /* 0x0000d80604ff75b2 */ /* 0x0004640008000100 */
[----:B--2---:R-:W-:Y:S01]  /*0d00*/  NOP ;  /* 0x0000000000007918 */ /* 0x004fe20000000000 */
.L_x_14:
[----:B-1----:R-:W1:Y:S01]  /*0d10*/  LDCU UR4, c[0x0][0x36c] ;  /* 0x00006d80ff0477ac */ /* 0x002e620008000800 */
[----:B------:R-:W-:Y:S01]  /*0d20*/  ISETP.NE.OR P3, PT, R0, 0x2, !P3 ;  /* 0x000000020000780c */ /* 0x000fe20005f65670 */
[----:B------:R-:W-:Y:S01]  /*0d30*/  NOP ;  /* 0x0000000000007918 */ /* 0x000fe20000000000 */
[----:B------:R-:W-:Y:S01]  /*0d40*/  LOP3.LUT R0, R160, 0x1f, RZ, 0xc0, !PT ;  /* 0x0000001fa0007812 */ /* 0x000fe200078ec0ff */
[----:B------:R-:W-:Y:S02]  /*0d50*/  UISETP.NE.AND UP4, UPT, UR17, URZ, UPT ;  /* 0x000000ff1100728c */ /* 0x000fe4000bf85270 */
[----:B-1----:R-:W-:-:S09]  /*0d60*/  UISETP.EQ.U32.AND UP5, UPT, UR4, 0x1, UPT ;  /* 0x000000010400788c */ /* 0x002fd2000bfa2070 */
[----:B------:R-:W-:Y:S05]  /*0d70*/  BRA.U !UP5, `(.L_x_15) ;  /* 0x000000010d087547 */ /* 0x000fea000b800000 */
[----:B---34-:R-:W-:Y:S01]  /*0d80*/  UCGABAR_ARV ;  /* 0x00000000000079c7 */ /* 0x018fe20008000000 */
[----:B------:R-:W-:Y:S05]  /*0d90*/  BRA `(.L_x_16) ;  /* 0x0000000000047947 */ /* 0x000fea0003800000 */
.L_x_15:
[----:B---34-:R-:W-:Y:S01]  /*0da0*/  NOP ;  /* 0x0000000000007918 */ /* 0x018fe20000000000 */
.L_x_16:
[----:B------:R-:W1:Y:S01]  /*0db0*/  S2UR UR7, SR_CTAID.X ;  /* 0x00000000000779c3 */ /* 0x000e620000002500 */
[----:B------:R-:W-:-:S05]  /*0dc0*/  CS2R.32 R145, SR_CgaSize ;  /* 0x0000000000917805 */ /* 0x000fca0000008a00 */
[----:B------:R-:W-:-:S05]  /*0dd0*/  IMAD R145, R145, -0xa0, RZ ;  /* 0xffffff6091917824 */ /* 0x000fca00078e02ff */
[----:B------:R-:W-:-:S14]  /*0de0*/  R2UR UR5, R145 ;  /* 0x00000000910572ca */ /* 0x000fdc00000e0000 */
[----:B------:R-:W2:Y:S01]  /*0df0*/  LDCU UR5, c[0x0][UR5+0x2b0] ;  /* 0x00005600050577ac */ /* 0x000ea20008000800 */
[----:B------:R-:W-:-:S05]  /*0e00*/  CS2R.32 R145, SR_CgaSize ;  /* 0x0000000000917805 */ /* 0x000fca0000008a00 */
[----:B------:R-:W-:-:S05]  /*0e10*/  IMAD R145, R145, -0xa0, RZ ;  /* 0xffffff6091917824 */ /* 0x000fca00078e02ff */
[----:B------:R-:W-:-:S14]  /*0e20*/  R2UR UR4, R145 ;  /* 0x00000000910472ca */ /* 0x000fdc00000e0000 */
[----:B------:R-:W3:Y:S01]  /*0e30*/  LDCU UR4, c[0x0][UR4+0x2b4] ;  /* 0x00005680040477ac */ /* 0x000ee20008000800 */
[----:B------:R-:W4:Y:S01]  /*0e40*/  S2UR UR8, SR_CTAID.Y ;  /* 0x00000000000879c3 */ /* 0x000f220000002600 */
[----:B------:R-:W-:-:S05]  /*0e50*/  CS2R.32 R145, SR_CgaSize ;  /* 0x0000000000917805 */ /* 0x000fca0000008a00 */
[----:B------:R-:W-:-:S05]  /*0e60*/  IMAD R145, R145, -0xa0, RZ ;  /* 0xffffff6091917824 */ /* 0x000fca00078e02ff */
[----:B------:R-:W-:-:S14]  /*0e70*/  R2UR UR9, R145 ;  /* 0x00000000910972ca */ /* 0x000fdc00000e0000 */
[----:B------:R-:W3:Y:S01]  /*0e80*/  LDCU UR9, c[0x0][UR9+0x2a0] ;  /* 0x00005400090977ac */ /* 0x000ee20008000800 */
[----:B------:R-:W-:-:S05]  /*0e90*/  CS2R.32 R145, SR_CgaSize ;  /* 0x0000000000917805 */ /* 0x000fca0000008a00 */
[----:B------:R-:W-:-:S05]  /*0ea0*/  IMAD R145, R145, -0xa0, RZ ;  /* 0xffffff6091917824 */ /* 0x000fca00078e02ff */
[----:B------:R-:W-:-:S14]  /*0eb0*/  R2UR UR10, R145 ;  /* 0x00000000910a72ca */ /* 0x000fdc00000e0000 */
[----:B------:R-:W3:Y:S01]  /*0ec0*/  LDCU UR10, c[0x0][UR10+0x2a4] ;  /* 0x000054800a0a77ac */ /* 0x000ee20008000800 */
[----:B------:R-:W3:Y:S01]  /*0ed0*/  S2UR UR11, SR_CgaCtaId ;  /* 0x00000000000b79c3 */ /* 0x000ee20000008800 */
[----:B------:R-:W3:Y:S01]  /*0ee0*/  LDCU UR21, c[0x0][0xb24] ;  /* 0x00016480ff1577ac */ /* 0x000ee20008000800 */
[----:B------:R-:W3:Y:S01]  /*0ef0*/  LDCU UR42, c[0x0][0xb24] ;  /* 0x00016480ff2a77ac */ /* 0x000ee20008000800 */
[----:B-1----:R-:W-:-:S05]  /*0f00*/  I2FP.F32.U32 R3, UR7 ;  /* 0x0000000700037c45 */ /* 0x002fca0008201000 */
[----:B------:R-:W1:Y:S01]  /*0f10*/  S2UR UR36, SR_CTAID.Z ;  /* 0x00000000002479c3 */ /* 0x000e620000002700 */
[----:B------:R-:W1:Y:S01]  /*0f20*/  LDCU UR27, c[0x0][0xb30] ;  /* 0x00016600ff1b77ac */ /* 0x000e620008000800 */
[----:B--2---:R-:W-:Y:S01]  /*0f30*/  FMUL R3, R3, UR5 ;  /* 0x0000000503037c20 */ /* 0x004fe20008400000 */
[----:B------:R-:W-:Y:S01]  /*0f40*/  UMOV UR16, UR7 ;  /* 0x0000000700107c82 */ /* 0x000fe20008000000 */
[----:B----4-:R-:W-:Y:S01]  /*0f50*/  I2FP.F32.U32 R2, UR8 ;  /* 0x0000000800027c45 */ /* 0x010fe20008201000 */
[----:B------:R-:W-:-:S03]  /*0f60*/  UMOV UR20, UR8 ;  /* 0x0000000800147c82 */ /* 0x000fc60008000000 */
[----:B------:R-:W2:Y:S01]  /*0f70*/  F2I.U32.TRUNC.NTZ R3, R3 ;  /* 0x0000000300037305 */ /* 0x000ea2000020f000 */
[----:B---3--:R-:W-:Y:S01]  /*0f80*/  UISETP.GE.AND UP2, UPT, UR21, 0x1, UPT ;  /* 0x000000011500788c */ /* 0x008fe2000bf46270 */
[----:B------:R-:W-:Y:S01]  /*0f90*/  FMUL R2, R2, UR4 ;  /* 0x0000000402027c20 */ /* 0x000fe20008400000 */
[----:B------:R-:W-:-:S05]  /*0fa0*/  USHF.L.U32 UR28, UR11, 0xc, URZ ;  /* 0x0000000c0b1c7899 */ /* 0x000fca00080006ff */
[----:B------:R-:W3:Y:S01]  /*0fb0*/  F2I.U32.TRUNC.NTZ R2, R2 ;  /* 0x0000000200027305 */ /* 0x000ee2000020f000 */
[----:B--2---:R-:W-:Y:S02]  /*0fc0*/  R2UR UR4, R3 ;  /* 0x00000000030472ca */ /* 0x004fe400000e0000 */
[----:B---3--:R-:W-:Y:S02]  /*0fd0*/  R2UR UR6, R2 ;  /* 0x00000000020672ca */ /* 0x008fe400000e0000 */
[----:B------:R-:W-:-:S09]  /*0fe0*/  PRMT R2, RZ, 0x7610, R2 ;  /* 0x00007610ff027816 */ /* 0x000fd20000000002 */
[----:B------:R-:W-:-:S04]  /*0ff0*/  UIADD3 UR5, UPT, UPT, -UR4, URZ, URZ ;  /* 0x000000ff04057290 */ /* 0x000fc8000fffe1ff */
[----:B------:R-:W-:Y:S02]  /*1000*/  UIMAD UR5, UR9, UR5, UR7 ;  /* 0x00000005090572a4 */ /* 0x000fe4000f8e0207 */
[----:B------:R-:W-:-:S04]  /*1010*/  UIADD3 UR4, UPT, UPT, -UR6, URZ, URZ ;  /* 0x000000ff06047290 */ /* 0x000fc8000fffe1ff */
[----:B------:R-:W-:Y:S01]  /*1020*/  IMAD.U32 R145, RZ, RZ, UR5 ;  /* 0x00000005ff917e24 */ /* 0x000fe2000f8e00ff */
[----:B------:R-:W-:-:S06]  /*1030*/  UIMAD UR4, UR10, UR4, UR8 ;  /* 0x000000040a0472a4 */ /* 0x000fcc000f8e0208 */
[----:B------:R-:W-:Y:S01]  /*1040*/  IMAD.U32 R144, RZ, RZ, UR4 ;  /* 0x00000004ff907e24 */ /* 0x000fe2000f8e00ff */
[----:B-1----:R-:W-:Y:S06]  /*1050*/  BRA.U UP4, `(.L_x_17) ;  /* 0x00000001042c7547 */ /* 0x002fec000b800000 */
[----:B------:R-:W-:Y:S02]  /*1060*/  R2UR UR5, R144 ;  /* 0x00000000900572ca */ /* 0x000fe400000e0000 */
[----:B------:R-:W-:-:S11]  /*1070*/  R2UR UR4, R145 ;  /* 0x00000000910472ca */ /* 0x000fd600000e0000 */
[----:B------:R-:W-:Y:S02]  /*1080*/  UISETP.NE.AND UP0, UPT, UR5, URZ, UPT ;  /* 0x000000ff0500728c */ /* 0x000fe4000bf05270 */
[----:B------:R-:W-:Y:S02]  /*1090*/  UISETP.NE.AND UP1, UPT, UR5, 0x1, UPT ;  /* 0x000000010500788c */ /* 0x000fe4000bf25270 */
[----:B------:R-:W-:-:S04]  /*10a0*/  UISETP.EQ.OR UP0, UPT, UR4, URZ, !UP0 ;  /* 0x000000ff0400728c */ /* 0x000fc8000c702670 */
[----:B------:R-:W-:Y:S02]  /*10b0*/  USEL UR5, URZ, 0x1, !UP0 ;  /* 0x00000001ff057887 */ /* 0x000fe4000c000000 */
[----:B------:R-:W-:Y:S02]  /*10c0*/  UISETP.NE.AND UP0, UPT, UR4, URZ, UPT ;  /* 0x000000ff0400728c */ /* 0x000fe4000bf05270 */
[----:B------:R-:W-:-:S04]  /*10d0*/  USEL UR4, URZ, 0x2, UP1 ;  /* 0x00000002ff047887 */ /* 0x000fc80008800000 */
[----:B------:R-:W-:-:S04]  /*10e0*/  USEL UR4, UR4, 0x2, UP0 ;  /* 0x0000000204047887 */ /* 0x000fc80008000000 */
[----:B------:R-:W-:-:S06]  /*10f0*/  UIADD3 UR4, UPT, UPT, UR5, UR4, URZ ;  /* 0x0000000405047290 */ /* 0x000fcc000fffe0ff */
[----:B------:R-:W-:Y:S02]  /*1100*/  IMAD.U32 R2, RZ, RZ, UR4 ;  /* 0x00000004ff027e24 */ /* 0x000fe4000f8e00ff */
.L_x_17:
[----:B------:R-:W-:Y:S05]  /*1110*/  BRA.U !UP2, `(.L_x_18) ;  /* 0x000000010ad47547 */ /* 0x000fea000b800000 */
[----:B------:R-:W1:Y:S01]  /*1120*/  LDCU.128 UR12, c[0x0][0xb10] ;  /* 0x00016200ff0c77ac */ /* 0x000e620008000c00 */
[----:B------:R-:W2:Y:S01]  /*1130*/  LDCU UR6, c[0x0][0x370] ;  /* 0x00006e00ff0677ac */ /* 0x000ea20008000800 */
[----:B------:R-:W3:Y:S01]  /*1140*/  LDCU UR5, c[0x0][0x374] ;  /* 0x00006e80ff0577ac */ /* 0x000ee20008000800 */
[----:B------:R-:W4:Y:S01]  /*1150*/  LDCU UR26, c[0x0][0xb0c] ;  /* 0x00016180ff1a77ac */ /* 0x000f220008000800 */
[----:B------:R-:W4:Y:S01]  /*1160*/  LDCU UR4, c[0x0][0xb20] ;  /* 0x00016400ff0477ac */ /* 0x000f220008000800 */
[----:B------:R-:W4:Y:S01]  /*1170*/  LDCU.64 UR8, c[0x0][0xb28] ;  /* 0x00016500ff0877ac */ /* 0x000f220008000a00 */
[----:B-1----:R-:W-:Y:S02]  /*1180*/  UISETP.NE.AND UP0, UPT, UR14, 0x1, UPT ;  /* 0x000000010e00788c */ /* 0x002fe4000bf05270 */
[----:B---3--:R-:W-:Y:S02]  /*1190*/  UIMAD.WIDE.U32 UR10, UR5, UR15, URZ ;  /* 0x0000000f050a72a5 */ /* 0x008fe4000f8e00ff */
[----:B--2---:R-:W-:-:S02]  /*11a0*/  UIMAD.WIDE.U32 UR22, UR6, UR12, URZ ;  /* 0x0000000c061672a5 */ /* 0x004fc4000f8e00ff */
[----:B----4-:R-:W-:Y:S02]  /*11b0*/  UISETP.NE.AND UP1, UPT, UR26, 0x1, UPT ;  /* 0x000000011a00788c */ /* 0x010fe4000bf25270 */
[----:B------:R-:W-:Y:S01]  /*11c0*/  UISETP.NE.AND UP2, UPT, UR21, 0x1, UPT ;  /* 0x000000011500788c */ /* 0x000fe2000bf45270 */
[----:B------:R-:W-:Y:S02]  /*11d0*/  UMOV UR10, UR11 ;  /* 0x0000000b000a7c82 */ /* 0x000fe40008000000 */
[----:B------:R-:W-:Y:S01]  /*11e0*/  UMOV UR22, UR23 ;  /* 0x0000001700167c82 */ /* 0x000fe20008000000 */
[----:B------:R-:W-:Y:S02]  /*11f0*/  @UP0 USHF.R.U32.HI UR5, URZ, UR4, UR10 ;  /* 0x00000004ff050299 */ /* 0x000fe4000801160a */
[----:B------:R-:W-:Y:S02]  /*1200*/  UIMAD.WIDE.U32 UR24, UR20, UR15, URZ ;  /* 0x0000000f141872a5 */ /* 0x000fe4000f8e00ff */
[----:B------:R-:W-:-:S02]  /*1210*/  UIMAD.WIDE.U32 UR10, UR5, UR8, URZ ;  /* 0x00000008050a72a5 */ /* 0x000fc4000f8e00ff */
[----:B------:R-:W-:Y:S02]  /*1220*/  @UP1 USHF.R.U32.HI UR6, URZ, UR13, UR22 ;  /* 0x0000000dff061299 */ /* 0x000fe40008011616 */
[----:B------:R-:W-:Y:S02]  /*1230*/  UIMAD.WIDE.U32 UR18, UR16, UR12, URZ ;  /* 0x0000000c101272a5 */ /* 0x000fe4000f8e00ff */
[----:B------:R-:W-:Y:S01]  /*1240*/  UIMAD.WIDE.U32 UR22, UR6, UR8, URZ ;  /* 0x00000008061672a5 */ /* 0x000fe2000f8e00ff */
[----:B------:R-:W-:Y:S01]  /*1250*/  UMOV UR24, UR25 ;  /* 0x0000001900187c82 */ /* 0x000fe20008000000 */
[----:B------:R-:W-:Y:S01]  /*1260*/  UMOV UR10, UR11 ;  /* 0x0000000b000a7c82 */ /* 0x000fe20008000000 */
[----:B------:R-:W-:Y:S02]  /*1270*/  USHF.R.U32.HI UR24, URZ, UR4, UR24 ;  /* 0x00000004ff187299 */ /* 0x000fe40008011618 */
[----:B------:R-:W-:Y:S02]  /*1280*/  @UP2 USHF.R.U32.HI UR5, URZ, UR9, UR10 ;  /* 0x00000009ff052299 */ /* 0x000fe4000801160a */
[----:B------:R-:W-:Y:S01]  /*1290*/  UMOV UR7, UR23 ;  /* 0x0000001700077c82 */ /* 0x000fe20008000000 */
[----:B------:R-:W-:Y:S01]  /*12a0*/  UMOV UR18, UR19 ;  /* 0x0000001300127c82 */ /* 0x000fe20008000000 */
[----:B------:R-:W-:-:S02]  /*12b0*/  @UP2 USHF.R.U32.HI UR6, URZ, UR9, UR7 ;  /* 0x00000009ff062299 */ /* 0x000fc40008011607 */
[----:B------:R-:W-:Y:S02]  /*12c0*/  USHF.R.U32.HI UR18, URZ, UR13, UR18 ;  /* 0x0000000dff127299 */ /* 0x000fe40008011612 */
[----:B------:R-:W-:Y:S02]  /*12d0*/  USEL UR4, UR20, UR24, !UP0 ;  /* 0x0000001814047287 */ /* 0x000fe4000c000000 */
[----:B------:R-:W-:Y:S02]  /*12e0*/  UIMAD UR7, UR5, UR21, URZ ;  /* 0x00000015050772a4 */ /* 0x000fe4000f8e02ff */
[----:B------:R-:W-:Y:S02]  /*12f0*/  USEL UR5, UR16, UR18, !UP1 ;  /* 0x0000001210057287 */ /* 0x000fe4000c800000 */
[----:B------:R-:W-:Y:S02]  /*1300*/  UIMAD UR12, UR6, UR21, URZ ;  /* 0x00000015060c72a4 */ /* 0x000fe4000f8e02ff */
[----:B------:R-:W-:-:S02]  /*1310*/  UISETP.GE.AND UP0, UPT, UR4, UR7, UPT ;  /* 0x000000070400728c */ /* 0x000fc4000bf06270 */
[----:B------:R-:W-:Y:S02]  /*1320*/  UIMAD.WIDE.U32 UR10, UR4, UR8, URZ ;  /* 0x00000008040a72a5 */ /* 0x000fe4000f8e00ff */
[----:B------:R-:W-:Y:S02]  /*1330*/  UISETP.GE.OR UP0, UPT, UR5, UR12, UP0 ;  /* 0x0000000c0500728c */ /* 0x000fe40008706670 */
[----:B------:R-:W-:Y:S02]  /*1340*/  UIMAD.WIDE.U32 UR12, UR5, UR8, URZ ;  /* 0x00000008050c72a5 */ /* 0x000fe4000f8e00ff */
[----:B------:R-:W-:Y:S01]  /*1350*/  UIADD3 UR10, UPT, UPT, -UR4, URZ, URZ ;  /* 0x000000ff040a7290 */ /* 0x000fe2000fffe1ff */
[----:B------:R-:W-:Y:S01]  /*1360*/  UMOV UR8, UR11 ;  /* 0x0000000b00087c82 */ /* 0x000fe20008000000 */
[----:B------:R-:W-:Y:S02]  /*1370*/  UIADD3 UR11, UPT, UPT, -UR5, URZ, URZ ;  /* 0x000000ff050b7290 */ /* 0x000fe4000fffe1ff */
[----:B------:R-:W-:-:S03]  /*1380*/  USHF.R.U32.HI UR8, URZ, UR9, UR8 ;  /* 0x00000009ff087299 */ /* 0x000fc60008011608 */
[----:B------:R-:W-:Y:S01]  /*1390*/  @!UP0 UMOV UR7, UR13 ;  /* 0x0000000d00078c82 */ /* 0x000fe20008000000 */
[----:B------:R-:W-:Y:S02]  /*13a0*/  UIMAD UR20, UR14, UR10, UR20 ;  /* 0x0000000a0e1472a4 */ /* 0x000fe4000f8e0214 */
[----:B------:R-:W-:Y:S02]  /*13b0*/  USEL UR8, UR4, UR8, !UP2 ;  /* 0x0000000804087287 */ /* 0x000fe4000d000000 */
[----:B------:R-:W-:Y:S02]  /*13c0*/  @!UP0 USHF.R.U32.HI UR7, URZ, UR9, UR7 ;  /* 0x00000009ff078299 */ /* 0x000fe40008011607 */
[----:B------:R-:W-:Y:S02]  /*13d0*/  UIADD3 UR9, UPT, UPT, -UR8, URZ, URZ ;  /* 0x000000ff08097290 */ /* 0x000fe4000fffe1ff */
[----:B------:R-:W-:Y:S02]  /*13e0*/  @!UP0 USEL UR7, UR5, UR7, !UP2 ;  /* 0x0000000705078287 */ /* 0x000fe4000d000000 */
[----:B------:R-:W-:-:S02]  /*13f0*/  UIMAD UR9, UR21, UR9, UR4 ;  /* 0x00000009150972a4 */ /* 0x000fc4000f8e0204 */
[----:B------:R-:W-:Y:S02]  /*1400*/  @!UP0 UIADD3 UR8, UPT, UPT, UR8, -UR7, URZ ;  /* 0x8000000708088290 */ /* 0x000fe4000fffe0ff */
[----:B------:R-:W-:Y:S02]  /*1410*/  @!UP0 UIMAD UR6, UR9, UR6, UR7 ;  /* 0x00000006090682a4 */ /* 0x000fe4000f8e0207 */
[----:B------:R-:W-:Y:S02]  /*1420*/  @!UP0 UIMAD UR4, UR8, UR21, UR5 ;  /* 0x00000015080482a4 */ /* 0x000fe4000f8e0205 */
[----:B------:R-:W-:Y:S02]  /*1430*/  UIMAD UR16, UR26, UR11, UR16 ;  /* 0x0000000b1a1072a4 */ /* 0x000fe4000f8e0210 */
[----:B------:R-:W-:Y:S01]  /*1440*/  UIMAD UR20, UR4, UR14, UR20 ;  /* 0x0000000e041472a4 */ /* 0x000fe2000f8e0214 */
[----:B------:R-:W-:Y:S02]  /*1450*/  @!UP0 UMOV UR5, UR6 ;  /* 0x0000000600058c82 */ /* 0x000fe40008000000 */
[----:B------:R-:W-:-:S12]  /*1460*/  UIMAD UR16, UR5, UR26, UR16 ;  /* 0x0000001a051072a4 */ /* 0x000fd8000f8e0210 */
.L_x_18:
[----:B------:R-:W-:Y:S02]  /*1470*/  UISETP.NE.AND UP1, UPT, UR27, 0x1, UPT ;  /* 0x000000011b00788c */ /* 0x000fe4000bf25270 */
[----:B------:R-:W-:Y:S02]  /*1480*/  UISETP.NE.AND UP0, UPT, UR17, 0x2, UPT ;  /* 0x000000021100788c */ /* 0x000fe4000bf05270 */
[----:B------:R-:W-:-:S05]  /*1490*/  ULOP3.LUT UR28, UR28, 0x1000, URZ, 0xc0, !UPT ;  /* 0x000010001c1c7892 */ /* 0x000fca000f8ec0ff */
[----:B------:R-:W-:Y:S07]  /*14a0*/  BRA.U UP1, `(.L_x_19) ;  /* 0x0000000101447547 */ /* 0x000fee000b800000 */
[----:B------:R-:W1:Y:S01]  /*14b0*/  LDCU.128 UR8, c[0x0][0xb10] ;  /* 0x00016200ff0877ac */ /* 0x000e620008000c00 */
[----:B------:R-:W2:Y:S01]  /*14c0*/  LDCU UR12, c[0x0][0xb0c] ;  /* 0x00016180ff0c77ac */ /* 0x000ea20008000800 */
[----:B------:R-:W3:Y:S01]  /*14d0*/  LDCU UR13, c[0x0][0xb20] ;  /* 0x00016400ff0d77ac */ /* 0x000ee20008000800 */
[----:B-1----:R-:W-:Y:S02]  /*14e0*/  UIMAD.WIDE.U32 UR6, UR16, UR8, URZ ;  /* 0x00000008100672a5 */ /* 0x002fe4000f8e00ff */
[----:B------:R-:W-:Y:S02]  /*14f0*/  UIMAD.WIDE.U32 UR4, UR20, UR11, URZ ;  /* 0x0000000b140472a5 */ /* 0x000fe4000f8e00ff */
[----:B--2---:R-:W-:Y:S02]  /*1500*/  UISETP.NE.AND UP2, UPT, UR12, 0x1, UPT ;  /* 0x000000010c00788c */ /* 0x004fe4000bf45270 */
[----:B------:R-:W-:Y:S01]  /*1510*/  UISETP.NE.AND UP1, UPT, UR10, 0x1, UPT ;  /* 0x000000010a00788c */ /* 0x000fe2000bf25270 */
[----:B------:R-:W-:-:S02]  /*1520*/  UMOV UR6, UR7 ;  /* 0x0000000700067c82 */ /* 0x000fc40008000000 */
[----:B------:R-:W-:Y:S01]  /*1530*/  UMOV UR4, UR5 ;  /* 0x0000000500047c82 */ /* 0x000fe20008000000 */
[----:B------:R-:W-:Y:S02]  /*1540*/  USHF.R.U32.HI UR6, URZ, UR9, UR6 ;  /* 0x00000009ff067299 */ /* 0x000fe40008011606 */
[----:B---3--:R-:W-:Y:S02]  /*1550*/  USHF.R.U32.HI UR4, URZ, UR13, UR4 ;  /* 0x0000000dff047299 */ /* 0x008fe40008011604 */
[----:B------:R-:W-:Y:S02]  /*1560*/  USEL UR5, UR16, UR6, !UP2 ;  /* 0x0000000610057287 */ /* 0x000fe4000d000000 */
[----:B------:R-:W-:-:S04]  /*1570*/  USEL UR4, UR20, UR4, !UP1 ;  /* 0x0000000414047287 */ /* 0x000fc8000c800000 */
[----:B------:R-:W-:Y:S02]  /*1580*/  UIADD3 UR6, UPT, UPT, UR5, -UR4, URZ ;  /* 0x8000000405067290 */ /* 0x000fe4000fffe0ff */
[----:B------:R-:W-:Y:S02]  /*1590*/  UIADD3 UR4, UPT, UPT, -UR5, UR4, URZ ;  /* 0x0000000405047290 */ /* 0x000fe4000fffe1ff */
[----:B------:R-:W-:Y:S02]  /*15a0*/  UIMAD UR20, UR6, UR10, UR20 ;  /* 0x0000000a061472a4 */ /* 0x000fe4000f8e0214 */
[----:B------:R-:W-:-:S12]  /*15b0*/  UIMAD UR16, UR4, UR12, UR16 ;  /* 0x0000000c041072a4 */ /* 0x000fd8000f8e0210 */
.L_x_19:
[----:B------:R-:W-:Y:S05]  /*15c0*/  BRA.U !UP5, `(.L_x_20) ;  /* 0x000000010d0c7547 */ /* 0x000fea000b800000 */
[----:B------:R-:W-:Y:S01]  /*15d0*/  UCGABAR_WAIT ;  /* 0x0000000000007dc7 */ /* 0x000fe20008000000 */
[----:B------:R-:W-:Y:S01]  /*15e0*/  CCTL.IVALL ;  /* 0x00000000ff00798f */ /* 0x000fe20002000000 */
[----:B------:R-:W-:Y:S05]  /*15f0*/  BRA `(.L_x_21) ;  /* 0x0000000000047947 */ /* 0x000fea0003800000 */
.L_x_20:
[----:B------:R-:W-:Y:S06]  /*1600*/  BAR.SYNC.DEFER_BLOCKING 0x0 ;  /* 0x0000000000007b1d */ /* 0x000fec0000010000 */
.L_x_21:
[----:B------:R-:W-:Y:S05]  /*1610*/  BRA.U UP0, `(.L_x_22) ;  /* 0x0000001100a07547 */ /* 0x000fea000b800000 */
[----:B------:R-:W1:Y:S01]  /*1620*/  LDCU UR6, c[0x0][0x38c] ;  /* 0x00007180ff0677ac */ /* 0x000e620008000800 */
[----:B------:R-:W2:Y:S01]  /*1630*/  S2UR UR8, SR_CgaCtaId ;  /* 0x00000000000879c3 */ /* 0x000ea20000008800 */
[----:B------:R-:W-:Y:S01]  /*1640*/  PLOP3.LUT P1, PT, PT, PT, UP3, 0x80, 0x8 ;  /* 0x000000000008781c */ /* 0x000fe20003f2f038 */
[----:B------:R-:W-:Y:S01]  /*1650*/  IMAD.MOV.U32 R12, RZ, RZ, 0x1 ;  /* 0x00000001ff0c7424 */ /* 0x000fe200078e00ff */
[----:B------:R-:W-:Y:S01]  /*1660*/  UMOV UR7, 0x400 ;  /* 0x0000040000077882 */ /* 0x000fe20000000000 */
[----:B------:R-:W-:Y:S01]  /*1670*/  UISETP.NE.AND UP1, UPT, UR17, URZ, UPT ;  /* 0x000000ff1100728c */ /* 0x000fe2000bf25270 */
[----:B------:R-:W-:Y:S02]  /*1680*/  ISETP.EQ.OR P2, PT, R0, RZ, P3 ;  /* 0x000000ff0000720c */ /* 0x000fe40001f42670 */
[----:B------:R-:W-:Y:S02]  /*1690*/  CS2R R10, SRZ ;  /* 0x00000000000a7805 */ /* 0x000fe4000001ff00 */
[----:B------:R-:W-:Y:S01]  /*16a0*/  PLOP3.LUT P1, PT, P1, PT, PT, 0x8, 0x80 ;  /* 0x000000000080781c */ /* 0x000fe20000f2e170 */
[----:B------:R-:W-:Y:S01]  /*16b0*/  IMAD.MOV.U32 R9, RZ, RZ, RZ ;  /* 0x000000ffff097224 */ /* 0x000fe200078e00ff */
[----:B------:R-:W3:Y:S01]  /*16c0*/  LDCU UR40, c[0x0][0x370] ;  /* 0x00006e00ff2877ac */ /* 0x000ee20008000800 */
[----:B------:R-:W-:Y:S01]  /*16d0*/  IMAD.MOV.U32 R8, RZ, RZ, 0x1 ;  /* 0x00000001ff087424 */ /* 0x000fe200078e00ff */
[----:B------:R-:W4:Y:S01]  /*16e0*/  LDCU.64 UR26, c[0x0][0x348] ;  /* 0x00006900ff1a77ac */ /* 0x000f220008000a00 */
[----:B-1----:R-:W-:-:S02]  /*16f0*/  UIADD3 UR5, UPT, UPT, UR6, 0x3f, URZ ;  /* 0x0000003f06057890 */ /* 0x002fc4000fffe0ff */
[----:B------:R-:W-:Y:S02]  /*1700*/  USHF.R.U32.HI UR45, URZ, 0x6, UR28 ;  /* 0x00000006ff2d7899 */ /* 0x000fe4000801161c */
[----:B------:R-:W-:Y:S02]  /*1710*/  USHF.R.S32.HI UR4, URZ, 0x1f, UR5 ;  /* 0x0000001fff047899 */ /* 0x000fe40008011405 */
[----:B------:R-:W-:Y:S02]  /*1720*/  UIADD3 UR46, UPT, UPT, UR6, 0x7e, URZ ;  /* 0x0000007e062e7890 */ /* 0x000fe4000fffe0ff */
[----:B------:R-:W-:Y:S02]  /*1730*/  ULEA.HI UR4, UR4, UR5, URZ, 0x6 ;  /* 0x0000000504047291 */ /* 0x000fe4000f8f30ff */
[----:B------:R-:W-:Y:S02]  /*1740*/  UIADD3 UR5, UPT, UPT, UR6, -0x1, URZ ;  /* 0xffffffff06057890 */ /* 0x000fe4000fffe0ff */
[----:B------:R-:W-:-:S02]  /*1750*/  USHF.R.S32.HI UR43, URZ, 0x6, UR4 ;  /* 0x00000006ff2b7899 */ /* 0x000fc40008011404 */
[----:B------:R-:W-:Y:S02]  /*1760*/  UISETP.GE.U32.AND UP2, UPT, UR5, -0x7f, UPT ;  /* 0xffffff810500788c */ /* 0x000fe4000bf46070 */
[----:B------:R-:W-:Y:S02]  /*1770*/  UISETP.LT.U32.AND UP0, UPT, UR43, 0x3, UPT ;  /* 0x000000032b00788c */ /* 0x000fe4000bf01070 */
[----:B--2---:R-:W-:Y:S02]  /*1780*/  ULEA UR7, UR8, UR7, 0x18 ;  /* 0x0000000708077291 */ /* 0x004fe4000f8ec0ff */
[----:B------:R-:W-:Y:S02]  /*1790*/  USEL UR41, UR43, 0x3, UP0 ;  /* 0x000000032b297887 */ /* 0x000fe40008000000 */
[----:B------:R-:W-:Y:S02]  /*17a0*/  ULEA UR29, UR28, UR7, 0x1 ;  /* 0x000000071c1d7291 */ /* 0x000fe4000f8e08ff */
[----:B------:R-:W-:-:S02]  /*17b0*/  UIADD3 UR21, UPT, UPT, UR41, -0x1, URZ ;  /* 0xffffffff29157890 */ /* 0x000fc4000fffe0ff */
[----:B------:R-:W-:Y:S01]  /*17c0*/  @UP2 UIADD3 UR21, UPT, UPT, UR41, URZ, URZ ;  /* 0x000000ff29152290 */ /* 0x000fe2000fffe0ff */
[----:B------:R-:W1:Y:S01]  /*17d0*/  LDCU UR39, c[0x0][0x374] ;  /* 0x00006e80ff2777ac */ /* 0x000e620008000800 */
[----:B------:R-:W-:Y:S02]  /*17e0*/  USEL UR24, UR48, 0x2, UP1 ;  /* 0x0000000230187887 */ /* 0x000fe40008800000 */
[----:B------:R-:W-:Y:S02]  /*17f0*/  UIADD3 UR29, UPT, UPT, UR29, 0x10800, URZ ;  /* 0x000108001d1d7890 */ /* 0x000fe4000fffe0ff */
[----:B------:R-:W-:Y:S02]  /*1800*/  UIADD3 UR44, UPT, UPT, UR43, -UR41, URZ ;  /* 0x800000292b2c7290 */ /* 0x000fe4000fffe0ff */
[----:B------:R-:W-:Y:S01]  /*1810*/  UIADD3 UR21, UPT, UPT, UR21, 0x1, URZ ;  /* 0x0000000115157890 */ /* 0x000fe2000fffe0ff */
[----:B---34-:R-:W-:-:S11]  /*1820*/  UMOV UR5, URZ ;  /* 0x000000ff00057c82 */ /* 0x018fd60008000000 */
.L_x_42:
[----:B------:R-:W2:Y:S02]  /*1830*/  S2UR UR4, SR_CgaCtaId ;  /* 0x00000000000479c3 */ /* 0x000ea40000008800 */
[----:B--2---:R-:W-:-:S09]  /*1840*/  UISETP.NE.AND UP0, UPT, UR4, URZ, UPT ;  /* 0x000000ff0400728c */ /* 0x004fd2000bf05270 */
[----:B------:R-:W-:Y:S05]  /*1850*/  BRA.U UP0, `(.L_x_23) ;  /* 0x0000000100287547 */ /* 0x000fea000b800000 */
[----:B------:R-:W-:Y:S02]  /*1860*/  LEA R0, R9, UR7, 0x3 ;  /* 0x0000000709007c11 */ /* 0x000fe4000f8e18ff */
[----:B------:R-:W-:-:S04]  /*1870*/  SHF.L.U32 R2, R8, 0x1f, RZ ;  /* 0x0000001f08027819 */ /* 0x000fc800000006ff */
[----:B------:R-:W2:Y:S02]  /*1880*/  SYNCS.PHASECHK.TRANS64.TRYWAIT P0, [R0+URZ+0xd0], R2 ;  /* 0x0000d002000075a7 */ /* 0x000ea400080011ff */
[----:B--2---:R-:W-:Y:S05]  /*1890*/  @!P0 BRA `(.L_x_24) ;  /* 0x0000009800a08947 */ /* 0x004fea0003800000 */
.L_x_135:
[----:B------:R-:W-:Y:S01]  /*18a0*/  VIADD R9, R9, 0x1 ;  /* 0x0000000109097836 */ /* 0x000fe20000000000 */
[----:B------:R2:W-:Y:S04]  /*18b0*/  SYNCS.ARRIVE.TRANS64.A1T0 RZ, [R0+URZ+0xc0], RZ ;  /* 0x0000c0ff00ff79a7 */ /* 0x0005e800081000ff */
[----:B------:R-:W-:-:S04]  /*18c0*/  ISETP.NE.AND P0, PT, R9, 0x2, PT ;  /* 0x000000020900780c */ /* 0x000fc80003f05270 */
[----:B------:R-:W-:Y:S02]  /*18d0*/  SEL R9, R9, RZ, P0 ;  /* 0x000000ff09097207 */ /* 0x000fe40000000000 */
[----:B--2---:R-:W-:-:S04]  /*18e0*/  SEL R0, RZ, 0x1, P0 ;  /* 0x00000001ff007807 */ /* 0x004fc80000000000 */
[----:B------:R-:W-:-:S07]  /*18f0*/  LOP3.LUT R8, R8, R0, RZ, 0x3c, !PT ;  /* 0x0000000008087212 */ /* 0x000fce00078e3cff */
.L_x_23:
[----:B------:R-:W-:Y:S01]  /*1900*/  ULEA UR4, UR5, UR7, 0x3 ;  /* 0x0000000705047291 */ /* 0x000fe2000f8e18ff */
[----:B------:R-:W-:Y:S01]  /*1910*/  SHF.L.U32 R0, R12, 0x1f, RZ ;  /* 0x0000001f0c007819 */ /* 0x000fe200000006ff */
[----:B------:R-:W-:Y:S02]  /*1920*/  UISETP.GE.U32.AND UP0, UPT, UR46, 0x7f, UPT ;  /* 0x0000007f2e00788c */ /* 0x000fe4000bf06070 */
[----:B------:R-:W-:Y:S02]  /*1930*/  USHF.L.U32 UR11, UR20, 0x8, URZ ;  /* 0x00000008140b7899 */ /* 0x000fe400080006ff */
[----:B------:R-:W-:Y:S01]  /*1940*/  ULEA UR35, UR16, UR45, 0x7 ;  /* 0x0000002d10237291 */ /* 0x000fe2000f8e38ff */
[----:B------:R-:W-:Y:S02]  /*1950*/  UMOV UR13, URZ ;  /* 0x000000ff000d7c82 */ /* 0x000fe40008000000 */
[----:B------:R2:W3:Y:S02]  /*1960*/  SYNCS.PHASECHK.TRANS64.TRYWAIT P0, [UR4+0x18], R0 ;  /* 0x00001800ff0075a7 */ /* 0x0004e40008001104 */
[----:B------:R-:W-:Y:S07]  /*1970*/  BRA.U !UP0, `(.L_x_25) ;  /* 0x0000000108c07547 */ /* 0x000fee000b800000 */
[----:B------:R-:W-:Y:S01]  /*1980*/  UMOV UR6, URZ ;  /* 0x000000ff00067c82 */ /* 0x000fe20008000000 */
[----:B------:R-:W-:-:S05]  /*1990*/  UMOV UR4, UR5 ;  /* 0x0000000500047c82 */ /* 0x000fca0008000000 */
.L_x_31:
[----:B------:R-:W-:Y:S01]  /*19a0*/  ULEA UR33, UR4, UR7, 0x3 ;  /* 0x0000000704217291 */ /* 0x000fe2000f8e18ff */
[----:B---3--:R-:W-:Y:S01]  /*19b0*/  @!P3 MOV R2, 0xc000 ;  /* 0x0000c0000002b802 */ /* 0x008fe20000000f00 */
[----:B-1-3--:R-:W-:Y:S10]  /*19c0*/  @P0 BRA `(.L_x_26) ;  /* 0x00000000000c0947 */ /* 0x00aff40003800000 */
[----:B------:R-:W-:-:S04]  /*19d0*/  SHF.L.U32 R3, R12, 0x1f, RZ ;  /* 0x0000001f0c037819 */ /* 0x000fc800000006ff */
[----:B------:R-:W3:Y:S02]  /*19e0*/  SYNCS.PHASECHK.TRANS64.TRYWAIT P0, [UR33+0x18], R3 ;  /* 0x00001803ff0075a7 */ /* 0x000ee40008001121 */
[----:B---3--:R-:W-:Y:S05]  /*19f0*/  @!P0 BRA `(.L_x_27) ;  /* 0x00000098005c8947 */ /* 0x008fea0003800000 */
.L_x_26:
[----:B------:R3:W-:Y:S01]  /*1a00*/  @!P3 SYNCS.ARRIVE.TRANS64 RZ, [UR33], R2 ;  /* 0x00000002ffffb9a7 */ /* 0x0007e20008000021 */
[----:B------:R-:W-:-:S04]  /*1a10*/  ULOP3.LUT UR5, UR24, 0x2, URZ, 0xfc, !UPT ;  /* 0x0000000218057892 */ /* 0x000fc8000f8efcff */
[----:B------:R-:W-:-:S09]  /*1a20*/  UISETP.NE.AND UP0, UPT, UR5, 0x2, UPT ;  /* 0x000000020500788c */ /* 0x000fd2000bf05270 */
[----:B------:R-:W-:Y:S05]  /*1a30*/  BRA.U UP0, `(.L_x_28) ;  /* 0x0000000100047547 */ /* 0x000fea000b800000 */
[----:B-1----:R-:W-:Y:S05]  /*1a40*/  BPT.TRAP 0x1 ;  /* 0x000000040000795c */ /* 0x002fea0000300000 */
.L_x_28:
[----:B------:R-:W-:Y:S04]  /*1a50*/  BSSY.RECONVERGENT B0, `(.L_x_29) ;  /* 0x0000003000007945 */ /* 0x000fe80003800200 */
[----:B------:R-:W-:Y:S05]  /*1a60*/  @P2 BRA `(.L_x_30) ;  /* 0x0000000000042947 */ /* 0x000fea0003800000 */
[----:B-1----:R-:W-:Y:S05]  /*1a70*/  BPT.TRAP 0x1 ;  /* 0x000000040000795c */ /* 0x002fea0000300000 */
.L_x_30:
[----:B-1----:R-:W-:Y:S05]  /*1a80*/  BSYNC.RECONVERGENT B0 ;  /* 0x0000000000007941 */ /* 0x002fea0003800200 */
.L_x_29:
[----:B------:R-:W-:Y:S02]  /*1a90*/  UIADD3 UR5, UPT, UPT, UR4, 0x1, URZ ;  /* 0x0000000104057890 */ /* 0x000fe4000fffe0ff */
[----:B------:R-:W-:Y:S02]  /*1aa0*/  UIADD3 UR16, UP1, UPT, UR26, 0x80, URZ ;  /* 0x000000801a107890 */ /* 0x000fe4000ff3e0ff */
[----:B------:R-:W-:Y:S02]  /*1ab0*/  UISETP.NE.AND UP0, UPT, UR5, 0x3, UPT ;  /* 0x000000030500788c */ /* 0x000fe4000bf05270 */
[----:B------:R-:W-:Y:S02]  /*1ac0*/  USHF.L.U32 UR34, UR6, 0x6, URZ ;  /* 0x0000000606227899 */ /* 0x000fe400080006ff */
[----:B------:R-:W-:Y:S02]  /*1ad0*/  USEL UR9, URZ, 0x1, UP0 ;  /* 0x00000001ff097887 */ /* 0x000fe40008000000 */
[----:B------:R-:W-:-:S02]  /*1ae0*/  USEL UR5, UR5, URZ, UP0 ;  /* 0x000000ff05057287 */ /* 0x000fc40008000000 */
[----:B------:R-:W-:Y:S02]  /*1af0*/  UIADD3 UR14, UP0, UPT, UR26, 0x180, URZ ;  /* 0x000001801a0e7890 */ /* 0x000fe4000ff1e0ff */
[----:B------:R-:W-:Y:S01]  /*1b00*/  ULEA UR8, UR5, UR7, 0x3 ;  /* 0x0000000705087291 */ /* 0x000fe2000f8e18ff */
[----:B------:R-:W-:Y:S01]  /*1b10*/  LOP3.LUT R12, R12, UR9, RZ, 0x3c, !PT ;  /* 0x000000090c0c7c12 */ /* 0x000fe2000f8e3cff */
[----:B------:R-:W-:Y:S02]  /*1b20*/  ULEA UR9, UR4, UR28, 0xd ;  /* 0x0000001c04097291 */ /* 0x000fe4000f8e68ff */
[----:B------:R-:W-:Y:S01]  /*1b30*/  UIADD3.X UR17, UPT, UPT, URZ, UR27, URZ, UP1, !UPT ;  /* 0x0000001bff117290 */ /* 0x000fe20008ffe4ff */
[----:B--2---:R-:W-:Y:S01]  /*1b40*/  SHF.L.U32 R0, R12, 0x1f, RZ ;  /* 0x0000001f0c007819 */ /* 0x004fe200000006ff */
[----:B------:R-:W-:Y:S02]  /*1b50*/  ULEA UR9, UR9, UR7, 0x1 ;  /* 0x0000000709097291 */ /* 0x000fe4000f8e08ff */
[----:B------:R-:W-:Y:S01]  /*1b60*/  UIADD3.X UR15, UPT, UPT, URZ, UR27, URZ, UP0, !UPT ;  /* 0x0000001bff0f7290 */ /* 0x000fe200087fe4ff */
[----:B------:R4:W1:Y:S01]  /*1b70*/  SYNCS.PHASECHK.TRANS64.TRYWAIT P0, [UR8+0x18], R0 ;  /* 0x00001800ff0075a7 */ /* 0x0008620008001108 */
[----:B------:R-:W-:-:S02]  /*1b80*/  ULEA UR8, UR4, UR7, 0xf ;  /* 0x0000000704087291 */ /* 0x000fc4000f8e78ff */
[----:B------:R-:W-:Y:S02]  /*1b90*/  UIADD3 UR32, UPT, UPT, UR9, 0x10800, URZ ;  /* 0x0001080009207890 */ /* 0x000fe4000fffe0ff */
[----:B------:R-:W-:Y:S01]  /*1ba0*/  UIADD3 UR8, UPT, UPT, UR8, 0x1c800, URZ ;  /* 0x0001c80008087890 */ /* 0x000fe2000fffe0ff */
[----:B------:R-:W-:Y:S01]  /*1bb0*/  UMOV UR13, 0x30000 ;  /* 0x00030000000d7882 */ /* 0x000fe20000000000 */
[----:B------:R-:W-:Y:S01]  /*1bc0*/  UMOV UR18, 0x0 ;  /* 0x0000000000127882 */ /* 0x000fe20000000000 */
[----:B------:R-:W-:Y:S01]  /*1bd0*/  UMOV UR19, 0x10000000 ;  /* 0x1000000000137882 */ /* 0x000fe20000000000 */
[----:B------:R-:W-:Y:S01]  /*1be0*/  UMOV UR12, UR36 ;  /* 0x00000024000c7c82 */ /* 0x000fe20008000000 */
[----:B------:R-:W-:Y:S01]  /*1bf0*/  UMOV UR9, UR33 ;  /* 0x0000002100097c82 */ /* 0x000fe20008000000 */
[----:B------:R-:W-:Y:S01]  /*1c00*/  UMOV UR10, UR34 ;  /* 0x00000022000a7c82 */ /* 0x000fe20008000000 */
[----:B------:R2:W-:Y:S01]  /*1c10*/  UTMALDG.3D.MULTICAST [UR32], [UR16], UR13, desc[UR18] ;  /* 0x00001220100073b4 */ /* 0x0005e2000801180d */
[----:B------:R-:W-:Y:S01]  /*1c20*/  UIADD3 UR6, UPT, UPT, UR6, 0x1, URZ ;  /* 0x0000000106067890 */ /* 0x000fe2000fffe0ff */
[----:B------:R-:W-:-:S03]  /*1c30*/  UMOV UR4, UR5 ;  /* 0x0000000500047c82 */ /* 0x000fc60008000000 */
[----:B------:R-:W-:Y:S01]  /*1c40*/  UISETP.NE.AND UP0, UPT, UR6, UR21, UPT ;  /* 0x000000150600728c */ /* 0x000fe2000bf05270 */
[----:B------:R4:W-:Y:S01]  /*1c50*/  UTMALDG.3D [UR8], [UR14], desc[UR18] ;  /* 0x000012080e0075b4 */ /* 0x0009e20008011000 */
[----:B--2---:R-:W-:-:S07]  /*1c60*/  UMOV UR13, UR21 ;  /* 0x00000015000d7c82 */ /* 0x004fce0008000000 */
[----:B----4-:R-:W-:Y:S05]  /*1c70*/  BRA.U UP0, `(.L_x_31) ;  /* 0xfffffffd00487547 */ /* 0x010fea000b83ffff */
.L_x_25:
[----:B------:R-:W-:Y:S01]  /*1c80*/  ULEA UR4, UR5, UR7, 0x3 ;  /* 0x0000000705047291 */ /* 0x000fe2000f8e18ff */
[----:B--2---:R-:W-:Y:S01]  /*1c90*/  SHF.L.U32 R0, R12, 0x1f, RZ ;  /* 0x0000001f0c007819 */ /* 0x004fe200000006ff */
[----:B------:R-:W-:Y:S01]  /*1ca0*/  @!P1 SYNCS.ARRIVE.TRANS64.A1T0 RZ, [UR7+0x78], RZ ;  /* 0x000078ffffff99a7 */ /* 0x000fe20008100007 */
[----:B------:R-:W-:-:S06]  /*1cb0*/  UISETP.GT.AND UP0, UPT, UR43, UR41, UPT ;  /* 0x000000292b00728c */ /* 0x000fcc000bf04270 */
[----:B-1-3--:R1:W2:Y:S03]  /*1cc0*/  SYNCS.PHASECHK.TRANS64.TRYWAIT P0, [UR4+0x18], R0 ;  /* 0x00001800ff0075a7 */ /* 0x00a2a60008001104 */
[----:B------:R-:W-:Y:S05]  /*1cd0*/  BRA.U !UP0, `(.L_x_32) ;  /* 0x0000000108bc7547 */ /* 0x000fea000b800000 */
[----:B------:R-:W-:Y:S01]  /*1ce0*/  UIADD3 UR25, UPT, UPT, UR44, UR13, URZ ;  /* 0x0000000d2c197290 */ /* 0x000fe2000fffe0ff */
[----:B------:R-:W-:-:S11]  /*1cf0*/  UMOV UR4, UR5 ;  /* 0x0000000500047c82 */ /* 0x000fd60008000000 */
.L_x_38:
[----:B------:R-:W-:Y:S01]  /*1d00*/  ULEA UR17, UR4, UR7, 0x3 ;  /* 0x0000000704117291 */ /* 0x000fe2000f8e18ff */
[----:B--2---:R-:W-:Y:S01]  /*1d10*/  @!P3 MOV R2, 0xc000 ;  /* 0x0000c0000002b802 */ /* 0x004fe20000000f00 */
[----:B--2-4-:R-:W-:Y:S10]  /*1d20*/  @P0 BRA `(.L_x_33) ;  /* 0x00000000000c0947 */ /* 0x014ff40003800000 */
[----:B------:R-:W-:-:S04]  /*1d30*/  SHF.L.U32 R3, R12, 0x1f, RZ ;  /* 0x0000001f0c037819 */ /* 0x000fc800000006ff */
[----:B------:R-:W2:Y:S02]  /*1d40*/  SYNCS.PHASECHK.TRANS64.TRYWAIT P0, [UR17+0x18], R3 ;  /* 0x00001803ff0075a7 */ /* 0x000ea40008001111 */
[----:B--2---:R-:W-:Y:S05]  /*1d50*/  @!P0 BRA `(.L_x_34) ;  /* 0x00000094009c8947 */ /* 0x004fea0003800000 */
.L_x_33:
[----:B------:R2:W-:Y:S01]  /*1d60*/  @!P3 SYNCS.ARRIVE.TRANS64 RZ, [UR17], R2 ;  /* 0x00000002ffffb9a7 */ /* 0x0005e20008000011 */
[----:B------:R-:W-:-:S04]  /*1d70*/  ULOP3.LUT UR5, UR24, 0x2, URZ, 0xfc, !UPT ;  /* 0x0000000218057892 */ /* 0x000fc8000f8efcff */
[----:B------:R-:W-:-:S09]  /*1d80*/  UISETP.NE.AND UP0, UPT, UR5, 0x2, UPT ;  /* 0x000000020500788c */ /* 0x000fd2000bf05270 */
[----:B------:R-:W-:Y:S05]  /*1d90*/  BRA.U UP0, `(.L_x_35) ;  /* 0x0000000100047547 */ /* 0x000fea000b800000 */
[----:B------:R-:W-:Y:S05]  /*1da0*/  BPT.TRAP 0x1 ;  /* 0x000000040000795c */ /* 0x000fea0000300000 */
.L_x_35:
[----:B------:R-:W-:Y:S04]  /*1db0*/  BSSY.RECONVERGENT B0, `(.L_x_36) ;  /* 0x0000003000007945 */ /* 0x000fe80003800200 */
[----:B------:R-:W-:Y:S05]  /*1dc0*/  @P2 BRA `(.L_x_37) ;  /* 0x0000000000042947 */ /* 0x000fea0003800000 */
[----:B------:R-:W-:Y:S05]  /*1dd0*/  BPT.TRAP 0x1 ;  /* 0x000000040000795c */ /* 0x000fea0000300000 */
.L_x_37:
[----:B------:R-:W-:Y:S05]  /*1de0*/  BSYNC.RECONVERGENT B0 ;  /* 0x0000000000007941 */ /* 0x000fea0003800200 */
.L_x_36:
[----:B------:R-:W-:Y:S02]  /*1df0*/  UIADD3 UR5, UPT, UPT, UR4, 0x1, URZ ;  /* 0x0000000104057890 */ /* 0x000fe4000fffe0ff */
[----:B------:R-:W-:Y:S02]  /*1e00*/  UIADD3 UR14, UP1, UPT, UR26, 0x80, URZ ;  /* 0x000000801a0e7890 */ /* 0x000fe4000ff3e0ff */
[----:B------:R-:W-:Y:S02]  /*1e10*/  UISETP.NE.AND UP0, UPT, UR5, 0x3, UPT ;  /* 0x000000030500788c */ /* 0x000fe4000bf05270 */
[----:B------:R-:W-:Y:S02]  /*1e20*/  USHF.L.U32 UR18, UR13, 0x6, URZ ;  /* 0x000000060d127899 */ /* 0x000fe400080006ff */
[----:B------:R-:W-:Y:S02]  /*1e30*/  USEL UR8, URZ, 0x1, UP0 ;  /* 0x00000001ff087887 */ /* 0x000fe40008000000 */
[----:B------:R-:W-:-:S02]  /*1e40*/  USEL UR5, UR5, URZ, UP0 ;  /* 0x000000ff05057287 */ /* 0x000fc40008000000 */
[----:B------:R-:W-:Y:S02]  /*1e50*/  UIADD3 UR22, UP0, UPT, UR26, 0x180, URZ ;  /* 0x000001801a167890 */ /* 0x000fe4000ff1e0ff */
[----:B------:R-:W-:Y:S01]  /*1e60*/  LOP3.LUT R12, R12, UR8, RZ, 0x3c, !PT ;  /* 0x000000080c0c7c12 */ /* 0x000fe2000f8e3cff */
[----:B------:R-:W-:Y:S02]  /*1e70*/  ULEA UR6, UR5, UR7, 0x3 ;  /* 0x0000000705067291 */ /* 0x000fe4000f8e18ff */
[----:B------:R-:W-:Y:S01]  /*1e80*/  ULEA UR8, UR4, UR7, 0xf ;  /* 0x0000000704087291 */ /* 0x000fe2000f8e78ff */
[----:B-1----:R-:W-:Y:S01]  /*1e90*/  SHF.L.U32 R0, R12, 0x1f, RZ ;  /* 0x0000001f0c007819 */ /* 0x002fe200000006ff */
[----:B------:R-:W-:Y:S02]  /*1ea0*/  ULEA UR16, UR4, UR29, 0xe ;  /* 0x0000001d04107291 */ /* 0x000fe4000f8e70ff */
[----:B------:R-:W-:Y:S02]  /*1eb0*/  UIADD3.X UR15, UPT, UPT, URZ, UR27, URZ, UP1, !UPT ;  /* 0x0000001bff0f7290 */ /* 0x000fe40008ffe4ff */
[----:B------:R-:W-:Y:S01]  /*1ec0*/  UIADD3 UR8, UPT, UPT, UR8, 0x1c800, URZ ;  /* 0x0001c80008087890 */ /* 0x000fe2000fffe0ff */
[----:B------:R3:W4:Y:S01]  /*1ed0*/  SYNCS.PHASECHK.TRANS64.TRYWAIT P0, [UR6+0x18], R0 ;  /* 0x00001800ff0075a7 */ /* 0x0007220008001106 */
[----:B------:R-:W-:Y:S01]  /*1ee0*/  UIADD3.X UR23, UPT, UPT, URZ, UR27, URZ, UP0, !UPT ;  /* 0x0000001bff177290 */ /* 0x000fe200087fe4ff */
[----:B------:R-:W-:Y:S01]  /*1ef0*/  UMOV UR6, 0x30000 ;  /* 0x0003000000067882 */ /* 0x000fe20000000000 */
[----:B------:R-:W-:Y:S01]  /*1f00*/  UMOV UR30, 0x0 ;  /* 0x00000000001e7882 */ /* 0x000fe20000000000 */
[----:B------:R-:W-:Y:S01]  /*1f10*/  UMOV UR31, 0x10000000 ;  /* 0x10000000001f7882 */ /* 0x000fe20000000000 */
[----:B------:R-:W-:Y:S01]  /*1f20*/  UMOV UR19, UR35 ;  /* 0x0000002300137c82 */ /* 0x000fe20008000000 */
[----:B------:R-:W-:Y:S01]  /*1f30*/  UMOV UR20, UR36 ;  /* 0x0000002400147c82 */ /* 0x000fe20008000000 */
[----:B------:R-:W-:Y:S01]  /*1f40*/  UMOV UR12, UR36 ;  /* 0x00000024000c7c82 */ /* 0x000fe20008000000 */
[----:B------:R-:W-:Y:S01]  /*1f50*/  UMOV UR9, UR17 ;  /* 0x0000001100097c82 */ /* 0x000fe20008000000 */
[----:B------:R-:W-:Y:S01]  /*1f60*/  UMOV UR10, UR18 ;  /* 0x00000012000a7c82 */ /* 0x000fe20008000000 */
[----:B------:R3:W-:Y:S01]  /*1f70*/  UTMALDG.3D.MULTICAST [UR16], [UR14], UR6, desc[UR30] ;  /* 0x00001e100e0073b4 */ /* 0x0007e20008011806 */
[----:B------:R-:W-:Y:S01]  /*1f80*/  UIADD3 UR13, UPT, UPT, UR13, 0x1, URZ ;  /* 0x000000010d0d7890 */ /* 0x000fe2000fffe0ff */
[----:B------:R-:W-:-:S03]  /*1f90*/  UMOV UR4, UR5 ;  /* 0x0000000500047c82 */ /* 0x000fc60008000000 */
[----:B------:R-:W-:Y:S01]  /*1fa0*/  UISETP.NE.AND UP0, UPT, UR13, UR25, UPT ;  /* 0x000000190d00728c */ /* 0x000fe2000bf05270 */
[----:B------:R3:W-:Y:S08]  /*1fb0*/  UTMALDG.3D [UR8], [UR22], desc[UR30] ;  /* 0x00001e08160075b4 */ /* 0x0007f00008011000 */
[----:B---3--:R-:W-:Y:S05]  /*1fc0*/  BRA.U UP0, `(.L_x_38) ;  /* 0xfffffffd004c7547 */ /* 0x008fea000b83ffff */
.L_x_32:
[C---:B------:R-:W-:Y:S01]  /*1fd0*/  LEA R3, R11.reuse, UR7, 0x3 ;  /* 0x000000070b037c11 */ /* 0x040fe2000f8e18ff */
[----:B------:R-:W-:Y:S01]  /*1fe0*/  NOP ;  /* 0x0000000000007918 */ /* 0x000fe20000000000 */
[----:B-1----:R-:W-:Y:S02]  /*1ff0*/  SHF.L.U32 R0, R10, 0x1f, RZ ;  /* 0x0000001f0a007819 */ /* 0x002fe400000006ff */
[----:B------:R-:W-:Y:S02]  /*2000*/  LEA R4, R11, UR7, 0x4 ;  /* 0x000000070b047c11 */ /* 0x000fe4000f8e20ff */
[----:B--2-4-:R-:W1:Y:S02]  /*2010*/  SYNCS.PHASECHK.TRANS64.TRYWAIT P0, [R3+URZ+0x80], R0 ;  /* 0x00008000030075a7 */ /* 0x014e6400080011ff */
[----:B-1----:R-:W-:Y:S05]  /*2020*/  @!P0 BRA `(.L_x_39) ;  /* 0x0000009400008947 */ /* 0x002fea0003800000 */
.L_x_138:
[----:B------:R-:W2:Y:S01]  /*2030*/  LDS.128 R4, [R4+0xf0] ;  /* 0x0000f00004047984 */ /* 0x000ea20000000c00 */
[----:B------:R-:W-:Y:S01]  /*2040*/  UISETP.GE.AND UP0, UPT, UR42, 0x1, UPT ;  /* 0x000000012a00788c */ /* 0x000fe2000bf06270 */
[----:B------:R-:W-:Y:S01]  /*2050*/  @!PT LDS RZ, [RZ] ;  /* 0x00000000fffff984 */ /* 0x000fe20000000800 */
[----:B------:R-:W-:Y:S01]  /*2060*/  @!PT LDS RZ, [RZ] ;  /* 0x00000000fffff984 */ /* 0x000fe20000000800 */
[----:B------:R-:W-:Y:S01]  /*2070*/  @!PT LDS RZ, [RZ] ;  /* 0x00000000fffff984 */ /* 0x000fe20000000800 */
[----:B------:R-:W-:Y:S01]  /*2080*/  @!PT LDS RZ, [RZ] ;  /* 0x00000000fffff984 */ /* 0x000fe20000000800 */
[----:B------:R3:W-:Y:S06]  /*2090*/  MEMBAR.ALL.CTA ;  /* 0x0000000000007992 */ /* 0x0007ec0000008000 */
[----:B---3--:R-:W3:Y:S01]  /*20a0*/  FENCE.VIEW.ASYNC.S ;  /* 0x00000000000073c6 */ /* 0x008ee20000000000 */
[----:B--2---:R-:W-:-:S13]  /*20b0*/  LOP3.LUT P0, RZ, R6, 0x1, RZ, 0xc0, !PT ;  /* 0x0000000106ff7812 */ /* 0x004fda000780c0ff */
[----:B---3--:R-:W-:Y:S01]  /*20c0*/  VOTEU.ANY UP1, P0 ;  /* 0x0000000000ff7886 */ /* 0x008fe20000020100 */
[----:B------:R-:W-:-:S13]  /*20d0*/  PLOP3.LUT P0, PT, PT, PT, UP1, 0x80, 0x8 ;  /* 0x000000000008781c */ /* 0x000fda0003f0f018 */
[----:B-1----:R-:W-:Y:S02]  /*20e0*/  @P0 LOP3.LUT R0, R5, 0xffff, RZ, 0xc0, !PT ;  /* 0x0000ffff05000812 */ /* 0x002fe400078ec0ff */
[----:B------:R-:W-:Y:S02]  /*20f0*/  @P0 MOV R2, R4 ;  /* 0x0000000400020202 */ /* 0x000fe40000000f00 */
[----:B------:R-:W-:Y:S01]  /*2100*/  @P0 R2UR UR6, R0 ;  /* 0x00000000000602ca */ /* 0x000fe200000e0000 */
[----:B------:R-:W-:Y:S01]  /*2110*/  VIADD R0, R3, 0x90 ;  /* 0x0000009003007836 */ /* 0x000fe20000000000 */
[----:B------:R-:W-:Y:S02]  /*2120*/  @P0 SHF.R.U32.HI R4, RZ, 0x10, R5 ;  /* 0x00000010ff040819 */ /* 0x000fe40000011605 */
[----:B------:R-:W-:Y:S02]  /*2130*/  @P0 R2UR UR8, R2 ;  /* 0x00000000020802ca */ /* 0x000fe400000e0000 */
[----:B------:R-:W-:-:S02]  /*2140*/  PRMT R0, RZ, 0x654, R0 ;  /* 0x00000654ff007816 */ /* 0x000fc40000000000 */
[----:B------:R-:W-:Y:S02]  /*2150*/  @P0 R2UR UR4, R4 ;  /* 0x00000000040402ca */ /* 0x000fe400000e0000 */
[----:B------:R1:W-:Y:S03]  /*2160*/  SYNCS.ARRIVE.TRANS64.RED.A1T0 RZ, [R0+URZ], RZ ;  /* 0x000000ff00ff79a7 */ /* 0x0003e600081004ff */
[----:B------:R-:W-:-:S04]  /*2170*/  @UP1 UMOV UR37, UR6 ;  /* 0x0000000600251c82 */ /* 0x000fc80008000000 */
[----:B------:R-:W-:-:S04]  /*2180*/  @UP1 UMOV UR38, UR8 ;  /* 0x0000000800261c82 */ /* 0x000fc80008000000 */
[----:B------:R-:W-:Y:S01]  /*2190*/  @UP1 UMOV UR36, UR4 ;  /* 0x0000000400241c82 */ /* 0x000fe20008000000 */
[----:B------:R-:W-:Y:S05]  /*21a0*/  BRA.U !UP0, `(.L_x_40) ;  /* 0x0000000108d47547 */ /* 0x000fea000b800000 */
[----:B------:R-:W2:Y:S01]  /*21b0*/  LDCU.128 UR12, c[0x0][0xb10] ;  /* 0x00016200ff0c77ac */ /* 0x000ea20008000c00 */
[----:B------:R-:W3:Y:S01]  /*21c0*/  LDCU UR25, c[0x0][0xb20] ;  /* 0x00016400ff1977ac */ /* 0x000ee20008000800 */
[----:B------:R-:W4:Y:S01]  /*21d0*/  LDCU UR20, c[0x0][0xb0c] ;  /* 0x00016180ff1477ac */ /* 0x000f220008000800 */
[----:B------:R-:W1:Y:S01]  /*21e0*/  LDCU.64 UR10, c[0x0][0xb28] ;  /* 0x00016500ff0a77ac */ /* 0x000e620008000a00 */
[----:B------:R-:W-:Y:S02]  /*21f0*/  UISETP.NE.AND UP3, UPT, UR42, 0x1, UPT ;  /* 0x000000012a00788c */ /* 0x000fe4000bf65270 */
[----:B--2---:R-:W-:Y:S02]  /*2200*/  UIMAD.WIDE.U32 UR16, UR39, UR15, URZ ;  /* 0x0000000f271072a5 */ /* 0x004fe4000f8e00ff */
[----:B------:R-:W-:Y:S02]  /*2210*/  UIMAD.WIDE.U32 UR8, UR40, UR12, URZ ;  /* 0x0000000c280872a5 */ /* 0x000fe4000f8e00ff */
[----:B------:R-:W-:-:S02]  /*2220*/  UISETP.NE.AND UP0, UPT, UR14, 0x1, UPT ;  /* 0x000000010e00788c */ /* 0x000fc4000bf05270 */
[----:B------:R-:W-:Y:S01]  /*2230*/  UIMAD.WIDE.U32 UR22, UR37, UR15, URZ ;  /* 0x0000000f251672a5 */ /* 0x000fe2000f8e00ff */
[----:B------:R-:W-:Y:S02]  /*2240*/  UMOV UR16, UR17 ;  /* 0x0000001100107c82 */ /* 0x000fe40008000000 */
[----:B------:R-:W-:Y:S01]  /*2250*/  UMOV UR8, UR9 ;  /* 0x0000000900087c82 */ /* 0x000fe20008000000 */
[----:B---3--:R-:W-:Y:S02]  /*2260*/  USHF.R.U32.HI UR16, URZ, UR25, UR16 ;  /* 0x00000019ff107299 */ /* 0x008fe40008011610 */
[----:B----4-:R-:W-:Y:S02]  /*2270*/  UISETP.NE.AND UP2, UPT, UR20, 0x1, UPT ;  /* 0x000000011400788c */ /* 0x010fe4000bf45270 */
[----:B------:R-:W-:Y:S02]  /*2280*/  USHF.R.U32.HI UR8, URZ, UR13, UR8 ;  /* 0x0000000dff087299 */ /* 0x000fe40008011608 */
[----:B------:R-:W-:-:S02]  /*2290*/  USEL UR6, UR39, UR16, !UP0 ;  /* 0x0000001027067287 */ /* 0x000fc4000c000000 */
[----:B------:R-:W-:Y:S02]  /*22a0*/  USEL UR8, UR40, UR8, !UP2 ;  /* 0x0000000828087287 */ /* 0x000fe4000d000000 */
[----:B-1----:R-:W-:Y:S01]  /*22b0*/  UIMAD.WIDE.U32 UR16, UR6, UR10, URZ ;  /* 0x0000000a061072a5 */ /* 0x002fe2000f8e00ff */
[----:B------:R-:W-:Y:S01]  /*22c0*/  UMOV UR4, UR23 ;  /* 0x0000001700047c82 */ /* 0x000fe20008000000 */
[----:B------:R-:W-:Y:S02]  /*22d0*/  UIMAD.WIDE.U32 UR18, UR38, UR12, URZ ;  /* 0x0000000c261272a5 */ /* 0x000fe4000f8e00ff */
[----:B------:R-:W-:-:S03]  /*22e0*/  UIMAD.WIDE.U32 UR22, UR8, UR10, URZ ;  /* 0x0000000a081672a5 */ /* 0x000fc6000f8e00ff */
[----:B------:R-:W-:Y:S01]  /*22f0*/  UMOV UR16, UR17 ;  /* 0x0000001100107c82 */ /* 0x000fe20008000000 */
[----:B------:R-:W-:Y:S02]  /*2300*/  USHF.R.U32.HI UR4, URZ, UR25, UR4 ;  /* 0x00000019ff047299 */ /* 0x000fe40008011604 */
[----:B------:R-:W-:Y:S01]  /*2310*/  @UP3 USHF.R.U32.HI UR6, URZ, UR11, UR16 ;  /* 0x0000000bff063299 */ /* 0x000fe20008011610 */
[----:B------:R-:W-:Y:S01]  /*2320*/  UMOV UR18, UR19 ;  /* 0x0000001300127c82 */ /* 0x000fe20008000000 */
[----:B------:R-:W-:Y:S01]  /*2330*/  UMOV UR22, UR23 ;  /* 0x0000001700167c82 */ /* 0x000fe20008000000 */
[----:B------:R-:W-:Y:S02]  /*2340*/  USHF.R.U32.HI UR13, URZ, UR13, UR18 ;  /* 0x0000000dff0d7299 */ /* 0x000fe40008011612 */
[----:B------:R-:W-:Y:S02]  /*2350*/  USEL UR4, UR37, UR4, !UP0 ;  /* 0x0000000425047287 */ /* 0x000fe4000c000000 */
[----:B------:R-:W-:-:S02]  /*2360*/  @UP3 USHF.R.U32.HI UR8, URZ, UR11, UR22 ;  /* 0x0000000bff083299 */ /* 0x000fc40008011616 */
[----:B------:R-:W-:Y:S02]  /*2370*/  UIMAD UR9, UR42, UR6, URZ ;  /* 0x000000062a0972a4 */ /* 0x000fe4000f8e02ff */
[----:B------:R-:W-:Y:S02]  /*2380*/  USEL UR6, UR38, UR13, !UP2 ;  /* 0x0000000d26067287 */ /* 0x000fe4000d000000 */
[----:B------:R-:W-:Y:S02]  /*2390*/  UIMAD UR12, UR42, UR8, URZ ;  /* 0x000000082a0c72a4 */ /* 0x000fe4000f8e02ff */
[----:B------:R-:W-:Y:S02]  /*23a0*/  UISETP.GE.AND UP0, UPT, UR4, UR9, UPT ;  /* 0x000000090400728c */ /* 0x000fe4000bf06270 */
[----:B------:R-:W-:Y:S02]  /*23b0*/  UIMAD.WIDE.U32 UR16, UR4, UR10, URZ ;  /* 0x0000000a041072a5 */ /* 0x000fe4000f8e00ff */
[----:B------:R-:W-:-:S02]  /*23c0*/  UISETP.GE.OR UP0, UPT, UR6, UR12, UP0 ;  /* 0x0000000c0600728c */ /* 0x000fc40008706670 */
        /* <DEDUP_REMOVED lines=19> */
.L_x_40:
[----:B------:R-:W2:Y:S02]  /*2500*/  LDCU UR4, c[0x0][0xb30] ;  /* 0x00016600ff0477ac */ /* 0x000ea40008000800 */
[----:B--2---:R-:W-:-:S09]  /*2510*/  UISETP.NE.AND UP0, UPT, UR4, 0x1, UPT ;  /* 0x000000010400788c */ /* 0x004fd2000bf05270 */
[----:B------:R-:W-:Y:S05]  /*2520*/  BRA.U UP0, `(.L_x_41) ;  /* 0x0000000100447547 */ /* 0x000fea000b800000 */
[----:B------:R-:W2:Y:S01]  /*2530*/  LDCU.128 UR12, c[0x0][0xb10] ;  /* 0x00016200ff0c77ac */ /* 0x000ea20008000c00 */
[----:B------:R-:W3:Y:S01]  /*2540*/  LDCU UR16, c[0x0][0xb0c] ;  /* 0x00016180ff1077ac */ /* 0x000ee20008000800 */
[----:B------:R-:W4:Y:S01]  /*2550*/  LDCU UR17, c[0x0][0xb20] ;  /* 0x00016400ff1177ac */ /* 0x000f220008000800 */
[----:B--2---:R-:W-:Y:S02]  /*2560*/  UIMAD.WIDE.U32 UR10, UR38, UR12, URZ ;  /* 0x0000000c260a72a5 */ /* 0x004fe4000f8e00ff */
[----:B------:R-:W-:Y:S02]  /*2570*/  UIMAD.WIDE.U32 UR8, UR37, UR15, URZ ;  /* 0x0000000f250872a5 */ /* 0x000fe4000f8e00ff */
[----:B---3--:R-:W-:Y:S02]  /*2580*/  UISETP.NE.AND UP2, UPT, UR16, 0x1, UPT ;  /* 0x000000011000788c */ /* 0x008fe4000bf45270 */
[----:B------:R-:W-:Y:S01]  /*2590*/  UISETP.NE.AND UP0, UPT, UR14, 0x1, UPT ;  /* 0x000000010e00788c */ /* 0x000fe2000bf05270 */
[----:B------:R-:W-:-:S02]  /*25a0*/  UMOV UR6, UR11 ;  /* 0x0000000b00067c82 */ /* 0x000fc40008000000 */
[----:B------:R-:W-:Y:S01]  /*25b0*/  UMOV UR4, UR9 ;  /* 0x0000000900047c82 */ /* 0x000fe20008000000 */
[----:B------:R-:W-:Y:S02]  /*25c0*/  USHF.R.U32.HI UR6, URZ, UR13, UR6 ;  /* 0x0000000dff067299 */ /* 0x000fe40008011606 */
[----:B----4-:R-:W-:Y:S02]  /*25d0*/  USHF.R.U32.HI UR4, URZ, UR17, UR4 ;  /* 0x00000011ff047299 */ /* 0x010fe40008011604 */
[----:B------:R-:W-:Y:S02]  /*25e0*/  USEL UR6, UR38, UR6, !UP2 ;  /* 0x0000000626067287 */ /* 0x000fe4000d000000 */
[----:B------:R-:W-:-:S04]  /*25f0*/  USEL UR4, UR37, UR4, !UP0 ;  /* 0x0000000425047287 */ /* 0x000fc8000c000000 */
[----:B------:R-:W-:Y:S02]  /*2600*/  UIADD3 UR8, UPT, UPT, UR6, -UR4, URZ ;  /* 0x8000000406087290 */ /* 0x000fe4000fffe0ff */
[----:B------:R-:W-:Y:S02]  /*2610*/  UIADD3 UR4, UPT, UPT, -UR6, UR4, URZ ;  /* 0x0000000406047290 */ /* 0x000fe4000fffe1ff */
[----:B------:R-:W-:Y:S02]  /*2620*/  UIMAD UR37, UR8, UR14, UR37 ;  /* 0x0000000e082572a4 */ /* 0x000fe4000f8e0225 */
[----:B------:R-:W-:-:S12]  /*2630*/  UIMAD UR38, UR4, UR16, UR38 ;  /* 0x00000010042672a4 */ /* 0x000fd8000f8e0226 */
.L_x_41:
[----:B------:R-:W-:Y:S01]  /*2640*/  VIADD R11, R11, 0x1 ;  /* 0x000000010b0b7836 */ /* 0x000fe20000000000 */
[----:B------:R-:W-:Y:S02]  /*2650*/  R2UR UR6, R145 ;  /* 0x00000000910672ca */ /* 0x000fe400000e0000 */
[----:B------:R-:W-:Y:S02]  /*2660*/  R2UR UR4, R144 ;  /* 0x00000000900472ca */ /* 0x000fe400000e0000 */
[C---:B------:R-:W-:Y:S02]  /*2670*/  ISETP.NE.AND P0, PT, R11.reuse, 0x2, PT ;  /* 0x000000020b00780c */ /* 0x040fe40003f05270 */
[----:B------:R-:W-:Y:S02]  /*2680*/  PLOP3.LUT P1, PT, PT, PT, PT, 0x80, 0x8 ;  /* 0x000000000008781c */ /* 0x000fe40003f2f070 */
[----:B-1----:R-:W-:Y:S02]  /*2690*/  SEL R0, RZ, 0x1, P0 ;  /* 0x00000001ff007807 */ /* 0x002fe40000000000 */
[----:B------:R-:W-:-:S02]  /*26a0*/  SEL R11, R11, RZ, P0 ;  /* 0x000000ff0b0b7207 */ /* 0x000fc40000000000 */
[----:B------:R-:W-:Y:S01]  /*26b0*/  LOP3.LUT R10, R10, R0, RZ, 0x3c, !PT ;  /* 0x000000000a0a7212 */ /* 0x000fe200078e3cff */
[----:B------:R-:W-:Y:S02]  /*26c0*/  UIADD3 UR16, UPT, UPT, UR38, UR6, URZ ;  /* 0x0000000626107290 */ /* 0x000fe4000fffe0ff */
[----:B------:R-:W-:Y:S01]  /*26d0*/  UIADD3 UR20, UPT, UPT, UR37, UR4, URZ ;  /* 0x0000000425147290 */ /* 0x000fe2000fffe0ff */
[----:B------:R-:W-:Y:S11]  /*26e0*/  BRA.U UP1, `(.L_x_42) ;  /* 0xfffffff101507547 */ /* 0x000ff6000b83ffff */
[----:B------:R-:W-:Y:S01]  /*26f0*/  UIADD3 UR7, UPT, UPT, UR7, 0x18, URZ ;  /* 0x0000001807077890 */ /* 0x000fe2000fffe0ff */
[----:B------:R-:W-:-:S03]  /*2700*/  SHF.L.U32 R2, R12, 0x1f, RZ ;  /* 0x0000001f0c027819 */ /* 0x000fc600000006ff */
[----:B------:R-:W-:-:S09]  /*2710*/  ULEA UR4, UR5, UR7, 0x3 ;  /* 0x0000000705047291 */ /* 0x000fd2000f8e18ff */
[----:B------:R-:W1:Y:S02]  /*2720*/  SYNCS.PHASECHK.TRANS64.TRYWAIT P0, [UR4], R2 ;  /* 0x00000002ff0075a7 */ /* 0x000e640008001104 */
[----:B-1----:R-:W-:Y:S05]  /*2730*/  @!P0 BRA `(.L_x_43) ;  /* 0x0000008c00508947 */ /* 0x002fea0003800000 */
.L_x_140:
[----:B------:R-:W-:-:S04]  /*2740*/  UIADD3 UR4, UPT, UPT, UR5, 0x1, URZ ;  /* 0x0000000105047890 */ /* 0x000fc8000fffe0ff */
[----:B------:R-:W-:-:S04]  /*2750*/  UISETP.NE.AND UP0, UPT, UR4, 0x3, UPT ;  /* 0x000000030400788c */ /* 0x000fc8000bf05270 */
[----:B------:R-:W-:Y:S02]  /*2760*/  USEL UR6, URZ, 0x1, UP0 ;  /* 0x00000001ff067887 */ /* 0x000fe40008000000 */
[----:B------:R-:W-:-:S04]  /*2770*/  USEL UR4, UR4, URZ, UP0 ;  /* 0x000000ff04047287 */ /* 0x000fc80008000000 */
[----:B------:R-:W-:Y:S01]  /*2780*/  ULEA UR5, UR4, UR7, 0x3 ;  /* 0x0000000704057291 */ /* 0x000fe2000f8e18ff */
[----:B------:R-:W-:-:S04]  /*2790*/  LOP3.LUT R12, R12, UR6, RZ, 0x3c, !PT ;  /* 0x000000060c0c7c12 */ /* 0x000fc8000f8e3cff */
[----:B-1----:R-:W-:-:S04]  /*27a0*/  SHF.L.U32 R2, R12, 0x1f, RZ ;  /* 0x0000001f0c027819 */ /* 0x002fc800000006ff */
[----:B------:R-:W1:Y:S02]  /*27b0*/  SYNCS.PHASECHK.TRANS64.TRYWAIT P0, [UR5], R2 ;  /* 0x00000002ff0075a7 */ /* 0x000e640008001105 */
[----:B-1----:R-:W-:Y:S05]  /*27c0*/  @!P0 BRA `(.L_x_44) ;  /* 0x0000008c00448947 */ /* 0x002fea0003800000 */
.L_x_142:
[----:B------:R-:W-:-:S04]  /*27d0*/  UIADD3 UR4, UPT, UPT, UR4, 0x1, URZ ;  /* 0x0000000104047890 */ /* 0x000fc8000fffe0ff */
[----:B------:R-:W-:-:S04]  /*27e0*/  UISETP.NE.AND UP0, UPT, UR4, 0x3, UPT ;  /* 0x000000030400788c */ /* 0x000fc8000bf05270 */
[----:B------:R-:W-:Y:S02]  /*27f0*/  USEL UR5, URZ, 0x1, UP0 ;  /* 0x00000001ff057887 */ /* 0x000fe40008000000 */
[----:B------:R-:W-:-:S04]  /*2800*/  USEL UR4, UR4, URZ, UP0 ;  /* 0x000000ff04047287 */ /* 0x000fc80008000000 */
[----:B------:R-:W-:Y:S01]  /*2810*/  ULEA UR4, UR4, UR7, 0x3 ;  /* 0x0000000704047291 */ /* 0x000fe2000f8e18ff */
[----:B-1----:R-:W-:-:S04]  /*2820*/  LOP3.LUT R2, R12, UR5, RZ, 0x3c, !PT ;  /* 0x000000050c027c12 */ /* 0x002fc8000f8e3cff */
[----:B------:R-:W-:Y:S01]  /*2830*/  SHF.L.U32 R2, R2, 0x1f, RZ ;  /* 0x0000001f02027819 */ /* 0x000fe200000006ff */
[----:B------:R-:W-:-:S07]  /*2840*/  IMAD.U32 R0, RZ, RZ, UR4 ;  /* 0x00000004ff007e24 */ /* 0x000fce000f8e00ff */
.L_x_45:
[----:B-1----:R1:W2:Y:S02]  /*2850*/  SYNCS.PHASECHK.TRANS64.TRYWAIT P0, [R0+URZ], R2 ;  /* 0x00000002000075a7 */ /* 0x0022a400080011ff */
[----:B--2---:R-:W-:Y:S05]  /*2860*/  @!P0 NANOSLEEP.SYNCS 0x989680 ;  /* 0x009896800000895d */ /* 0x004fea0003900000 */
[----:B------:R-:W2:Y:S02]  /*2870*/  @!P0 SYNCS.PHASECHK.TRANS64 P0, [R0+URZ], R2 ;  /* 0x00000002000085a7 */ /* 0x000ea400080010ff */
[----:B--2---:R-:W-:Y:S05]  /*2880*/  @P0 EXIT ;  /* 0x000000000000094d */ /* 0x004fea0003800000 */
[----:B------:R-:W-:Y:S05]  /*2890*/  BRA `(.L_x_45) ;  /* 0xfffffffc00ec7947 */ /* 0x000fea000383ffff */
.L_x_22:
[----:B------:R-:W1:Y:S02]  /*28a0*/  S2UR UR4, SR_CgaCtaId ;  /* 0x00000000000479c3 */ /* 0x000e640000008800 */
[----:B-1----:R-:W-:-:S04]  /*28b0*/  UISETP.NE.AND UP0, UPT, UR4, URZ, UPT ;  /* 0x000000ff0400728c */ /* 0x002fc8000bf05270 */
[----:B------:R-:W-:-:S09]  /*28c0*/  UISETP.NE.OR UP0, UPT, UR17, 0x1, UP0 ;  /* 0x000000011100788c */ /* 0x000fd20008705670 */
[----:B------:R-:W-:Y:S05]  /*28d0*/  BRA.U UP0, `(.L_x_46) ;  /* 0x00000005004c7547 */ /* 0x000fea000b800000 */
[----:B------:R-:W1:Y:S01]  /*28e0*/  S2UR UR5, SR_CgaCtaId ;  /* 0x00000000000579c3 */ /* 0x000e620000008800 */
[----:B------:R-:W-:Y:S01]  /*28f0*/  UMOV UR4, 0x400 ;  /* 0x0000040000047882 */ /* 0x000fe20000000000 */
[----:B------:R-:W-:Y:S01]  /*2900*/  ISETP.GE.U32.AND P2, PT, R0, 0x2, PT ;  /* 0x000000020000780c */ /* 0x000fe20003f46070 */
[----:B------:R-:W-:Y:S01]  /*2910*/  IMAD.MOV.U32 R12, RZ, RZ, 0x1 ;  /* 0x00000001ff0c7424 */ /* 0x000fe200078e00ff */
[----:B------:R-:W-:Y:S02]  /*2920*/  CS2R R10, SRZ ;  /* 0x00000000000a7805 */ /* 0x000fe4000001ff00 */
[----:B------:R-:W-:Y:S01]  /*2930*/  CS2R R8, SRZ ;  /* 0x0000000000087805 */ /* 0x000fe2000001ff00 */
[----:B-1----:R-:W-:-:S03]  /*2940*/  ULEA UR6, UR5, UR4, 0x18 ;  /* 0x0000000405067291 */ /* 0x002fc6000f8ec0ff */
[----:B------:R-:W-:-:S09]  /*2950*/  UMOV UR5, URZ ;  /* 0x000000ff00057c82 */ /* 0x000fd20008000000 */
.L_x_50:
[----:B------:R-:W-:Y:S02]  /*2960*/  LEA R2, R8, UR6, 0x3 ;  /* 0x0000000608027c11 */ /* 0x000fe4000f8e18ff */
[----:B------:R-:W-:-:S03]  /*2970*/  SHF.L.U32 R4, R9, 0x1f, RZ ;  /* 0x0000001f09047819 */ /* 0x000fc600000006ff */
[----:B------:R-:W-:Y:S01]  /*2980*/  VIADD R5, R2, 0xd0 ;  /* 0x000000d002057836 */ /* 0x000fe20000000000 */
[----:B------:R-:W1:Y:S02]  /*2990*/  SYNCS.PHASECHK.TRANS64.TRYWAIT P0, [R2+URZ+0xc0], R4 ;  /* 0x0000c004020075a7 */ /* 0x000e6400080011ff */
[----:B-1----:R-:W-:Y:S05]  /*29a0*/  @!P0 BRA `(.L_x_47) ;  /* 0x0000008800e48947 */ /* 0x002fea0003800000 */
.L_x_143:
[----:B------:R-:W-:Y:S01]  /*29b0*/  ULEA UR4, UR5, UR6, 0x3 ;  /* 0x0000000605047291 */ /* 0x000fe2000f8e18ff */
[----:B-1----:R-:W-:Y:S01]  /*29c0*/  PRMT R2, RZ, 0x654, R5 ;  /* 0x00000654ff027816 */ /* 0x002fe20000000005 */
[----:B------:R-:W-:Y:S01]  /*29d0*/  @!P2 IMAD.MOV.U32 R4, RZ, RZ, 0x10 ;  /* 0x00000010ff04a424 */ /* 0x000fe200078e00ff */
[----:B------:R-:W-:Y:S01]  /*29e0*/  SHF.L.U32 R5, R12, 0x1f, RZ ;  /* 0x0000001f0c057819 */ /* 0x000fe200000006ff */
[----:B------:R-:W-:Y:S01]  /*29f0*/  UIADD3 UR7, UPT, UPT, UR4, 0x80, URZ ;  /* 0x0000008004077890 */ /* 0x000fe2000fffe0ff */
[----:B------:R1:W-:Y:S05]  /*2a00*/  SYNCS.ARRIVE.TRANS64.RED.A1T0 RZ, [R2+URZ], RZ ;  /* 0x000000ff02ff79a7 */ /* 0x0003ea00081004ff */
[----:B------:R-:W-:Y:S01]  /*2a10*/  IMAD.U32 R6, RZ, RZ, UR7 ;  /* 0x00000007ff067e24 */ /* 0x000fe2000f8e00ff */
[----:B------:R-:W2:Y:S04]  /*2a20*/  SYNCS.PHASECHK.TRANS64.TRYWAIT P0, [UR4+0x90], R5 ;  /* 0x00009005ff0075a7 */ /* 0x000ea80008001104 */
[----:B------:R-:W-:Y:S01]  /*2a30*/  PRMT R6, R0, 0x654, R6 ;  /* 0x0000065400067816 */ /* 0x000fe20000000006 */
[----:B-12---:R-:W-:Y:S06]  /*2a40*/  @!P0 BRA `(.L_x_48) ;  /* 0x0000008800d08947 */ /* 0x006fec0003800000 */
.L_x_145:
[----:B------:R-:W-:Y:S01]  /*2a50*/  ULEA UR8, UR5, UR6, 0x4 ;  /* 0x0000000605087291 */ /* 0x000fe2000f8e20ff */
[----:B------:R-:W-:Y:S01]  /*2a60*/  SEL R3, R6, R3, !P2 ;  /* 0x0000000306037207 */ /* 0x000fe20005000000 */
[----:B------:R-:W-:Y:S01]  /*2a70*/  UIADD3 UR9, UPT, UPT, UR4, 0x80, URZ ;  /* 0x0000008004097890 */ /* 0x000fe2000fffe0ff */
[----:B-1----:R-:W-:Y:S01]  /*2a80*/  LEA R2, R11, UR6, 0x3 ;  /* 0x000000060b027c11 */ /* 0x002fe2000f8e18ff */
[----:B------:R-:W-:Y:S01]  /*2a90*/  UIADD3 UR8, UPT, UPT, UR8, 0xf0, URZ ;  /* 0x000000f008087890 */ /* 0x000fe2000fffe0ff */
[----:B------:R1:W-:Y:S01]  /*2aa0*/  @!P2 SYNCS.ARRIVE.TRANS64.RED RZ, [R3+URZ], R4 ;  /* 0x0000000403ffa9a7 */ /* 0x0003e200080004ff */
[----:B------:R-:W-:Y:S01]  /*2ab0*/  UIADD3 UR4, UPT, UPT, UR5, 0x1, URZ ;  /* 0x0000000105047890 */ /* 0x000fe2000fffe0ff */
[----:B------:R-:W-:-:S03]  /*2ac0*/  VIADD R8, R8, 0x1 ;  /* 0x0000000108087836 */ /* 0x000fc60000000000 */
[----:B------:R-:W-:Y:S02]  /*2ad0*/  UISETP.NE.AND UP0, UPT, UR4, 0x2, UPT ;  /* 0x000000020400788c */ /* 0x000fe4000bf05270 */
[----:B------:R-:W-:Y:S01]  /*2ae0*/  ISETP.NE.AND P0, PT, R8, 0x2, PT ;  /* 0x000000020800780c */ /* 0x000fe20003f05270 */
[----:B------:R-:W-:Y:S06]  /*2af0*/  UGETNEXTWORKID.BROADCAST [UR8], [UR9] ;  /* 0x00000000080073ca */ /* 0x000fec0008000100 */
[----:B------:R-:W-:Y:S02]  /*2b00*/  USEL UR7, URZ, 0x1, UP0 ;  /* 0x00000001ff077887 */ /* 0x000fe40008000000 */
[----:B------:R-:W-:-:S04]  /*2b10*/  USEL UR5, UR4, URZ, UP0 ;  /* 0x000000ff04057287 */ /* 0x000fc80008000000 */
[----:B------:R-:W-:Y:S02]  /*2b20*/  LOP3.LUT R12, R12, UR7, RZ, 0x3c, !PT ;  /* 0x000000070c0c7c12 */ /* 0x000fe4000f8e3cff */
[----:B-1----:R-:W-:-:S04]  /*2b30*/  SHF.L.U32 R4, R10, 0x1f, RZ ;  /* 0x0000001f0a047819 */ /* 0x002fc800000006ff */
[----:B------:R-:W1:Y:S02]  /*2b40*/  SYNCS.PHASECHK.TRANS64.TRYWAIT P1, [R2+URZ+0x80], R4 ;  /* 0x00008004020075a7 */ /* 0x000e6400080211ff */
[----:B-1----:R-:W-:Y:S05]  /*2b50*/  @!P1 BRA `(.L_x_49) ;  /* 0x0000008800a49947 */ /* 0x002fea0003800000 */
.L_x_146:
[C---:B-1----:R-:W-:Y:S01]  /*2b60*/  LEA R4, R11.reuse, UR6, 0x4 ;  /* 0x000000060b047c11 */ /* 0x042fe2000f8e20ff */
[----:B------:R-:W-:Y:S01]  /*2b70*/  VIADD R2, R2, 0x90 ;  /* 0x0000009002027836 */ /* 0x000fe20000000000 */
[----:B------:R-:W-:Y:S01]  /*2b80*/  SEL R8, R8, RZ, P0 ;  /* 0x000000ff08087207 */ /* 0x000fe20000000000 */
[----:B------:R-:W-:-:S03]  /*2b90*/  VIADD R11, R11, 0x1 ;  /* 0x000000010b0b7836 */ /* 0x000fc60000000000 */
[----:B------:R-:W1:Y:S01]  /*2ba0*/  LDS.128 R4, [R4+0xf0] ;  /* 0x0000f00004047984 */ /* 0x000e620000000c00 */
[----:B------:R-:W-:Y:S02]  /*2bb0*/  PRMT R2, RZ, 0x654, R2 ;  /* 0x00000654ff027816 */ /* 0x000fe40000000002 */
[C---:B------:R-:W-:Y:S01]  /*2bc0*/  ISETP.NE.AND P1, PT, R11.reuse, 0x2, PT ;  /* 0x000000020b00780c */ /* 0x040fe20003f25270 */
[----:B------:R-:W-:Y:S01]  /*2bd0*/  @!PT LDS RZ, [RZ] ;  /* 0x00000000fffff984 */ /* 0x000fe20000000800 */
[----:B------:R-:W-:Y:S01]  /*2be0*/  @!PT LDS RZ, [RZ] ;  /* 0x00000000fffff984 */ /* 0x000fe20000000800 */
[----:B------:R-:W-:Y:S01]  /*2bf0*/  @!PT LDS RZ, [RZ] ;  /* 0x00000000fffff984 */ /* 0x000fe20000000800 */
[----:B------:R-:W-:Y:S01]  /*2c00*/  @!PT LDS RZ, [RZ] ;  /* 0x00000000fffff984 */ /* 0x000fe20000000800 */
[----:B------:R2:W-:Y:S06]  /*2c10*/  MEMBAR.ALL.CTA ;  /* 0x0000000000007992 */ /* 0x0005ec0000008000 */
[----:B--2---:R-:W2:Y:S01]  /*2c20*/  FENCE.VIEW.ASYNC.S ;  /* 0x00000000000073c6 */ /* 0x004ea20000000000 */
[----:B------:R-:W-:Y:S01]  /*2c30*/  SEL R11, R11, RZ, P1 ;  /* 0x000000ff0b0b7207 */ /* 0x000fe20000800000 */
[----:B--2---:R2:W-:Y:S01]  /*2c40*/  SYNCS.ARRIVE.TRANS64.RED.A1T0 RZ, [R2+URZ], RZ ;  /* 0x000000ff02ff79a7 */ /* 0x0045e200081004ff */
[----:B-1----:R-:W-:-:S02]  /*2c50*/  LOP3.LUT P3, RZ, R6, 0x1, RZ, 0xc0, !PT ;  /* 0x0000000106ff7812 */ /* 0x002fc4000786c0ff */
[----:B------:R-:W-:-:S04]  /*2c60*/  SEL R4, RZ, 0x1, P1 ;  /* 0x00000001ff047807 */ /* 0x000fc80000800000 */
[----:B------:R-:W-:Y:S02]  /*2c70*/  LOP3.LUT R10, R10, R4, RZ, 0x3c, !PT ;  /* 0x000000040a0a7212 */ /* 0x000fe400078e3cff */
[----:B--2---:R-:W-:-:S04]  /*2c80*/  SEL R2, RZ, 0x1, P0 ;  /* 0x00000001ff027807 */ /* 0x004fc80000000000 */
[----:B------:R-:W-:Y:S01]  /*2c90*/  LOP3.LUT R9, R9, R2, RZ, 0x3c, !PT ;  /* 0x0000000209097212 */ /* 0x000fe200078e3cff */
[----:B------:R-:W-:Y:S06]  /*2ca0*/  @P3 BRA `(.L_x_50) ;  /* 0xfffffffc002c3947 */ /* 0x000fec000383ffff */
[----:B------:R-:W-:Y:S01]  /*2cb0*/  ULEA UR4, UR5, UR6, 0x3 ;  /* 0x0000000605047291 */ /* 0x000fe2000f8e18ff */
[----:B------:R-:W-:-:S08]  /*2cc0*/  SHF.L.U32 R2, R12, 0x1f, RZ ;  /* 0x0000001f0c027819 */ /* 0x000fd000000006ff */
[----:B------:R-:W1:Y:S02]  /*2cd0*/  SYNCS.PHASECHK.TRANS64 P0, [UR4+0x90], R2 ;  /* 0x00009002ff0075a7 */ /* 0x000e640008001004 */
[----:B-1----:R-:W-:Y:S05]  /*2ce0*/  @P0 BRA `(.L_x_51) ;  /* 0x0000000000080947 */ /* 0x002fea0003800000 */
[----:B------:R-:W1:Y:S02]  /*2cf0*/  SYNCS.PHASECHK.TRANS64.TRYWAIT P0, [UR4+0x90], R2 ;  /* 0x00009002ff0075a7 */ /* 0x000e640008001104 */
[----:B-1----:R-:W-:Y:S05]  /*2d00*/  @!P0 BRA `(.L_x_52) ;  /* 0x00000088004c8947 */ /* 0x002fea0003800000 */
.L_x_51:
[----:B------:R-:W-:-:S04]  /*2d10*/  UIADD3 UR7, UPT, UPT, UR5, 0x1, URZ ;  /* 0x0000000105077890 */ /* 0x000fc8000fffe0ff */
[----:B------:R-:W-:-:S04]  /*2d20*/  UISETP.NE.AND UP0, UPT, UR7, 0x2, UPT ;  /* 0x000000020700788c */ /* 0x000fc8000bf05270 */
[----:B------:R-:W-:Y:S02]  /*2d30*/  USEL UR8, URZ, 0x1, UP0 ;  /* 0x00000001ff087887 */ /* 0x000fe40008000000 */
[----:B------:R-:W-:-:S04]  /*2d40*/  USEL UR7, UR7, URZ, UP0 ;  /* 0x000000ff07077287 */ /* 0x000fc80008000000 */
[----:B------:R-:W-:Y:S01]  /*2d50*/  ULEA UR7, UR7, UR6, 0x3 ;  /* 0x0000000607077291 */ /* 0x000fe2000f8e18ff */
[----:B-1----:R-:W-:-:S04]  /*2d60*/  LOP3.LUT R2, R12, UR8, RZ, 0x3c, !PT ;  /* 0x000000080c027c12 */ /* 0x002fc8000f8e3cff */
[----:B------:R-:W-:-:S04]  /*2d70*/  SHF.L.U32 R0, R2, 0x1f, RZ ;  /* 0x0000001f02007819 */ /* 0x000fc800000006ff */
[----:B------:R-:W1:Y:S02]  /*2d80*/  SYNCS.PHASECHK.TRANS64 P0, [UR7+0x90], R0 ;  /* 0x00009000ff0075a7 */ /* 0x000e640008001007 */
[----:B-1----:R-:W-:Y:S05]  /*2d90*/  @P0 EXIT ;  /* 0x000000000000094d */ /* 0x002fea0003800000 */
[----:B------:R-:W-:Y:S02]  /*2da0*/  SHF.L.U32 R2, R2, 0x1f, RZ ;  /* 0x0000001f02027819 */ /* 0x000fe400000006ff */
[----:B------:R-:W-:-:S07]  /*2db0*/  MOV R0, UR7 ;  /* 0x0000000700007c02 */ /* 0x000fce0008000f00 */
.L_x_53:
[----:B-1----:R1:W2:Y:S02]  /*2dc0*/  SYNCS.PHASECHK.TRANS64.TRYWAIT P0, [R0+URZ+0x90], R2 ;  /* 0x00009002000075a7 */ /* 0x0022a400080011ff */
[----:B--2---:R-:W-:Y:S05]  /*2dd0*/  @!P0 NANOSLEEP.SYNCS 0x989680 ;  /* 0x009896800000895d */ /* 0x004fea0003900000 */
[----:B------:R-:W2:Y:S02]  /*2de0*/  @!P0 SYNCS.PHASECHK.TRANS64 P0, [R0+URZ+0x90], R2 ;  /* 0x00009002000085a7 */ /* 0x000ea400080010ff */
[----:B--2---:R-:W-:Y:S05]  /*2df0*/  @P0 EXIT ;  /* 0x000000000000094d */ /* 0x004fea0003800000 */
[----:B------:R-:W-:Y:S05]  /*2e00*/  BRA `(.L_x_53) ;  /* 0xfffffffc00ec7947 */ /* 0x000fea000383ffff */
.L_x_46:
[----:B------:R-:W-:Y:S05]  /*2e10*/  BRA.U UP4, `(.L_x_54) ;  /* 0x0000000d04787547 */ /* 0x000fea000b800000 */
[----:B------:R-:W1:Y:S01]  /*2e20*/  S2UR UR7, SR_CgaCtaId ;  /* 0x00000000000779c3 */ /* 0x000e620000008800 */
[----:B------:R-:W-:Y:S01]  /*2e30*/  UMOV UR4, 0x40 ;  /* 0x0000004000047882 */ /* 0x000fe20000000000 */
[----:B------:R-:W-:Y:S01]  /*2e40*/  NOP ;  /* 0x0000000000007918 */ /* 0x000fe20000000000 */
[----:B------:R-:W-:Y:S01]  /*2e50*/  UMOV UR6, 0x400 ;  /* 0x0000040000067882 */ /* 0x000fe20000000000 */
[----:B-1----:R-:W-:Y:S02]  /*2e60*/  ULEA UR5, UR7, UR4, 0x18 ;  /* 0x0000000407057291 */ /* 0x002fe4000f8ec0ff */
[----:B------:R-:W-:-:S07]  /*2e70*/  ULEA UR6, UR7, UR6, 0x18 ;  /* 0x0000000607067291 */ /* 0x000fce000f8ec0ff */
[----:B------:R-:W1:Y:S02]  /*2e80*/  LDS.U8 R0, [UR5+0x1c] ;  /* 0x00001c05ff007984 */ /* 0x000e640008000000 */
[----:B-1----:R-:W-:-:S13]  /*2e90*/  ISETP.NE.AND P0, PT, R0, RZ, PT ;  /* 0x000000ff0000720c */ /* 0x002fda0003f05270 */
[----:B------:R-:W-:Y:S05]  /*2ea0*/  @P0 BRA `(.L_x_55) ;  /* 0x0000000000580947 */ /* 0x000fea0003800000 */
[----:B------:R-:W-:-:S13]  /*2eb0*/  ELECT P0, URZ, PT ;  /* 0x0000000000ff782f */ /* 0x000fda0003800000 */
[----:B------:R-:W-:Y:S05]  /*2ec0*/  @!P0 BRA `(.L_x_56) ;  /* 0x0000000000608947 */ /* 0x000fea0003800000 */
[----:B------:R-:W-:Y:S01]  /*2ed0*/  UMOV UR4, 0x10 ;  /* 0x0000001000047882 */ /* 0x000fe20000000000 */
[----:B------:R-:W-:Y:S01]  /*2ee0*/  HFMA2 R0, -RZ, RZ, 0, 5.9604644775390625e-08 ;  /* 0x00000001ff007431 */ /* 0x000fe200000001ff */
[----:B------:R-:W-:-:S03]  /*2ef0*/  MOV R3, 0xffff ;  /* 0x0000ffff00037802 */ /* 0x000fc60000000f00 */
[----:B------:R-:W-:Y:S04]  /*2f00*/  DEPBAR.LE SB1, 0x36 ;  /* 0x00009d800000791a */ /* 0x000fe80000000000 */
[----:B------:R-:W1:Y:S02]  /*2f10*/  UTCATOMSWS.FIND_AND_SET.ALIGN UP0, UR4, UR4 ;  /* 0x00000004000475e3 */ /* 0x000e640008000800 */
[----:B-1----:R-:W-:Y:S01]  /*2f20*/  MOV R4, UR4 ;  /* 0x0000000400047c02 */ /* 0x002fe20008000f00 */
[----:B------:R-:W-:Y:S06]  /*2f30*/  BRA.U UP0, `(.L_x_57) ;  /* 0x0000000100187547 */ /* 0x000fec000b800000 */
.L_x_58:
[----:B------:R-:W-:Y:S05]  /*2f40*/  NANOSLEEP 0x64 ;  /* 0x000000640000795d */ /* 0x000fea0003800000 */
[----:B------:R-:W-:-:S05]  /*2f50*/  UMOV UR4, 0x10 ;  /* 0x0000001000047882 */ /* 0x000fca0000000000 */
[----:B------:R-:W-:Y:S04]  /*2f60*/  DEPBAR.LE SB1, 0x36 ;  /* 0x00009d800000791a */ /* 0x000fe80000000000 */
[----:B------:R-:W1:Y:S02]  /*2f70*/  UTCATOMSWS.FIND_AND_SET.ALIGN UP0, UR4, UR4 ;  /* 0x00000004000475e3 */ /* 0x000e640008000800 */
[----:B-1----:R-:W-:Y:S01]  /*2f80*/  MOV R4, UR4 ;  /* 0x0000000400047c02 */ /* 0x002fe20008000f00 */
[----:B------:R-:W-:Y:S05]  /*2f90*/  BRA.U !UP0, `(.L_x_58) ;  /* 0xfffffffd08e87547 */ /* 0x000fea000b83ffff */
.L_x_57:
[-C--:B------:R-:W-:Y:S02]  /*2fa0*/  SHF.L.U32 R3, R3, R4.reuse, RZ ;  /* 0x0000000403037219 */ /* 0x080fe400000006ff */
[----:B------:R-:W-:Y:S01]  /*2fb0*/  SHF.L.U32 R0, R0, R4, RZ ;  /* 0x0000000400007219 */ /* 0x000fe200000006ff */
[----:B------:R-:W-:Y:S02]  /*2fc0*/  IMAD.SHL.U32 R4, R4, 0x20, RZ ;  /* 0x0000002004047824 */ /* 0x000fe400078e00ff */
[----:B------:R1:W-:Y:S04]  /*2fd0*/  ATOMS.OR RZ, [UR5+0x14], R3 ;  /* 0x00001403ffff798c */ /* 0x0003e8000b000005 */
[----:B------:R1:W-:Y:S04]  /*2fe0*/  ATOMS.OR RZ, [UR5+0x18], R0 ;  /* 0x00001800ffff798c */ /* 0x0003e8000b000005 */
[----:B------:R1:W-:Y:S01]  /*2ff0*/  STS [UR6+0x110], R4 ;  /* 0x00011004ff007988 */ /* 0x0003e20008000806 */
[----:B------:R-:W-:Y:S05]  /*3000*/  BRA `(.L_x_56) ;  /* 0x0000000000107947 */ /* 0x000fea0003800000 */
.L_x_55:
[----:B------:R-:W-:Y:S02]  /*3010*/  MOV R0, 0xffffffff ;  /* 0xffffffff00007802 */ /* 0x000fe40000000f00 */
[----:B------:R-:W-:-:S03]  /*3020*/  MOV R4, 0x3050 ;  /* 0x0000305000047802 */ /* 0x000fc60000000f00 */
[----:B------:R1:W-:Y:S04]  /*3030*/  STS [UR6+0x110], R0 ;  /* 0x00011000ff007988 */ /* 0x0003e80008000806 */
[----:B-1---5:R-:W-:Y:S05]  /*3040*/  CALL.REL.NOINC `($__internal_1_$__cuda_sm10x_tcgen05_guardrail_trap_phase_invalid_during_alloc) ;  /* 0x0000008c00647944 */ /* 0x022fea0003c00000 */
.L_x_56:
[----:B------:R-:W-:Y:S05]  /*3050*/  WARPSYNC.ALL ;  /* 0x0000000000007948 */ /* 0x000fea0003800000 */
[----:B------:R-:W2:Y:S01]  /*3060*/  S2UR UR4, SR_CgaCtaId ;  /* 0x00000000000479c3 */ /* 0x000ea20000008800 */
[----:B------:R-:W-:Y:S01]  /*3070*/  UMOV UR26, 0x400 ;  /* 0x00000400001a7882 */ /* 0x000fe20000000000 */
[----:B------:R-:W-:-:S06]  /*3080*/  NOP ;  /* 0x0000000000007918 */ /* 0x000fcc0000000000 */
[----:B------:R-:W-:Y:S06]  /*3090*/  BAR.ARV 0x6, 0xa0 ;  /* 0x0182800000007b1d */ /* 0x000fec0000002000 */
[----:B------:R-:W3:Y:S01]  /*30a0*/  LDCU UR5, c[0x0][0x38c] ;  /* 0x00007180ff0577ac */ /* 0x000ee20008000800 */
[----:B------:R-:W-:Y:S01]  /*30b0*/  LOP3.LUT R2, R2, 0xffff, RZ, 0xc0, !PT ;  /* 0x0000ffff02027812 */ /* 0x000fe200078ec0ff */
[----:B------:R-:W-:Y:S01]  /*30c0*/  IMAD.MOV.U32 R11, RZ, RZ, 0x1 ;  /* 0x00000001ff0b7424 */ /* 0x000fe200078e00ff */
[----:B------:R-:W-:Y:S01]  /*30d0*/  CS2R R8, SRZ ;  /* 0x0000000000087805 */ /* 0x000fe2000001ff00 */
[----:B------:R-:W4:Y:S01]  /*30e0*/  LDCU UR7, c[0x0][0x38c] ;  /* 0x00007180ff0777ac */ /* 0x000f220008000800 */
[----:B------:R-:W-:Y:S01]  /*30f0*/  R2UR UR27, R2 ;  /* 0x00000000021b72ca */ /* 0x000fe200000e0000 */
[----:B------:R-:W-:Y:S01]  /*3100*/  IMAD.MOV.U32 R10, RZ, RZ, RZ ;  /* 0x000000ffff0a7224 */ /* 0x000fe200078e00ff */
[----:B------:R-:W-:Y:S01]  /*3110*/  UMOV UR31, URZ ;  /* 0x000000ff001f7c82 */ /* 0x000fe20008000000 */
[----:B------:R-:W-:Y:S01]  /*3120*/  UMOV UR22, URZ ;  /* 0x000000ff00167c82 */ /* 0x000fe20008000000 */
[----:B--2---:R-:W-:Y:S01]  /*3130*/  ULEA UR26, UR4, UR26, 0x18 ;  /* 0x0000001a041a7291 */ /* 0x004fe2000f8ec0ff */
[----:B------:R-:W-:Y:S01]  /*3140*/  UMOV UR38, 0x0 ;  /* 0x0000000000267882 */ /* 0x000fe20000000000 */
[----:B------:R-:W-:-:S02]  /*3150*/  UMOV UR39, 0x8400490 ;  /* 0x0840049000277882 */ /* 0x000fc40000000000 */
[----:B------:R-:W-:Y:S02]  /*3160*/  UIADD3 UR4, UPT, UPT, UR26, 0x10800, URZ ;  /* 0x000108001a047890 */ /* 0x000fe4000fffe0ff */
[----:B------:R-:W-:Y:S02]  /*3170*/  UIADD3 UR6, UPT, UPT, UR26, 0x1c800, URZ ;  /* 0x0001c8001a067890 */ /* 0x000fe4000fffe0ff */
[----:B---3--:R-:W-:Y:S01]  /*3180*/  UIADD3 UR5, UPT, UPT, UR5, 0x3f, URZ ;  /* 0x0000003f05057890 */ /* 0x008fe2000fffe0ff */
[----:B-1----:R-:W1:Y:S01]  /*3190*/  LDS R0, [UR26+0x110] ;  /* 0x0001101aff007984 */ /* 0x002e620008000800 */
[----:B------:R-:W-:Y:S01]  /*31a0*/  UMOV UR36, 0x0 ;  /* 0x0000000000247882 */ /* 0x000fe20000000000 */
[----:B------:R-:W-:Y:S01]  /*31b0*/  UMOV UR37, 0x8400490 ;  /* 0x0840049000257882 */ /* 0x000fe20000000000 */
[----:B------:R-:W-:Y:S02]  /*31c0*/  USHF.R.S32.HI UR40, URZ, 0x1f, UR5 ;  /* 0x0000001fff287899 */ /* 0x000fe40008011405 */
[----:B----4-:R-:W-:-:S02]  /*31d0*/  UISETP.GE.AND UP4, UPT, UR7, 0x1, UPT ;  /* 0x000000010700788c */ /* 0x010fc4000bf86270 */
[----:B------:R-:W-:Y:S02]  /*31e0*/  ULEA.HI UR40, UR40, UR5, URZ, 0x6 ;  /* 0x0000000528287291 */ /* 0x000fe4000f8f30ff */
[----:B------:R-:W-:Y:S02]  /*31f0*/  USHF.R.U32.HI UR5, URZ, 0x4, UR4 ;  /* 0x00000004ff057899 */ /* 0x000fe40008011604 */
[----:B------:R-:W-:Y:S02]  /*3200*/  USHF.R.S32.HI UR40, URZ, 0x6, UR40 ;  /* 0x00000006ff287899 */ /* 0x000fe40008011428 */
[----:B------:R-:W-:Y:S02]  /*3210*/  USHF.R.U32.HI UR4, URZ, 0x4, UR6 ;  /* 0x00000004ff047899 */ /* 0x000fe40008011606 */
[----:B------:R-:W-:Y:S02]  /*3220*/  UISETP.LT.AND UP0, UPT, UR40, 0x1, UPT ;  /* 0x000000012800788c */ /* 0x000fe4000bf01270 */
[----:B------:R-:W-:-:S02]  /*3230*/  ULOP3.LUT UR5, UR5, 0x3fff, URZ, 0xc0, !UPT ;  /* 0x00003fff05057892 */ /* 0x000fc4000f8ec0ff */
[----:B------:R-:W-:Y:S02]  /*3240*/  ULOP3.LUT UR4, UR4, 0x3fff, URZ, 0xc0, !UPT ;  /* 0x00003fff04047892 */ /* 0x000fe4000f8ec0ff */
[----:B------:R-:W-:Y:S02]  /*3250*/  USEL UR41, UR40, 0x1, !UP0 ;  /* 0x0000000128297887 */ /* 0x000fe4000c000000 */
[----:B------:R-:W-:Y:S02]  /*3260*/  ULOP3.LUT UR28, UR5, 0x10000, URZ, 0xfc, !UPT ;  /* 0x00010000051c7892 */ /* 0x000fe4000f8efcff */
[----:B------:R-:W-:Y:S02]  /*3270*/  ULOP3.LUT UR29, UR4, 0x10000, URZ, 0xfc, !UPT ;  /* 0x00010000041d7892 */ /* 0x000fe4000f8efcff */
[----:B------:R-:W-:Y:S01]  /*3280*/  UIADD3 UR41, UPT, UPT, -UR41, URZ, URZ ;  /* 0x000000ff29297290 */ /* 0x000fe2000fffe1ff */
[----:B------:R-:W-:Y:S01]  /*3290*/  UMOV UR34, 0x0 ;  /* 0x0000000000227882 */ /* 0x000fe20000000000 */
[----:B------:R-:W-:Y:S01]  /*32a0*/  UMOV UR35, 0x8400490 ;  /* 0x0840049000237882 */ /* 0x000fe20000000000 */
[----:B------:R-:W-:Y:S01]  /*32b0*/  UMOV UR32, 0x0 ;  /* 0x0000000000207882 */ /* 0x000fe20000000000 */
[----:B------:R-:W-:Y:S01]  /*32c0*/  UMOV UR33, 0x8400490 ;  /* 0x0840049000217882 */ /* 0x000fe20000000000 */
[----:B-1----:R-:W-:-:S15]  /*32d0*/  R2UR UR42, R0 ;  /* 0x00000000002a72ca */ /* 0x002fde00000e0000 */
.L_x_65:
[----:B------:R-:W-:Y:S02]  /*32e0*/  LEA R0, R10, UR26, 0x3 ;  /* 0x0000001a0a007c11 */ /* 0x000fe4000f8e18ff */
[----:B------:R-:W-:Y:S02]  /*32f0*/  SHF.L.U32 R2, R9, 0x1f, RZ ;  /* 0x0000001f09027819 */ /* 0x000fe400000006ff */
[----:B------:R-:W-:Y:S01]  /*3300*/  PLOP3.LUT P0, PT, PT, PT, UP4, 0x80, 0x8 ;  /* 0x000000000008781c */ /* 0x000fe20003f0f048 */
[----:B------:R-:W-:Y:S01]  /*3310*/  VIADD R3, R0, 0x90 ;  /* 0x0000009000037836 */ /* 0x000fe20000000000 */
[----:B-1----:R-:W1:Y:S02]  /*3320*/  SYNCS.PHASECHK.TRANS64.TRYWAIT P1, [R0+URZ+0x80], R2 ;  /* 0x00008002000075a7 */ /* 0x002e6400080211ff */
[----:B-1-3--:R-:W-:Y:S09]  /*3330*/  @!P1 BRA `(.L_x_59) ;  /* 0x0000008000d89947 */ /* 0x00aff20003800000 */
.L_x_148:
[----:B------:R-:W-:Y:S01]  /*3340*/  LEA R4, R10, UR26, 0x4 ;  /* 0x0000001a0a047c11 */ /* 0x000fe2000f8e20ff */
[----:B------:R-:W-:Y:S01]  /*3350*/  @UP4 ULEA UR4, UR22, UR26, 0x3 ;  /* 0x0000001a16044291 */ /* 0x000fe2000f8e18ff */
[----:B------:R-:W-:Y:S01]  /*3360*/  PLOP3.LUT P2, PT, PT, PT, PT, 0x80, 0x8 ;  /* 0x000000000008781c */ /* 0x000fe20003f4f070 */
[----:B------:R-:W-:Y:S01]  /*3370*/  ULEA UR30, UR31, UR26, 0x3 ;  /* 0x0000001a1f1e7291 */ /* 0x000fe2000f8e18ff */
[----:B------:R-:W-:Y:S01]  /*3380*/  PRMT R3, RZ, 0x654, R3 ;  /* 0x00000654ff037816 */ /* 0x000fe20000000003 */
[----:B------:R-:W-:Y:S01]  /*3390*/  ULEA UR11, UR31, UR42, 0x8 ;  /* 0x0000002a1f0b7291 */ /* 0x000fe2000f8e40ff */
[----:B------:R-:W2:Y:S01]  /*33a0*/  LDS.128 R4, [R4+0xf0] ;  /* 0x0000f00004047984 */ /* 0x000ea20000000c00 */
[----:B-1----:R-:W-:Y:S02]  /*33b0*/  @P0 SHF.L.U32 R2, R8, 0x1f, RZ ;  /* 0x0000001f08020819 */ /* 0x002fe400000006ff */
[----:B------:R-:W-:Y:S01]  /*33c0*/  SHF.L.U32 R0, R11, 0x1f, RZ ;  /* 0x0000001f0b007819 */ /* 0x000fe200000006ff */
[----:B------:R-:W-:Y:S01]  /*33d0*/  @!PT LDS RZ, [RZ] ;  /* 0x00000000fffff984 */ /* 0x000fe20000000800 */
[----:B------:R-:W-:Y:S01]  /*33e0*/  @!PT LDS RZ, [RZ] ;  /* 0x00000000fffff984 */ /* 0x000fe20000000800 */
[----:B------:R-:W-:Y:S01]  /*33f0*/  @!PT LDS RZ, [RZ] ;  /* 0x00000000fffff984 */ /* 0x000fe20000000800 */
[----:B------:R-:W-:Y:S01]  /*3400*/  @!PT LDS RZ, [RZ] ;  /* 0x00000000fffff984 */ /* 0x000fe20000000800 */
[----:B------:R1:W-:Y:S06]  /*3410*/  MEMBAR.ALL.CTA ;  /* 0x0000000000007992 */ /* 0x0003ec0000008000 */
[----:B-1----:R-:W1:Y:S02]  /*3420*/  FENCE.VIEW.ASYNC.S ;  /* 0x00000000000073c6 */ /* 0x002e640000000000 */
[----:B-1----:R1:W-:Y:S01]  /*3430*/  SYNCS.ARRIVE.TRANS64.RED.A1T0 RZ, [R3+URZ], RZ ;  /* 0x000000ff03ff79a7 */ /* 0x0023e200081004ff */
[----:B------:R1:W3:Y:S01]  /*3440*/  @P0 SYNCS.PHASECHK.TRANS64.TRYWAIT P2, [UR4], R2 ;  /* 0x00000002ff0005a7 */ /* 0x0002e20008041104 */
[----:B--2---:R-:W-:Y:S01]  /*3450*/  LOP3.LUT P1, RZ, R6, 0x1, RZ, 0xc0, !PT ;  /* 0x0000000106ff7812 */ /* 0x004fe2000782c0ff */
[----:B------:R-:W2:Y:S02]  /*3460*/  SYNCS.PHASECHK.TRANS64.TRYWAIT P0, [UR30+0xb0], R0 ;  /* 0x0000b000ff0075a7 */ /* 0x000ea4000800111e */
[----:B-123--:R-:W-:Y:S10]  /*3470*/  @!P0 BRA `(.L_x_60) ;  /* 0x00000080009c8947 */ /* 0x00eff40003800000 */
.L_x_150:
[----:B------:R-:W-:Y:S01]  /*3480*/  IADD3 R10, PT, PT, R10, 0x1, RZ ;  /* 0x000000010a0a7810 */ /* 0x000fe20007ffe0ff */
[----:B------:R-:W-:Y:S06]  /*3490*/  BRA.U !UP4, `(.L_x_61) ;  /* 0x000000010cc07547 */ /* 0x000fec000b800000 */
[----:B------:R-:W-:Y:S01]  /*34a0*/  UPLOP3.LUT UP2, UPT, UPT, UPT, UPT, 0x40, 0x4 ;  /* 0x000000000004789c */ /* 0x000fe20003f4e870 */
[----:B------:R-:W-:Y:S01]  /*34b0*/  UMOV UR24, UR41 ;  /* 0x0000002900187c82 */ /* 0x000fe20008000000 */
[----:B------:R-:W-:Y:S01]  /*34c0*/  UMOV UR23, UR40 ;  /* 0x0000002800177c82 */ /* 0x000fe20008000000 */
[----:B------:R-:W-:-:S08]  /*34d0*/  UMOV UR10, UR22 ;  /* 0x00000016000a7c82 */ /* 0x000fd00008000000 */
.L_x_64:
[----:B------:R-:W-:Y:S02]  /*34e0*/  UIADD3 UR24, UPT, UPT, UR24, 0x1, URZ ;  /* 0x0000000118187890 */ /* 0x000fe4000fffe0ff */
[----:B--2---:R-:W-:Y:S02]  /*34f0*/  ULEA UR5, UR10, UR26, 0x3 ;  /* 0x0000001a0a057291 */ /* 0x004fe4000f8e18ff */
[----:B------:R-:W-:Y:S01]  /*3500*/  UISETP.NE.AND UP3, UPT, UR24, URZ, UPT ;  /* 0x000000ff1800728c */ /* 0x000fe2000bf65270 */
[----:B---3--:R-:W-:Y:S10]  /*3510*/  @P2 BRA `(.L_x_62) ;  /* 0x00000000000c2947 */ /* 0x008ff40003800000 */
[----:B-1----:R-:W-:Y:S04]  /*3520*/  SHF.L.U32 R2, R8, 0x1f, RZ ;  /* 0x0000001f08027819 */ /* 0x002fe800000006ff */
[----:B------:R-:W1:Y:S02]  /*3530*/  SYNCS.PHASECHK.TRANS64.TRYWAIT P0, [UR5], R2 ;  /* 0x00000002ff0075a7 */ /* 0x000e640008001105 */
[----:B-1----:R-:W-:Y:S05]  /*3540*/  @!P0 BRA `(.L_x_63) ;  /* 0x0000008000808947 */ /* 0x002fea0003800000 */
.L_x_62:
[----:B------:R-:W-:Y:S01]  /*3550*/  UISETP.NE.AND UP0, UPT, UR23, 0x1, UPT ;  /* 0x000000011700788c */ /* 0x000fe2000bf05270 */
[----:B------:R-:W-:Y:S01]  /*3560*/  PLOP3.LUT P2, PT, PT, PT, PT, 0x80, 0x8 ;  /* 0x000000000008781c */ /* 0x000fe20003f4f070 */
[----:B------:R-:W-:Y:S02]  /*3570*/  UIADD3 UR4, UPT, UPT, UR10, 0x1, URZ ;  /* 0x000000010a047890 */ /* 0x000fe4000fffe0ff */
[----:B------:R-:W-:Y:S02]  /*3580*/  UIADD3 UR25, UPT, UPT, UR5, 0x18, URZ ;  /* 0x0000001805197890 */ /* 0x000fe4000fffe0ff */
[----:B------:R-:W-:Y:S01]  /*3590*/  UISETP.NE.AND UP1, UPT, UR4, 0x3, UPT ;  /* 0x000000030400788c */ /* 0x000fe2000bf25270 */
[----:B------:R-:W-:Y:S01]  /*35a0*/  PLOP3.LUT P0, PT, PT, PT, UP0, 0x80, 0x8 ;  /* 0x000000000008781c */ /* 0x000fe20003f0f008 */
[----:B------:R-:W-:Y:S02]  /*35b0*/  UIADD3 UR23, UPT, UPT, UR23, -0x1, URZ ;  /* 0xffffffff17177890 */ /* 0x000fe4000fffe0ff */
[----:B------:R-:W-:Y:S02]  /*35c0*/  USEL UR6, URZ, 0x1, UP1 ;  /* 0x00000001ff067887 */ /* 0x000fe40008800000 */
[----:B------:R-:W-:Y:S01]  /*35d0*/  USEL UR22, UR4, URZ, UP1 ;  /* 0x000000ff04167287 */ /* 0x000fe20008800000 */
[----:B------:R-:W-:Y:S01]  /*35e0*/  UMOV UR7, 0x40004040 ;  /* 0x4000404000077882 */ /* 0x000fe20000000000 */
[----:B------:R-:W-:Y:S02]  /*35f0*/  UMOV UR5, 0x40004040 ;  /* 0x4000404000057882 */ /* 0x000fe40000000000 */
[----:B------:R-:W-:Y:S01]  /*3600*/  @UP0 ULEA UR4, UR22, UR26, 0x3 ;  /* 0x0000001a16040291 */ /* 0x000fe2000f8e18ff */
[----:B------:R-:W-:Y:S01]  /*3610*/  LOP3.LUT R8, R8, UR6, RZ, 0x3c, !PT ;  /* 0x0000000608087c12 */ /* 0x000fe2000f8e3cff */
[----:B------:R-:W-:Y:S01]  /*3620*/  ULEA UR6, UR10, UR29, 0xb ;  /* 0x0000001d0a067291 */ /* 0x000fe2000f8e58ff */
[----:B------:R-:W-:Y:S02]  /*3630*/  UMOV UR21, 0x40004040 ;  /* 0x4000404000157882 */ /* 0x000fe40000000000 */
[----:B-1----:R-:W-:Y:S01]  /*3640*/  @P0 SHF.L.U32 R0, R8, 0x1f, RZ ;  /* 0x0000001f08000819 */ /* 0x002fe200000006ff */
[----:B------:R-:W-:Y:S02]  /*3650*/  UIADD3 UR20, UPT, UPT, UR6, 0x2, URZ ;  /* 0x0000000206147890 */ /* 0x000fe4000fffe0ff */
[----:B------:R-:W-:Y:S01]  /*3660*/  UIADD3 UR16, UPT, UPT, UR6, 0x4, URZ ;  /* 0x0000000406107890 */ /* 0x000fe2000fffe0ff */
[----:B------:R2:W3:Y:S01]  /*3670*/  @P0 SYNCS.PHASECHK.TRANS64.TRYWAIT P2, [UR4], R0 ;  /* 0x00000000ff0005a7 */ /* 0x0004e20008041104 */
[----:B------:R-:W-:Y:S02]  /*3680*/  ULEA UR4, UR10, UR28, 0xa ;  /* 0x0000001c0a047291 */ /* 0x000fe4000f8e50ff */
[----:B------:R-:W-:Y:S02]  /*3690*/  UIADD3 UR12, UPT, UPT, UR6, 0x6, URZ ;  /* 0x00000006060c7890 */ /* 0x000fe4000fffe0ff */
[----:B------:R-:W-:Y:S02]  /*36a0*/  UIADD3 UR18, UPT, UPT, UR4, 0x2, URZ ;  /* 0x0000000204127890 */ /* 0x000fe4000fffe0ff */
[----:B------:R-:W-:Y:S02]  /*36b0*/  UIADD3 UR14, UPT, UPT, UR4, 0x4, URZ ;  /* 0x00000004040e7890 */ /* 0x000fe4000fffe0ff */
[----:B------:R-:W-:Y:S01]  /*36c0*/  UIADD3 UR8, UPT, UPT, UR4, 0x6, URZ ;  /* 0x0000000604087890 */ /* 0x000fe2000fffe0ff */
[----:B------:R2:W-:Y:S01]  /*36d0*/  UTCHMMA gdesc[UR4], gdesc[UR6], tmem[UR11], tmem[UR38], idesc[UR39], UP2 ;  /* 0x00ff2606040075ea */ /* 0x0005e2000900000b */
[----:B------:R-:W-:Y:S01]  /*36e0*/  UPLOP3.LUT UP2, UPT, UPT, UPT, UPT, 0x80, 0x8 ;  /* 0x000000000008789c */ /* 0x000fe20003f4f070 */
[----:B------:R-:W-:Y:S01]  /*36f0*/  UMOV UR19, 0x40004040 ;  /* 0x4000404000137882 */ /* 0x000fe20000000000 */
[----:B------:R-:W-:Y:S01]  /*3700*/  UMOV UR17, 0x40004040 ;  /* 0x4000404000117882 */ /* 0x000fe20000000000 */
[----:B------:R2:W-:Y:S01]  /*3710*/  UTCHMMA gdesc[UR18], gdesc[UR20], tmem[UR11], tmem[UR36], idesc[UR37], UPT ;  /* 0x00ff2414120075ea */ /* 0x0005e2000b80000b */
[----:B------:R-:W-:Y:S01]  /*3720*/  UMOV UR15, 0x40004040 ;  /* 0x40004040000f7882 */ /* 0x000fe20000000000 */
[----:B------:R-:W-:Y:S01]  /*3730*/  UMOV UR13, 0x40004040 ;  /* 0x40004040000d7882 */ /* 0x000fe20000000000 */
[----:B------:R-:W-:Y:S01]  /*3740*/  UMOV UR9, 0x40004040 ;  /* 0x4000404000097882 */ /* 0x000fe20000000000 */
[----:B------:R2:W-:Y:S01]  /*3750*/  UTCHMMA gdesc[UR14], gdesc[UR16], tmem[UR11], tmem[UR34], idesc[UR35], UPT ;  /* 0x00ff22100e0075ea */ /* 0x0005e2000b80000b */
[----:B------:R2:W-:Y:S01]  /*3760*/  UTCHMMA gdesc[UR8], gdesc[UR12], tmem[UR11], tmem[UR32], idesc[UR33], UPT ;  /* 0x00ff200c080075ea */ /* 0x0005e2000b80000b */
[----:B------:R2:W-:Y:S01]  /*3770*/  UTCBAR.MULTICAST [UR25], URZ, UR27 ;  /* 0x000000ff190073e9 */ /* 0x0005e2000800081b */
[----:B------:R-:W-:Y:S01]  /*3780*/  UMOV UR10, UR22 ;  /* 0x00000016000a7c82 */ /* 0x000fe20008000000 */
[----:B------:R-:W-:Y:S05]  /*3790*/  BRA.U UP3, `(.L_x_64) ;  /* 0xfffffffd03507547 */ /* 0x000fea000b83ffff */
.L_x_61:
[----:B--2---:R-:W-:Y:S01]  /*37a0*/  UIADD3 UR4, UPT, UPT, UR31, 0x1, URZ ;  /* 0x000000011f047890 */ /* 0x004fe2000fffe0ff */
[C---:B------:R-:W-:Y:S01]  /*37b0*/  ISETP.NE.AND P0, PT, R10.reuse, 0x2, PT ;  /* 0x000000020a00780c */ /* 0x040fe20003f05270 */
[----:B------:R-:W-:Y:S02]  /*37c0*/  UIADD3 UR5, UPT, UPT, UR30, 0xa0, URZ ;  /* 0x000000a01e057890 */ /* 0x000fe4000fffe0ff */
[----:B------:R-:W-:Y:S01]  /*37d0*/  UISETP.NE.AND UP0, UPT, UR4, 0x2, UPT ;  /* 0x000000020400788c */ /* 0x000fe2000bf05270 */
[----:B-1----:R-:W-:Y:S02]  /*37e0*/  SEL R0, RZ, 0x1, P0 ;  /* 0x00000001ff007807 */ /* 0x002fe40000000000 */
[----:B------:R-:W-:Y:S01]  /*37f0*/  SEL R10, R10, RZ, P0 ;  /* 0x000000ff0a0a7207 */ /* 0x000fe20000000000 */
[----:B------:R-:W-:Y:S01]  /*3800*/  USEL UR6, URZ, 0x1, UP0 ;  /* 0x00000001ff067887 */ /* 0x000fe20008000000 */
[----:B------:R-:W-:Y:S01]  /*3810*/  LOP3.LUT R9, R9, R0, RZ, 0x3c, !PT ;  /* 0x0000000009097212 */ /* 0x000fe200078e3cff */
[----:B------:R-:W-:Y:S01]  /*3820*/  USEL UR31, UR4, URZ, UP0 ;  /* 0x000000ff041f7287 */ /* 0x000fe20008000000 */
[----:B------:R1:W-:Y:S03]  /*3830*/  UTCBAR [UR5], URZ ;  /* 0x000000ff050073e9 */ /* 0x0003e600080000ff */
[----:B------:R-:W-:Y:S01]  /*3840*/  LOP3.LUT R11, R11, UR6, RZ, 0x3c, !PT ;  /* 0x000000060b0b7c12 */ /* 0x000fe2000f8e3cff */
[----:B------:R-:W-:Y:S07]  /*3850*/  @P1 BRA `(.L_x_65) ;  /* 0xfffffff800a01947 */ /* 0x000fee000383ffff */
[----:B------:R-:W2:Y:S01]  /*3860*/  S2UR UR7, SR_CgaCtaId ;  /* 0x00000000000779c3 */ /* 0x000ea20000008800 */
[----:B------:R-:W-:Y:S01]  /*3870*/  ELECT P0, URZ, PT ;  /* 0x0000000000ff782f */ /* 0x000fe20003800000 */
[----:B------:R-:W-:Y:S01]  /*3880*/  IMAD.MOV.U32 R0, RZ, RZ, 0x1 ;  /* 0x00000001ff007424 */ /* 0x000fe200078e00ff */
[----:B------:R-:W-:Y:S01]  /*3890*/  UIADD3 UR26, UPT, UPT, UR26, 0xb0, URZ ;  /* 0x000000b01a1a7890 */ /* 0x000fe2000fffe0ff */
[----:B------:R-:W-:Y:S01]  /*38a0*/  SHF.L.U32 R2, R11, 0x1f, RZ ;  /* 0x0000001f0b027819 */ /* 0x000fe200000006ff */
[----:B------:R-:W-:-:S03]  /*38b0*/  UMOV UR4, 0x40 ;  /* 0x0000004000047882 */ /* 0x000fc60000000000 */
[----:B------:R-:W-:Y:S01]  /*38c0*/  UVIRTCOUNT.DEALLOC.SMPOOL 0x80 ;  /* 0x000000800000784c */ /* 0x000fe20000000000 */
[----:B--2---:R-:W-:Y:S02]  /*38d0*/  ULEA UR7, UR7, UR4, 0x18 ;  /* 0x0000000407077291 */ /* 0x004fe4000f8ec0ff */
[----:B------:R-:W-:-:S07]  /*38e0*/  ULEA UR4, UR31, UR26, 0x3 ;  /* 0x0000001a1f047291 */ /* 0x000fce000f8e18ff */
[----:B------:R2:W-:Y:S02]  /*38f0*/  @P0 STS.U8 [UR7+0x1c], R0 ;  /* 0x00001c00ff000988 */ /* 0x0005e40008000007 */
[----:B------:R-:W4:Y:S02]  /*3900*/  SYNCS.PHASECHK.TRANS64.TRYWAIT P0, [UR4], R2 ;  /* 0x00000002ff0075a7 */ /* 0x000f240008001104 */
[----:B--2-4-:R-:W-:Y:S05]  /*3910*/  @!P0 BRA `(.L_x_66) ;  /* 0x0000007c00a48947 */ /* 0x014fea0003800000 */
.L_x_153:
[----:B------:R-:W-:-:S04]  /*3920*/  UIADD3 UR4, UPT, UPT, UR31, 0x1, URZ ;  /* 0x000000011f047890 */ /* 0x000fc8000fffe0ff */
[----:B------:R-:W-:-:S04]  /*3930*/  UISETP.NE.AND UP0, UPT, UR4, 0x2, UPT ;  /* 0x000000020400788c */ /* 0x000fc8000bf05270 */
[----:B-1----:R-:W-:Y:S02]  /*3940*/  USEL UR5, URZ, 0x1, UP0 ;  /* 0x00000001ff057887 */ /* 0x002fe40008000000 */
[----:B------:R-:W-:-:S04]  /*3950*/  USEL UR4, UR4, URZ, UP0 ;  /* 0x000000ff04047287 */ /* 0x000fc80008000000 */
[----:B------:R-:W-:Y:S01]  /*3960*/  ULEA UR4, UR4, UR26, 0x3 ;  /* 0x0000001a04047291 */ /* 0x000fe2000f8e18ff */
[----:B--2---:R-:W-:-:S04]  /*3970*/  LOP3.LUT R2, R11, UR5, RZ, 0x3c, !PT ;  /* 0x000000050b027c12 */ /* 0x004fc8000f8e3cff */
[----:B------:R-:W-:-:S04]  /*3980*/  SHF.L.U32 R2, R2, 0x1f, RZ ;  /* 0x0000001f02027819 */ /* 0x000fc800000006ff */
[----:B------:R-:W1:Y:S02]  /*3990*/  SYNCS.PHASECHK.TRANS64.TRYWAIT P0, [UR4], R2 ;  /* 0x00000002ff0075a7 */ /* 0x000e640008001104 */
[----:B-1----:R-:W-:Y:S05]  /*39a0*/  @!P0 BRA `(.L_x_67) ;  /* 0x0000007c00988947 */ /* 0x002fea0003800000 */
.L_x_155:
[----:B------:R-:W-:Y:S01]  /*39b0*/  NOP ;  /* 0x0000000000007918 */ /* 0x000fe20000000000 */
[----:B-1----:R-:W1:Y:S01]  /*39c0*/  LDS R0, [UR7+0x14] ;  /* 0x00001407ff007984 */ /* 0x002e620008000800 */
[----:B------:R-:W-:Y:S01]  /*39d0*/  ULOP3.LUT UR4, UR42, 0xffff, URZ, 0xc0, !UPT ;  /* 0x0000ffff2a047892 */ /* 0x000fe2000f8ec0ff */
[----:B------:R-:W-:Y:S01]  /*39e0*/  UMOV UR5, 0xffff ;  /* 0x0000ffff00057882 */ /* 0x000fe20000000000 */
[----:B------:R-:W-:Y:S02]  /*39f0*/  UMOV UR6, 0x1 ;  /* 0x0000000100067882 */ /* 0x000fe40000000000 */
[----:B------:R-:W-:-:S04]  /*3a00*/  USHF.R.U32.HI UR4, URZ, 0x5, UR4 ;  /* 0x00000005ff047899 */ /* 0x000fc80008011604 */
[----:B------:R-:W-:Y:S02]  /*3a10*/  USHF.L.U32 UR5, UR5, UR4, URZ ;  /* 0x0000000405057299 */ /* 0x000fe400080006ff */
[----:B------:R-:W-:-:S04]  /*3a20*/  USHF.L.U32 UR4, UR6, UR4, URZ ;  /* 0x0000000406047299 */ /* 0x000fc800080006ff */
[----:B-1----:R-:W-:-:S04]  /*3a30*/  LOP3.LUT R0, R0, UR5, RZ, 0xc0, !PT ;  /* 0x0000000500007c12 */ /* 0x002fc8000f8ec0ff */
[----:B------:R-:W-:-:S13]  /*3a40*/  ISETP.NE.AND P0, PT, R0, UR5, PT ;  /* 0x0000000500007c0c */ /* 0x000fda000bf05270 */
[----:B------:R-:W-:Y:S05]  /*3a50*/  @P0 BRA `(.L_x_68) ;  /* 0x0000000000580947 */ /* 0x000fea0003800000 */
[----:B------:R-:W1:Y:S02]  /*3a60*/  LDS R0, [UR7+0x18] ;  /* 0x00001807ff007984 */ /* 0x000e640008000800 */
[----:B-1----:R-:W-:-:S04]  /*3a70*/  LOP3.LUT R0, R0, UR4, RZ, 0xc0, !PT ;  /* 0x0000000400007c12 */ /* 0x002fc8000f8ec0ff */
[----:B------:R-:W-:-:S13]  /*3a80*/  ISETP.NE.AND P0, PT, R0, UR4, PT ;  /* 0x0000000400007c0c */ /* 0x000fda000bf05270 */
[----:B------:R-:W-:Y:S05]  /*3a90*/  @P0 BRA `(.L_x_69) ;  /* 0x00000000003c0947 */ /* 0x000fea0003800000 */
[----:B------:R-:W1:Y:S01]  /*3aa0*/  S2R R2, SR_LANEID ;  /* 0x0000000000027919 */ /* 0x000e620000000000 */
[----:B------:R-:W-:-:S06]  /*3ab0*/  ULOP3.LUT UR5, URZ, UR5, URZ, 0x33, !UPT ;  /* 0x00000005ff057292 */ /* 0x000fcc000f8e33ff */
[----:B------:R-:W-:-:S04]  /*3ac0*/  IMAD.U32 R0, RZ, RZ, UR5 ;  /* 0x00000005ff007e24 */ /* 0x000fc8000f8e00ff */
[----:B------:R2:W4:Y:S02]  /*3ad0*/  REDUX UR8, R0 ;  /* 0x00000000000873c4 */ /* 0x0005240000000000 */
[----:B------:R1:W-:Y:S01]  /*3ae0*/  UTCATOMSWS.AND URZ, UR5 ;  /* 0x0000000500ff79e3 */ /* 0x0003e20008000000 */
[----:B--2---:R-:W-:Y:S01]  /*3af0*/  LOP3.LUT R0, RZ, UR4, RZ, 0x33, !PT ;  /* 0x00000004ff007c12 */ /* 0x004fe2000f8e33ff */
[----:B------:R-:W-:Y:S02]  /*3b00*/  VOTEU.ANY UR4, UPT, PT ;  /* 0x0000000000047886 */ /* 0x000fe400038e0100 */
[----:B------:R-:W-:Y:S02]  /*3b10*/  UFLO.U32 UR4, UR4 ;  /* 0x00000004000472bd */ /* 0x000fe400080e0000 */
[----:B------:R-:W2:Y:S04]  /*3b20*/  REDUX UR6, R0 ;  /* 0x00000000000673c4 */ /* 0x000ea80000000000 */
[----:B-1----:R-:W-:-:S02]  /*3b30*/  ISETP.EQ.U32.AND P0, PT, R2, UR4, PT ;  /* 0x0000000402007c0c */ /* 0x002fc4000bf02070 */
[----:B----4-:R-:W-:-:S11]  /*3b40*/  MOV R2, UR8 ;  /* 0x0000000800027c02 */ /* 0x010fd60008000f00 */
[----:B------:R1:W-:Y:S01]  /*3b50*/  @P0 ATOMS.AND RZ, [UR7+0x14], R2 ;  /* 0x00001402ffff098c */ /* 0x0003e2000a800007 */
[----:B--2---:R-:W-:-:S05]  /*3b60*/  IMAD.U32 R0, RZ, RZ, UR6 ;  /* 0x00000006ff007e24 */ /* 0x004fca000f8e00ff */
[----:B------:R1:W-:Y:S01]  /*3b70*/  @P0 ATOMS.AND RZ, [UR7+0x18], R0 ;  /* 0x00001800ffff098c */ /* 0x0003e2000a800007 */
[----:B------:R-:W-:Y:S05]  /*3b80*/  BRA `(.L_x_70) ;  /* 0x0000000000147947 */ /* 0x000fea0003800000 */
.L_x_69:
[----:B------:R-:W-:Y:S02]  /*3b90*/  MOV R2, 0x3bb0 ;  /* 0x00003bb000027802 */ /* 0x000fe40000000f00 */
[----:B---3-5:R-:W-:Y:S05]  /*3ba0*/  CALL.REL.NOINC `($__internal_0_$__cuda_sm10x_tcgen05_guardrail_trap_col_being_dealloced_not_returned_by_alloc) ;  /* 0x0000008000807944 */ /* 0x028fea0003c00000 */
[----:B------:R-:W-:Y:S05]  /*3bb0*/  BRA `(.L_x_70) ;  /* 0x0000000000087947 */ /* 0x000fea0003800000 */
.L_x_68:
[----:B------:R-:W-:Y:S02]  /*3bc0*/  MOV R2, 0x3be0 ;  /* 0x00003be000027802 */ /* 0x000fe40000000f00 */
[----:B---3-5:R-:W-:Y:S05]  /*3bd0*/  CALL.REL.NOINC `($__internal_2_$__cuda_sm10x_tcgen05_guardrail_trap_unallocated_columns_being_dealloced) ;  /* 0x00000080008c7944 */ /* 0x028fea0003c00000 */
.L_x_70:
[----:B------:R-:W-:Y:S01]  /*3be0*/  NOP ;  /* 0x0000000000007918 */ /* 0x000fe20000000000 */
[----:B------:R-:W-:Y:S05]  /*3bf0*/  EXIT ;  /* 0x000000000000794d */ /* 0x000fea0003800000 */
.L_x_54:
[----:B------:R-:W-:-:S09]  /*3c00*/  UISETP.NE.OR UP0, UPT, UR17, 0x3, !UP3 ;  /* 0x000000031100788c */ /* 0x000fd2000df05670 */
[----:B------:R-:W-:Y:S05]  /*3c10*/  BRA.U UP0, `(.L_x_71) ;  /* 0x00000011005c7547 */ /* 0x000fea000b800000 */
[----:B------:R-:W1:Y:S01]  /*3c20*/  S2UR UR10, SR_CgaCtaId ;  /* 0x00000000000a79c3 */ /* 0x000e620000008800 */
[----:B------:R-:W2:Y:S01]  /*3c30*/  LDCU UR31, c[0x0][0x370] ;  /* 0x00006e00ff1f77ac */ /* 0x000ea20008000800 */
[----:B------:R-:W-:Y:S02]  /*3c40*/  HFMA2 R13, -RZ, RZ, 0, 0 ;  /* 0x00000000ff0d7431 */ /* 0x000fe400000001ff */
[----:B------:R-:W-:Y:S01]  /*3c50*/  IMAD.MOV.U32 R15, RZ, RZ, 0x1 ;  /* 0x00000001ff0f7424 */ /* 0x000fe200078e00ff */
[----:B------:R-:W-:Y:S01]  /*3c60*/  MOV R7, 0x4000 ;  /* 0x0000400000077802 */ /* 0x000fe20000000f00 */
[----:B------:R-:W2:Y:S01]  /*3c70*/  LDCU.128 UR44, c[0x0][0xb10] ;  /* 0x00016200ff2c77ac */ /* 0x000ea20008000c00 */
[----:B------:R-:W-:Y:S01]  /*3c80*/  IMAD.MOV.U32 R14, RZ, RZ, RZ ;  /* 0x000000ffff0e7224 */ /* 0x000fe200078e00ff */
[----:B------:R-:W3:Y:S01]  /*3c90*/  LDC.64 R16, c[0x0][0x348] ;  /* 0x0000d200ff107b82 */ /* 0x000ee20000000a00 */
[----:B------:R-:W4:Y:S01]  /*3ca0*/  LDCU UR30, c[0x0][0x374] ;  /* 0x00006e80ff1e77ac */ /* 0x000f220008000800 */
[----:B------:R-:W1:Y:S06]  /*3cb0*/  LDCU UR15, c[0x0][0xb0c] ;  /* 0x00016180ff0f77ac */ /* 0x000e6c0008000800 */
[----:B------:R-:W3:Y:S01]  /*3cc0*/  LDC.64 R2, c[0x0][0x888] ;  /* 0x00022200ff027b82 */ /* 0x000ee20000000a00 */
[----:B------:R-:W3:Y:S01]  /*3cd0*/  LDCU UR49, c[0x0][0xb20] ;  /* 0x00016400ff3177ac */ /* 0x000ee20008000800 */
[----:B------:R-:W3:Y:S06]  /*3ce0*/  LDCU UR4, c[0x0][0xb30] ;  /* 0x00016600ff0477ac */ /* 0x000eec0008000800 */
[----:B------:R-:W3:Y:S01]  /*3cf0*/  LDC.64 R4, c[0x0][0x890] ;  /* 0x00022400ff047b82 */ /* 0x000ee20000000a00 */
[----:B------:R-:W-:Y:S01]  /*3d00*/  UMOV UR21, 0x400 ;  /* 0x0000040000157882 */ /* 0x000fe20000000000 */
[----:B--2---:R-:W-:-:S02]  /*3d10*/  UIMAD.WIDE.U32 UR6, UR31, UR44, URZ ;  /* 0x0000002c1f0672a5 */ /* 0x004fc4000f8e00ff */
[----:B----4-:R-:W-:Y:S02]  /*3d20*/  UIMAD.WIDE.U32 UR8, UR30, UR47, URZ ;  /* 0x0000002f1e0872a5 */ /* 0x010fe4000f8e00ff */
[----:B-1----:R-:W-:Y:S02]  /*3d30*/  ULEA UR21, UR10, UR21, 0x18 ;  /* 0x000000150a157291 */ /* 0x002fe4000f8ec0ff */
[----:B------:R-:W-:Y:S02]  /*3d40*/  UPLOP3.LUT UP3, UPT, UPT, UPT, UPT, 0x40, 0x4 ;  /* 0x000000000004789c */ /* 0x000fe40003f6e870 */
[----:B------:R-:W-:Y:S02]  /*3d50*/  UIADD3 UR37, UPT, UPT, UR21, 0x48, URZ ;  /* 0x0000004815257890 */ /* 0x000fe4000fffe0ff */
[----:B------:R-:W-:Y:S02]  /*3d60*/  UIADD3 UR33, UPT, UPT, UR21, 0x30, URZ ;  /* 0x0000003015217890 */ /* 0x000fe4000fffe0ff */
[----:B------:R-:W-:-:S02]  /*3d70*/  UIADD3 UR25, UPT, UPT, UR21, 0x38, URZ ;  /* 0x0000003815197890 */ /* 0x000fc4000fffe0ff */
[----:B------:R-:W-:Y:S01]  /*3d80*/  UIADD3 UR17, UPT, UPT, UR21, 0x40, URZ ;  /* 0x0000004015117890 */ /* 0x000fe2000fffe0ff */
[----:B------:R-:W-:Y:S01]  /*3d90*/  UMOV UR6, UR7 ;  /* 0x0000000700067c82 */ /* 0x000fe20008000000 */
[----:B------:R-:W-:Y:S01]  /*3da0*/  UMOV UR41, UR9 ;  /* 0x0000000900297c82 */ /* 0x000fe20008000000 */
[----:B------:R-:W-:Y:S02]  /*3db0*/  UISETP.GE.AND UP0, UPT, UR42, 0x1, UPT ;  /* 0x000000012a00788c */ /* 0x000fe4000bf06270 */
[----:B------:R-:W-:Y:S01]  /*3dc0*/  UISETP.NE.AND UP4, UPT, UR42, 0x1, UPT ;  /* 0x000000012a00788c */ /* 0x000fe2000bf85270 */
[----:B------:R-:W1:Y:S01]  /*3dd0*/  LDCU.64 UR22, c[0x0][0xb28] ;  /* 0x00016500ff1677ac */ /* 0x000e620008000a00 */
[----:B------:R-:W-:Y:S02]  /*3de0*/  UISETP.NE.AND UP6, UPT, UR15, 0x1, UPT ;  /* 0x000000010f00788c */ /* 0x000fe4000bfc5270 */
[----:B------:R-:W-:Y:S02]  /*3df0*/  UISETP.NE.AND UP5, UPT, UR46, 0x1, UPT ;  /* 0x000000012e00788c */ /* 0x000fe4000bfa5270 */
[----:B------:R-:W-:-:S02]  /*3e00*/  UPRMT UR37, UR10, 0x654, UR37 ;  /* 0x000006540a257896 */ /* 0x000fc40008000025 */
[----:B------:R-:W-:Y:S02]  /*3e10*/  USHF.R.U32.HI UR43, URZ, UR45, UR6 ;  /* 0x0000002dff2b7299 */ /* 0x000fe40008011606 */
[----:B------:R-:W-:Y:S02]  /*3e20*/  UPRMT UR40, UR10, 0x654, UR33 ;  /* 0x000006540a287896 */ /* 0x000fe40008000021 */
[----:B------:R-:W-:Y:S02]  /*3e30*/  UPRMT UR39, UR10, 0x654, UR25 ;  /* 0x000006540a277896 */ /* 0x000fe40008000019 */
[----:B------:R-:W-:Y:S02]  /*3e40*/  UPRMT UR38, UR10, 0x654, UR17 ;  /* 0x000006540a267896 */ /* 0x000fe40008000011 */
[----:B---3--:R-:W-:Y:S02]  /*3e50*/  USHF.R.U32.HI UR41, URZ, UR49, UR41 ;  /* 0x00000031ff297299 */ /* 0x008fe40008011629 */
[----:B------:R-:W-:-:S11]  /*3e60*/  UISETP.NE.AND UP2, UPT, UR4, 0x1, UPT ;  /* 0x000000010400788c */ /* 0x000fd6000bf45270 */
.L_x_82:
[C---:B------:R-:W-:Y:S02]  /*3e70*/  LEA R12, R14.reuse, UR21, 0x3 ;  /* 0x000000150e0c7c11 */ /* 0x040fe4000f8e18ff */
[----:B------:R-:W-:Y:S02]  /*3e80*/  SHF.L.U32 R0, R13, 0x1f, RZ ;  /* 0x0000001f0d007819 */ /* 0x000fe400000006ff */
[----:B------:R-:W-:Y:S02]  /*3e90*/  LEA R8, R14, UR21, 0x4 ;  /* 0x000000150e087c11 */ /* 0x000fe4000f8e20ff */
[----:B--2---:R-:W2:Y:S02]  /*3ea0*/  SYNCS.PHASECHK.TRANS64.TRYWAIT P0, [R12+URZ+0x80], R0 ;  /* 0x000080000c0075a7 */ /* 0x004ea400080011ff */
[----:B--2---:R-:W-:Y:S05]  /*3eb0*/  @!P0 BRA `(.L_x_72) ;  /* 0x00000078006c8947 */ /* 0x004fea0003800000 */
.L_x_156:
[----:B------:R-:W3:Y:S01]  /*3ec0*/  LDS.128 R8, [R8+0xf0] ;  /* 0x0000f00008087984 */ /* 0x000ee20000000c00 */
[----:B------:R-:W-:Y:S01]  /*3ed0*/  UISETP.GE.AND UP0, UPT, UR42, 0x1, UPT ;  /* 0x000000012a00788c */ /* 0x000fe2000bf06270 */
[----:B------:R-:W-:Y:S01]  /*3ee0*/  @!PT LDS RZ, [RZ] ;  /* 0x00000000fffff984 */ /* 0x000fe20000000800 */
[----:B------:R-:W-:Y:S01]  /*3ef0*/  @!PT LDS RZ, [RZ] ;  /* 0x00000000fffff984 */ /* 0x000fe20000000800 */
[----:B------:R-:W-:Y:S01]  /*3f00*/  @!PT LDS RZ, [RZ] ;  /* 0x00000000fffff984 */ /* 0x000fe20000000800 */
[----:B------:R-:W-:Y:S01]  /*3f10*/  @!PT LDS RZ, [RZ] ;  /* 0x00000000fffff984 */ /* 0x000fe20000000800 */
[----:B------:R4:W-:Y:S06]  /*3f20*/  MEMBAR.ALL.CTA ;  /* 0x0000000000007992 */ /* 0x0009ec0000008000 */
[----:B----4-:R-:W4:Y:S01]  /*3f30*/  FENCE.VIEW.ASYNC.S ;  /* 0x00000000000073c6 */ /* 0x010f220000000000 */
[----:B---3--:R-:W-:Y:S11]  /*3f40*/  LOP3.LUT P0, RZ, R10, 0x1, RZ, 0xc0, !PT ;  /* 0x000000010aff7812 */ /* 0x008ff6000780c0ff */
[----:B------:R-:W-:Y:S02]  /*3f50*/  @!UPT UIADD3 URZ, UPT, UPT, URZ, URZ, URZ ;  /* 0x000000fffffff290 */ /* 0x000fe4000fffe0ff */
[----:B----4-:R-:W-:Y:S01]  /*3f60*/  VOTEU.ANY UP1, P0 ;  /* 0x0000000000ff7886 */ /* 0x010fe20000020100 */
[----:B------:R-:W-:Y:S11]  /*3f70*/  PLOP3.LUT P0, PT, PT, PT, UP1, 0x80, 0x8 ;  /* 0x000000000008781c */ /* 0x000ff60003f0f018 */
[----:B------:R-:W-:Y:S02]  /*3f80*/  @!UPT UIADD3 URZ, UPT, UPT, URZ, URZ, URZ ;  /* 0x000000fffffff290 */ /* 0x000fe4000fffe0ff */
[----:B--2---:R-:W-:Y:S02]  /*3f90*/  @P0 SHF.R.U32.HI R0, RZ, 0x10, R9 ;  /* 0x00000010ff000819 */ /* 0x004fe40000011609 */
[----:B------:R-:W-:Y:S02]  /*3fa0*/  @P0 MOV R6, R8 ;  /* 0x0000000800060202 */ /* 0x000fe40000000f00 */
[----:B------:R-:W-:Y:S01]  /*3fb0*/  @P0 R2UR UR4, R0 ;  /* 0x00000000000402ca */ /* 0x000fe200000e0000 */
[----:B------:R-:W-:Y:S01]  /*3fc0*/  VIADD R0, R12, 0x90 ;  /* 0x000000900c007836 */ /* 0x000fe20000000000 */
[----:B------:R-:W-:Y:S02]  /*3fd0*/  @P0 LOP3.LUT R8, R9, 0xffff, RZ, 0xc0, !PT ;  /* 0x0000ffff09080812 */ /* 0x000fe400078ec0ff */
[----:B------:R-:W-:Y:S02]  /*3fe0*/  @P0 R2UR UR6, R6 ;  /* 0x00000000060602ca */ /* 0x000fe400000e0000 */
[----:B------:R-:W-:Y:S02]  /*3ff0*/  PRMT R0, RZ, 0x654, R0 ;  /* 0x00000654ff007816 */ /* 0x000fe40000000000 */
[----:B------:R-:W-:Y:S02]  /*4000*/  @P0 R2UR UR5, R8 ;  /* 0x00000000080502ca */ /* 0x000fe400000e0000 */
[----:B------:R2:W-:Y:S03]  /*4010*/  SYNCS.ARRIVE.TRANS64.RED.A1T0 RZ, [R0+URZ], RZ ;  /* 0x000000ff00ff79a7 */ /* 0x0005e600081004ff */
[----:B------:R-:W-:Y:S04]  /*4020*/  @UP1 UMOV UR29, UR4 ;  /* 0x00000004001d1c82 */ /* 0x000fe80008000000 */
[----:B------:R-:W-:Y:S04]  /*4030*/  @UP1 UMOV UR14, UR6 ;  /* 0x00000006000e1c82 */ /* 0x000fe80008000000 */
[----:B------:R-:W-:Y:S01]  /*4040*/  @UP1 UMOV UR13, UR5 ;  /* 0x00000005000d1c82 */ /* 0x000fe20008000000 */
[----:B------:R-:W-:Y:S05]  /*4050*/  BRA.U !UP0, `(.L_x_73) ;  /* 0x0000000108a47547 */ /* 0x000fea000b800000 */
[----:B------:R-:W-:Y:S02]  /*4060*/  UIMAD.WIDE.U32 UR18, UR13, UR47, URZ ;  /* 0x0000002f0d1272a5 */ /* 0x000fe4000f8e00ff */
[----:B------:R-:W-:Y:S02]  /*4070*/  UIMAD.WIDE.U32 UR26, UR14, UR44, URZ ;  /* 0x0000002c0e1a72a5 */ /* 0x000fe4000f8e00ff */
[----:B------:R-:W-:Y:S02]  /*4080*/  USEL UR4, UR30, UR41, !UP5 ;  /* 0x000000291e047287 */ /* 0x000fe4000e800000 */
[----:B------:R-:W-:Y:S02]  /*4090*/  USEL UR7, UR31, UR43, !UP6 ;  /* 0x0000002b1f077287 */ /* 0x000fe4000f000000 */
[----:B-1----:R-:W-:Y:S02]  /*40a0*/  UIMAD.WIDE.U32 UR8, UR4, UR22, URZ ;  /* 0x00000016040872a5 */ /* 0x002fe4000f8e00ff */
[----:B------:R-:W-:Y:S01]  /*40b0*/  UIMAD.WIDE.U32 UR10, UR7, UR22, URZ ;  /* 0x00000016070a72a5 */ /* 0x000fe2000f8e00ff */
[----:B------:R-:W-:Y:S02]  /*40c0*/  UMOV UR5, UR19 ;  /* 0x0000001300057c82 */ /* 0x000fe40008000000 */
[----:B------:R-:W-:Y:S03]  /*40d0*/  USHF.R.U32.HI UR6, URZ, UR49, UR5 ;  /* 0x00000031ff067299 */ /* 0x000fe60008011605 */
[----:B------:R-:W-:Y:S01]  /*40e0*/  UMOV UR5, UR27 ;  /* 0x0000001b00057c82 */ /* 0x000fe20008000000 */
[----:B------:R-:W-:Y:S02]  /*40f0*/  USEL UR6, UR13, UR6, !UP5 ;  /* 0x000000060d067287 */ /* 0x000fe4000e800000 */
[----:B------:R-:W-:Y:S03]  /*4100*/  USHF.R.U32.HI UR12, URZ, UR45, UR5 ;  /* 0x0000002dff0c7299 */ /* 0x000fe60008011605 */
[----:B------:R-:W-:Y:S02]  /*4110*/  UMOV UR5, UR9 ;  /* 0x0000000900057c82 */ /* 0x000fe40008000000 */
[----:B------:R-:W-:Y:S03]  /*4120*/  @UP4 USHF.R.U32.HI UR4, URZ, UR23, UR5 ;  /* 0x00000017ff044299 */ /* 0x000fe60008011605 */
[----:B------:R-:W-:Y:S01]  /*4130*/  UMOV UR5, UR11 ;  /* 0x0000000b00057c82 */ /* 0x000fe20008000000 */
[----:B------:R-:W-:Y:S02]  /*4140*/  UIMAD UR4, UR42, UR4, URZ ;  /* 0x000000042a0472a4 */ /* 0x000fe4000f8e02ff */
[----:B------:R-:W-:Y:S02]  /*4150*/  @UP4 USHF.R.U32.HI UR7, URZ, UR23, UR5 ;  /* 0x00000017ff074299 */ /* 0x000fe40008011605 */
[----:B------:R-:W-:Y:S02]  /*4160*/  UIMAD.WIDE.U32 UR10, UR6, UR22, URZ ;  /* 0x00000016060a72a5 */ /* 0x000fe4000f8e00ff */
[----:B------:R-:W-:Y:S02]  /*4170*/  USEL UR5, UR14, UR12, !UP6 ;  /* 0x0000000c0e057287 */ /* 0x000fe4000f000000 */
[----:B------:R-:W-:Y:S02]  /*4180*/  UIMAD UR8, UR42, UR7, URZ ;  /* 0x000000072a0872a4 */ /* 0x000fe4000f8e02ff */
[----:B------:R-:W-:Y:S03]  /*4190*/  UISETP.GE.AND UP0, UPT, UR6, UR4, UPT ;  /* 0x000000040600728c */ /* 0x000fe6000bf06270 */
[----:B------:R-:W-:Y:S01]  /*41a0*/  UMOV UR4, UR11 ;  /* 0x0000000b00047c82 */ /* 0x000fe20008000000 */
[----:B------:R-:W-:Y:S02]  /*41b0*/  UISETP.GE.OR UP0, UPT, UR5, UR8, UP0 ;  /* 0x000000080500728c */ /* 0x000fe40008706670 */
[----:B------:R-:W-:Y:S02]  /*41c0*/  USHF.R.U32.HI UR4, URZ, UR23, UR4 ;  /* 0x00000017ff047299 */ /* 0x000fe40008011604 */
[----:B------:R-:W-:Y:S02]  /*41d0*/  UIMAD.WIDE.U32 UR8, UR5, UR22, URZ ;  /* 0x00000016050872a5 */ /* 0x000fe4000f8e00ff */
[----:B------:R-:W-:Y:S04]  /*41e0*/  USEL UR10, UR6, UR4, !UP4 ;  /* 0x00000004060a7287 */ /* 0x000fe8000e000000 */
[----:B------:R-:W-:Y:S01]  /*41f0*/  UIADD3 UR11, UPT, UPT, -UR10, URZ, URZ ;  /* 0x000000ff0a0b7290 */ /* 0x000fe2000fffe1ff */
[----:B------:R-:W-:Y:S02]  /*4200*/  @!UP0 UMOV UR4, UR9 ;  /* 0x0000000900048c82 */ /* 0x000fe40008000000 */
[----:B------:R-:W-:Y:S02]  /*4210*/  @!UP0 USHF.R.U32.HI UR4, URZ, UR23, UR4 ;  /* 0x00000017ff048299 */ /* 0x000fe40008011604 */
[----:B------:R-:W-:Y:S02]  /*4220*/  UIMAD UR8, UR42, UR11, UR6 ;  /* 0x0000000b2a0872a4 */ /* 0x000fe4000f8e0206 */
[----:B------:R-:W-:Y:S04]  /*4230*/  @!UP0 USEL UR4, UR5, UR4, !UP4 ;  /* 0x0000000405048287 */ /* 0x000fe8000e000000 */
[----:B------:R-:W-:Y:S02]  /*4240*/  @!UP0 UIMAD UR8, UR7, UR8, UR4 ;  /* 0x00000008070882a4 */ /* 0x000fe4000f8e0204 */
[----:B------:R-:W-:Y:S02]  /*4250*/  @!UP0 UIADD3 UR9, UPT, UPT, UR10, -UR4, URZ ;  /* 0x800000040a098290 */ /* 0x000fe4000fffe0ff */
[----:B------:R-:W-:Y:S02]  /*4260*/  UIADD3 UR4, UPT, UPT, -UR5, URZ, URZ ;  /* 0x000000ff05047290 */ /* 0x000fe4000fffe1ff */
[----:B------:R-:W-:Y:S02]  /*4270*/  UIADD3 UR7, UPT, UPT, -UR6, URZ, URZ ;  /* 0x000000ff06077290 */ /* 0x000fe4000fffe1ff */
[----:B------:R-:W-:Y:S02]  /*4280*/  @!UP0 UIMAD UR6, UR9, UR42, UR5 ;  /* 0x0000002a090682a4 */ /* 0x000fe4000f8e0205 */
[----:B------:R-:W-:Y:S02]  /*4290*/  UIMAD UR14, UR15, UR4, UR14 ;  /* 0x000000040f0e72a4 */ /* 0x000fe4000f8e020e */
[----:B------:R-:W-:Y:S01]  /*42a0*/  UIMAD UR13, UR46, UR7, UR13 ;  /* 0x000000072e0d72a4 */ /* 0x000fe2000f8e020d */
[----:B------:R-:W-:Y:S02]  /*42b0*/  @!UP0 UMOV UR5, UR8 ;  /* 0x0000000800058c82 */ /* 0x000fe40008000000 */
[----:B------:R-:W-:Y:S02]  /*42c0*/  UIMAD UR14, UR5, UR15, UR14 ;  /* 0x0000000f050e72a4 */ /* 0x000fe4000f8e020e */
[----:B------:R-:W-:Y:S11]  /*42d0*/  UIMAD UR13, UR6, UR46, UR13 ;  /* 0x0000002e060d72a4 */ /* 0x000ff6000f8e020d */
[----:B------:R-:W-:Y:S01]  /*42e0*/  @!UPT UIADD3 URZ, UPT, UPT, URZ, URZ, URZ ;  /* 0x000000fffffff290 */ /* 0x000fe2000fffe0ff */
.L_x_73:
[----:B------:R-:W3:Y:S01]  /*42f0*/  @!UP2 LDCU.128 UR8, c[0x0][0xb10] ;  /* 0x00016200ff08a7ac */ /* 0x000ee20008000c00 */
[C---:B------:R-:W-:Y:S02]  /*4300*/  ISETP.NE.U32.AND P1, PT, R4.reuse, RZ, PT ;  /* 0x000000ff0400720c */ /* 0x040fe40003f25070 */
[----:B------:R-:W-:Y:S02]  /*4310*/  ISETP.NE.U32.AND P0, PT, R4, RZ, PT ;  /* 0x000000ff0400720c */ /* 0x000fe40003f05070 */
[C---:B------:R-:W-:Y:S02]  /*4320*/  ISETP.NE.AND.EX P1, PT, R5.reuse, RZ, PT, P1 ;  /* 0x000000ff0500720c */ /* 0x040fe40003f25310 */
[----:B------:R-:W-:Y:S01]  /*4330*/  ISETP.NE.AND.EX P0, PT, R5, RZ, PT, P0 ;  /* 0x000000ff0500720c */ /* 0x000fe20003f05300 */
[----:B------:R-:W4:Y:S01]  /*4340*/  @!UP2 LDCU UR5, c[0x0][0xb0c] ;  /* 0x00016180ff05a7ac */ /* 0x000f220008000800 */
[----:B------:R-:W-:Y:S01]  /*4350*/  SHF.L.U32 R9, R15, 0x1f, RZ ;  /* 0x0000001f0f097819 */ /* 0x000fe200000006ff */
[----:B------:R-:W-:Y:S02]  /*4360*/  USHF.L.U32 UR35, UR16, 0x7, URZ ;  /* 0x0000000710237899 */ /* 0x000fe400080006ff */
[----:B------:R-:W-:Y:S02]  /*4370*/  USHF.L.U32 UR34, UR20, 0x8, URZ ;  /* 0x0000000814227899 */ /* 0x000fe400080006ff */
[----:B---3--:R-:W-:Y:S07]  /*4380*/  UIMAD.WIDE.U32 UR6, UR14, UR8, URZ ;  /* 0x000000080e0672a5 */ /* 0x008fee000f8e00ff */
[----:B------:R-:W-:Y:S01]  /*4390*/  @!UP2 UMOV UR4, UR7 ;  /* 0x000000070004ac82 */ /* 0x000fe20008000000 */
[----:B----4-:R-:W-:Y:S02]  /*43a0*/  @!UP2 UISETP.NE.AND UP0, UPT, UR5, 0x1, UPT ;  /* 0x000000010500a88c */ /* 0x010fe4000bf05270 */
[----:B------:R-:W-:Y:S02]  /*43b0*/  @!UP2 USHF.R.U32.HI UR4, URZ, UR9, UR4 ;  /* 0x00000009ff04a299 */ /* 0x000fe40008011604 */
[----:B------:R-:W-:Y:S02]  /*43c0*/  UIMAD.WIDE.U32 UR6, UR13, UR11, URZ ;  /* 0x0000000b0d0672a5 */ /* 0x000fe4000f8e00ff */
[----:B------:R-:W-:Y:S02]  /*43d0*/  @!UP2 USEL UR8, UR14, UR4, !UP0 ;  /* 0x000000040e08a287 */ /* 0x000fe4000c000000 */
[----:B------:R-:W-:Y:S03]  /*43e0*/  @!UP2 UISETP.NE.AND UP0, UPT, UR10, 0x1, UPT ;  /* 0x000000010a00a88c */ /* 0x000fe6000bf05270 */
[----:B------:R-:W-:Y:S02]  /*43f0*/  @!UP2 UMOV UR6, UR7 ;  /* 0x000000070006ac82 */ /* 0x000fe40008000000 */
[----:B------:R-:W3:Y:S02]  /*4400*/  @!UP2 LDCU UR4, c[0x0][0xb20] ;  /* 0x00016400ff04a7ac */ /* 0x000ee40008000800 */
[----:B---3--:R-:W-:Y:S04]  /*4410*/  @!UP2 USHF.R.U32.HI UR6, URZ, UR4, UR6 ;  /* 0x00000004ff06a299 */ /* 0x008fe80008011606 */
[----:B------:R-:W-:Y:S04]  /*4420*/  @!UP2 USEL UR6, UR13, UR6, !UP0 ;  /* 0x000000060d06a287 */ /* 0x000fe8000c000000 */
[----:B------:R-:W-:Y:S02]  /*4430*/  @!UP2 UIADD3 UR4, UPT, UPT, -UR8, UR6, URZ ;  /* 0x000000060804a290 */ /* 0x000fe4000fffe1ff */
[----:B------:R-:W-:Y:S02]  /*4440*/  @!UP2 UIADD3 UR6, UPT, UPT, UR8, -UR6, URZ ;  /* 0x800000060806a290 */ /* 0x000fe4000fffe0ff */
[----:B------:R-:W-:Y:S02]  /*4450*/  @!UP2 UIMAD UR14, UR4, UR5, UR14 ;  /* 0x00000005040ea2a4 */ /* 0x000fe4000f8e020e */
[----:B------:R-:W-:Y:S01]  /*4460*/  @!UP2 UIMAD UR13, UR6, UR10, UR13 ;  /* 0x0000000a060da2a4 */ /* 0x000fe2000f8e020d */
[----:B------:R-:W-:Y:S11]  /*4470*/  BRA.U UP3, `(.L_x_74) ;  /* 0x0000000103107547 */ /* 0x000ff6000b800000 */
[----:B------:R-:W-:Y:S04]  /*4480*/  MOV R6, UR48 ;  /* 0x0000003000067c02 */ /* 0x000fe80008000f00 */
[----:B------:R-:W-:Y:S04]  /*4490*/  SHF.L.U32 R6, R6, 0x1f, RZ ;  /* 0x0000001f06067819 */ /* 0x000fe800000006ff */
[----:B------:R-:W3:Y:S02]  /*44a0*/  SYNCS.PHASECHK.TRANS64.TRYWAIT P2, [UR21+0x78], R6 ;  /* 0x00007806ff0075a7 */ /* 0x000ee40008041115 */
[----:B---3--:R-:W-:Y:S05]  /*44b0*/  @!P2 BRA `(.L_x_75) ;  /* 0x000000740000a947 */ /* 0x008fea0003800000 */
.L_x_74:
[----:B------:R-:W-:Y:S05]  /*44c0*/  @!P1 BRA `(.L_x_76) ;  /* 0x0000000000309947 */ /* 0x000fea0003800000 */
[----:B------:R-:W-:Y:S01]  /*44d0*/  ISETP.NE.U32.AND P1, PT, R2, RZ, PT ;  /* 0x000000ff0200720c */ /* 0x000fe20003f25070 */
[----:B------:R-:W3:Y:S01]  /*44e0*/  LDCU.64 UR4, c[0x0][0x358] ;  /* 0x00006b00ff0477ac */ /* 0x000ee20008000a00 */
[----:B------:R-:W-:Y:S02]  /*44f0*/  IMAD.MOV.U32 R142, RZ, RZ, 0x1 ;  /* 0x00000001ff8e7424 */ /* 0x000fe400078e00ff */
[----:B------:R-:W-:Y:S11]  /*4500*/  ISETP.NE.AND.EX P1, PT, R3, RZ, PT, P1 ;  /* 0x000000ff0300720c */ /* 0x000ff60003f25310 */
[----:B------:R-:W-:Y:S02]  /*4510*/  @!UPT UIADD3 URZ, UPT, UPT, URZ, URZ, URZ ;  /* 0x000000fffffff290 */ /* 0x000fe4000fffe0ff */
[----:B------:R-:W4:Y:S01]  /*4520*/  @P1 LDC.64 R10, c[0x0][0x888] ;  /* 0x00022200ff0a1b82 */ /* 0x000f220000000a00 */
[----:B--2---:R-:W-:Y:S04]  /*4530*/  @P1 IMAD R0, R4, UR36, RZ ;  /* 0x0000002404001c24 */ /* 0x004fe8000f8e02ff */
[----:B----4-:R-:W-:Y:S04]  /*4540*/  @P1 IMAD.WIDE R10, R0, 0x4, R10 ;  /* 0x00000004000a1825 */ /* 0x010fe800078e020a */
[----:B------:R-:W-:Y:S01]  /*4550*/  HFMA2 R0, -RZ, RZ, 0, 5.9604644775390625e-08 ;  /* 0x00000001ff007431 */ /* 0x000fe200000001ff */
[----:B---3-5:R3:W5:Y:S04]  /*4560*/  @P1 LDG.E R73, desc[UR4][R10.64] ;  /* 0x000000040a491981 */ /* 0x028768000c1e1900 */
[----:B------:R-:W-:Y:S01]  /*4570*/  @!P1 PRMT R142, R0, 0x7610, R142 ;  /* 0x00007610008e9816 */ /* 0x000fe2000000008e */
[----:B---3--:R-:W4:Y:S06]  /*4580*/  @!P1 LDC R73, c[0x0][0x880] ;  /* 0x00022000ff499b82 */ /* 0x008f2c0000000800 */
.L_x_76:
[----:B----45:R-:W-:Y:S01]  /*4590*/  @!P0 FSETP.EQ.AND P1, PT, R73, RZ, PT ;  /* 0x000000ff4900820b */ /* 0x030fe20003f22000 */
[----:B------:R-:W-:Y:S01]  /*45a0*/  @!UPT UIADD3 URZ, UPT, UPT, URZ, URZ, URZ ;  /* 0x000000fffffff290 */ /* 0x000fe2000fffe0ff */
[----:B------:R-:W-:Y:S11]  /*45b0*/  @!P0 BRA `(.L_x_77) ;  /* 0x0000000000188947 */ /* 0x000ff60003800000 */
[----:B------:R-:W-:Y:S02]  /*45c0*/  LOP3.LUT P0, RZ, R142, 0xff, RZ, 0xc0, !PT ;  /* 0x000000ff8eff7812 */ /* 0x000fe4000780c0ff */
[----:B------:R-:W-:Y:S04]  /*45d0*/  ISETP.NE.U32.AND P1, PT, R2, RZ, PT ;  /* 0x000000ff0200720c */ /* 0x000fe80003f25070 */
[----:B------:R-:W-:Y:S04]  /*45e0*/  ISETP.NE.AND.EX P1, PT, R3, RZ, PT, P1 ;  /* 0x000000ff0300720c */ /* 0x000fe80003f25310 */
[----:B------:R-:W-:Y:S03]  /*45f0*/  PLOP3.LUT P1, PT, P1, PT, PT, 0x8, 0x80 ;  /* 0x000000000080781c */ /* 0x000fe60000f2e170 */
[----:B------:R-:W-:Y:S11]  /*4600*/  @P0 FSETP.EQ.AND P1, PT, R73, RZ, PT ;  /* 0x000000ff4900020b */ /* 0x000ff60003f22000 */
[----:B------:R-:W-:Y:S02]  /*4610*/  @!UPT UIADD3 URZ, UPT, UPT, URZ, URZ, URZ ;  /* 0x000000fffffff290 */ /* 0x000fe4000fffe0ff */
.L_x_77:
[----:B------:R-:W3:Y:S01]  /*4620*/  SYNCS.PHASECHK.TRANS64.TRYWAIT P2, [UR21+0x50], R9 ;  /* 0x00005009ff0075a7 */ /* 0x000ee20008041115 */
[----:B------:R-:W-:Y:S04]  /*4630*/  ELECT P0, URZ, PT ;  /* 0x0000000000ff782f */ /* 0x000fe80003800000 */
[----:B------:R-:W-:Y:S11]  /*4640*/  PLOP3.LUT P1, PT, P1, P0, PT, 0xf2, 0x2f ;  /* 0x00000000002f781c */ /* 0x000ff60000f21e72 */
[----:B------:R-:W-:Y:S02]  /*4650*/  @!UPT UIADD3 URZ, UPT, UPT, URZ, URZ, URZ ;  /* 0x000000fffffff290 */ /* 0x000fe4000fffe0ff */
[----:B------:R-:W-:Y:S05]  /*4660*/  @!P1 IADD3 R8, P0, PT, R16, 0x580, RZ ;  /* 0x0000058010089810 */ /* 0x000fea0007f1e0ff */
[----:B--2---:R-:W-:Y:S01]  /*4670*/  @!P1 IMAD.X R6, RZ, RZ, R17, P0 ;  /* 0x000000ffff069224 */ /* 0x004fe200000e0611 */
[----:B---3--:R-:W-:Y:S07]  /*4680*/  @!P2 BRA `(.L_x_78) ;  /* 0x0000007000a4a947 */ /* 0x008fee0003800000 */
.L_x_159:
[----:B------:R-:W-:Y:S01]  /*4690*/  @!P1 R2UR UR5, R8 ;  /* 0x00000000080592ca */ /* 0x000fe200000e0000 */
[----:B------:R-:W-:Y:S01]  /*46a0*/  VOTEU.ALL UP0, P1 ;  /* 0x0000000000ff7886 */ /* 0x000fe20000800000 */
[----:B------:R-:W-:Y:S01]  /*46b0*/  @!P1 R2UR UR4, R6 ;  /* 0x00000000060492ca */ /* 0x000fe200000e0000 */
[----:B--2---:R-:W-:Y:S01]  /*46c0*/  @!P1 IMAD.MOV.U32 R0, RZ, RZ, 0x4000 ;  /* 0x00004000ff009424 */ /* 0x004fe200078e00ff */
[----:B------:R-:W-:Y:S01]  /*46d0*/  UMOV UR6, 0x0 ;  /* 0x0000000000067882 */ /* 0x000fe20000000000 */
[----:B------:R-:W-:Y:S01]  /*46e0*/  UMOV UR7, 0x10000000 ;  /* 0x1000000000077882 */ /* 0x000fe20000000000 */
[----:B------:R-:W-:Y:S01]  /*46f0*/  @!UP0 UIADD3 UR32, UPT, UPT, UR21, 0x400, URZ ;  /* 0x0000040015208890 */ /* 0x000fe2000fffe0ff */
[----:B------:R-:W-:Y:S01]  /*4700*/  @!P1 IADD3 R8, P0, PT, R16, 0x580, RZ ;  /* 0x0000058010089810 */ /* 0x000fe20007f1e0ff */
[----:B------:R-:W-:Y:S04]  /*4710*/  VOTEU.ALL UP0, P1 ;  /* 0x0000000000ff7886 */ /* 0x000fe80000800000 */
[----:B------:R-:W-:Y:S02]  /*4720*/  @!P1 IMAD.X R6, RZ, RZ, R17, P0 ;  /* 0x000000ffff069224 */ /* 0x000fe400000e0611 */
[----:B------:R-:W-:Y:S02]  /*4730*/  IMAD.U32 R10, RZ, RZ, UR5 ;  /* 0x00000005ff0a7e24 */ /* 0x000fe4000f8e00ff */
[----:B------:R-:W-:Y:S03]  /*4740*/  IMAD.U32 R11, RZ, RZ, UR4 ;  /* 0x00000004ff0b7e24 */ /* 0x000fe6000f8e00ff */
[----:B------:R-:W-:Y:S02]  /*4750*/  @!P1 R2UR UR4, R10 ;  /* 0x000000000a0492ca */ /* 0x000fe400000e0000 */
[----:B------:R-:W-:Y:S11]  /*4760*/  @!P1 R2UR UR5, R11 ;  /* 0x000000000b0592ca */ /* 0x000ff600000e0000 */
[----:B------:R-:W-:Y:S02]  /*4770*/  @!UPT UIADD3 URZ, UPT, UPT, URZ, URZ, URZ ;  /* 0x000000fffffff290 */ /* 0x000fe4000fffe0ff */
[----:B------:R2:W-:Y:S01]  /*4780*/  @!UP0 UTMALDG.3D [UR32], [UR4], desc[UR6] ;  /* 0x00000620040085b4 */ /* 0x0005e20008011000 */
[----:B------:R2:W-:Y:S01]  /*4790*/  @!P1 SYNCS.ARRIVE.TRANS64.RED.A0TR RZ, [UR21+0x30], R0 ;  /* 0x00003000ffff99a7 */ /* 0x0005e20008300415 */
[----:B------:R-:W-:Y:S01]  /*47a0*/  SYNCS.ARRIVE.TRANS64.RED.A1T0 RZ, [UR40], RZ ;  /* 0x000000ffffff79a7 */ /* 0x000fe20008100428 */
[----:B------:R-:W3:Y:S02]  /*47b0*/  SYNCS.PHASECHK.TRANS64.TRYWAIT P2, [UR21+0x58], R9 ;  /* 0x00005809ff0075a7 */ /* 0x000ee40008041115 */
[----:B--23--:R-:W-:Y:S05]  /*47c0*/  @!P2 BRA `(.L_x_79) ;  /* 0x00000070006ca947 */ /* 0x00cfea0003800000 */
.L_x_161:
        /* <DEDUP_REMOVED lines=8> */
[----:B------:R-:W-:Y:S01]  /*4850*/  @!UP0 UIADD3 UR24, UPT, UPT, UR21, 0x4400, URZ ;  /* 0x0000440015188890 */ /* 0x000fe2000fffe0ff */
[----:B------:R-:W-:Y:S01]  /*4860*/  VOTEU.ALL UP0, P1 ;  /* 0x0000000000ff7886 */ /* 0x000fe20000800000 */
[----:B------:R-:W-:Y:S01]  /*4870*/  UMOV UR27, UR35 ;  /* 0x00000023001b7c82 */ /* 0x000fe20008000000 */
[----:B------:R-:W-:Y:S02]  /*4880*/  UMOV UR28, UR36 ;  /* 0x00000024001c7c82 */ /* 0x000fe40008000000 */
[----:B------:R-:W-:Y:S02]  /*4890*/  IMAD.U32 R10, RZ, RZ, UR5 ;  /* 0x00000005ff0a7e24 */ /* 0x000fe4000f8e00ff */
[----:B------:R-:W-:Y:S02]  /*48a0*/  IMAD.U32 R11, RZ, RZ, UR4 ;  /* 0x00000004ff0b7e24 */ /* 0x000fe4000f8e00ff */
[----:B------:R-:W-:Y:S01]  /*48b0*/  @!P1 IMAD.X R6, RZ, RZ, R17, P0 ;  /* 0x000000ffff069224 */ /* 0x000fe200000e0611 */
        /* <DEDUP_REMOVED lines=8> */
.L_x_163:
[----:B------:R-:W-:Y:S01]  /*4940*/  @!P1 R2UR UR5, R8 ;  /* 0x00000000080592ca */ /* 0x000fe200000e0000 */
[----:B------:R-:W-:Y:S01]  /*4950*/  VOTEU.ALL UP0, P1 ;  /* 0x0000000000ff7886 */ /* 0x000fe20000800000 */
[----:B------:R-:W-:Y:S01]  /*4960*/  @!P1 R2UR UR4, R6 ;  /* 0x00000000060492ca */ /* 0x000fe200000e0000 */
[----:B--2---:R-:W-:Y:S01]  /*4970*/  @!P1 IMAD.MOV.U32 R0, RZ, RZ, 0x4000 ;  /* 0x00004000ff009424 */ /* 0x004fe200078e00ff */
[----:B------:R-:W-:Y:S01]  /*4980*/  UMOV UR6, 0x0 ;  /* 0x0000000000067882 */ /* 0x000fe20000000000 */
[----:B------:R-:W-:Y:S01]  /*4990*/  UMOV UR7, 0x10000000 ;  /* 0x1000000000077882 */ /* 0x000fe20000000000 */
[----:B------:R-:W-:Y:S01]  /*49a0*/  @!UP0 UIADD3 UR18, UPT, UPT, UR34, 0x80, URZ ;  /* 0x0000008022128890 */ /* 0x000fe2000fffe0ff */
[----:B------:R-:W-:Y:S01]  /*49b0*/  VIADD R14, R14, 0x1 ;  /* 0x000000010e0e7836 */ /* 0x000fe20000000000 */
[----:B------:R-:W-:Y:S01]  /*49c0*/  @!UP0 UIADD3 UR16, UPT, UPT, UR21, 0x8400, URZ ;  /* 0x0000840015108890 */ /* 0x000fe2000fffe0ff */
[----:B------:R-:W-:Y:S01]  /*49d0*/  VOTEU.ALL UP0, P1 ;  /* 0x0000000000ff7886 */ /* 0x000fe20000800000 */
[----:B------:R-:W-:Y:S01]  /*49e0*/  UMOV UR19, UR35 ;  /* 0x0000002300137c82 */ /* 0x000fe20008000000 */
[----:B------:R-:W-:Y:S02]  /*49f0*/  UMOV UR20, UR36 ;  /* 0x0000002400147c82 */ /* 0x000fe40008000000 */
        /* <DEDUP_REMOVED lines=10> */
.L_x_165:
[----:B------:R-:W-:Y:S01]  /*4aa0*/  @!P1 IADD3 R6, P0, PT, R16, 0x580, RZ ;  /* 0x0000058010069810 */ /* 0x000fe20007f1e0ff */
[----:B------:R-:W-:Y:S01]  /*4ab0*/  VOTEU.ALL UP0, P1 ;  /* 0x0000000000ff7886 */ /* 0x000fe20000800000 */
[----:B------:R-:W-:Y:S01]  /*4ac0*/  UMOV UR6, 0x0 ;  /* 0x0000000000067882 */ /* 0x000fe20000000000 */
[----:B------:R-:W-:Y:S01]  /*4ad0*/  UMOV UR7, 0x10000000 ;  /* 0x1000000000077882 */ /* 0x000fe20000000000 */
[----:B------:R-:W-:Y:S01]  /*4ae0*/  @!P1 R2UR UR5, R6 ;  /* 0x00000000060592ca */ /* 0x000fe200000e0000 */
[----:B--2---:R-:W-:Y:S01]  /*4af0*/  @!P1 IMAD.X R0, RZ, RZ, R17, P0 ;  /* 0x000000ffff009224 */ /* 0x004fe200000e0611 */
[----:B------:R-:W-:Y:S01]  /*4b00*/  @!UP0 UIADD3 UR10, UPT, UPT, UR34, 0xc0, URZ ;  /* 0x000000c0220a8890 */ /* 0x000fe2000fffe0ff */
[----:B------:R-:W-:Y:S01]  /*4b10*/  R2UR UR18, R144 ;  /* 0x00000000901272ca */ /* 0x000fe200000e0000 */
[----:B------:R-:W-:Y:S01]  /*4b20*/  @!UP0 UIADD3 UR8, UPT, UPT, UR21, 0xc400, URZ ;  /* 0x0000c40015088890 */ /* 0x000fe2000fffe0ff */
[----:B------:R-:W-:Y:S01]  /*4b30*/  R2UR UR16, R145 ;  /* 0x00000000911072ca */ /* 0x000fe200000e0000 */
[----:B------:R-:W-:Y:S01]  /*4b40*/  @!UP0 UIADD3 UR9, UPT, UPT, UR21, 0x48, URZ ;  /* 0x0000004815098890 */ /* 0x000fe2000fffe0ff */
[----:B------:R-:W-:Y:S01]  /*4b50*/  @!P1 R2UR UR4, R0 ;  /* 0x00000000000492ca */ /* 0x000fe200000e0000 */
[----:B------:R-:W-:Y:S01]  /*4b60*/  VOTEU.ALL UP0, P1 ;  /* 0x0000000000ff7886 */ /* 0x000fe20000800000 */
[----:B------:R-:W-:Y:S01]  /*4b70*/  UMOV UR11, UR35 ;  /* 0x00000023000b7c82 */ /* 0x000fe20008000000 */
[----:B------:R-:W-:Y:S01]  /*4b80*/  UMOV UR12, UR36 ;  /* 0x00000024000c7c82 */ /* 0x000fe20008000000 */
[C---:B------:R-:W-:Y:S01]  /*4b90*/  ISETP.NE.AND P0, PT, R14.reuse, 0x2, PT ;  /* 0x000000020e00780c */ /* 0x040fe20003f05270 */
[----:B------:R-:W-:Y:S01]  /*4ba0*/  UPLOP3.LUT UP3, UPT, UPT, UPT, UPT, 0x80, 0x8 ;  /* 0x000000000008789c */ /* 0x000fe20003f6f070 */
[----:B------:R-:W-:Y:S01]  /*4bb0*/  IMAD.U32 R8, RZ, RZ, UR5 ;  /* 0x00000005ff087e24 */ /* 0x000fe2000f8e00ff */
[----:B------:R-:W-:Y:S01]  /*4bc0*/  LOP3.LUT R15, R15, 0x1, RZ, 0x3c, !PT ;  /* 0x000000010f0f7812 */ /* 0x000fe200078e3cff */
[----:B------:R-:W-:Y:S01]  /*4bd0*/  UMOV UR36, UR29 ;  /* 0x0000001d00247c82 */ /* 0x000fe20008000000 */
[----:B------:R-:W-:Y:S01]  /*4be0*/  SEL R0, RZ, 0x1, P0 ;  /* 0x00000001ff007807 */ /* 0x000fe20000000000 */
[----:B------:R-:W-:Y:S01]  /*4bf0*/  UIADD3 UR20, UPT, UPT, UR13, UR18, URZ ;  /* 0x000000120d147290 */ /* 0x000fe2000fffe0ff */
[----:B------:R-:W-:Y:S01]  /*4c00*/  SEL R14, R14, RZ, P0 ;  /* 0x000000ff0e0e7207 */ /* 0x000fe20000000000 */
[----:B------:R-:W-:Y:S01]  /*4c10*/  UIADD3 UR16, UPT, UPT, UR14, UR16, URZ ;  /* 0x000000100e107290 */ /* 0x000fe2000fffe0ff */
[----:B------:R-:W-:Y:S01]  /*4c20*/  IMAD.U32 R9, RZ, RZ, UR4 ;  /* 0x00000004ff097e24 */ /* 0x000fe2000f8e00ff */
[----:B------:R-:W-:Y:S02]  /*4c30*/  @!P1 R2UR UR4, R8 ;  /* 0x00000000080492ca */ /* 0x000fe400000e0000 */
[----:B------:R-:W-:Y:S02]  /*4c40*/  LOP3.LUT R13, R13, R0, RZ, 0x3c, !PT ;  /* 0x000000000d0d7212 */ /* 0x000fe400078e3cff */
[----:B------:R-:W-:Y:S11]  /*4c50*/  @!P1 R2UR UR5, R9 ;  /* 0x00000000090592ca */ /* 0x000ff600000e0000 */
[----:B------:R-:W-:Y:S02]  /*4c60*/  @!UPT UIADD3 URZ, UPT, UPT, URZ, URZ, URZ ;  /* 0x000000fffffff290 */ /* 0x000fe4000fffe0ff */
[----:B------:R2:W-:Y:S01]  /*4c70*/  @!UP0 UTMALDG.3D [UR8], [UR4], desc[UR6] ;  /* 0x00000608040085b4 */ /* 0x0005e20008011000 */
[----:B------:R2:W-:Y:S01]  /*4c80*/  @!P1 SYNCS.ARRIVE.TRANS64.RED.A0TR RZ, [UR21+0x48], R7 ;  /* 0x00004807ffff99a7 */ /* 0x0005e20008300415 */
[----:B------:R-:W-:Y:S01]  /*4c90*/  SYNCS.ARRIVE.TRANS64.RED.A1T0 RZ, [UR37], RZ ;  /* 0x000000ffffff79a7 */ /* 0x000fe20008100425 */
[----:B------:R-:W-:Y:S05]  /*4ca0*/  BRA.U UP1, `(.L_x_82) ;  /* 0xfffffff101707547 */ /* 0x000fea000b83ffff */
[----:B------:R-:W-:-:S04]  /*4cb0*/  SHF.L.U32 R2, R15, 0x1f, RZ ;  /* 0x0000001f0f027819 */ /* 0x000fc800000006ff */
[----:B------:R-:W3:Y:S02]  /*4cc0*/  SYNCS.PHASECHK.TRANS64.TRYWAIT P0, [UR21+0x50], R2 ;  /* 0x00005002ff0075a7 */ /* 0x000ee40008001115 */
[----:B---3--:R-:W-:Y:S05]  /*4cd0*/  @!P0 BRA `(.L_x_83) ;  /* 0x0000006c00708947 */ /* 0x008fea0003800000 */
.L_x_167:
[----:B------:R-:W4:Y:S02]  /*4ce0*/  SYNCS.PHASECHK.TRANS64.TRYWAIT P0, [UR21+0x58], R2 ;  /* 0x00005802ff0075a7 */ /* 0x000f240008001115 */
[----:B----4-:R-:W-:Y:S05]  /*4cf0*/  @!P0 BRA `(.L_x_84) ;  /* 0x0000006c00808947 */ /* 0x010fea0003800000 */
.L_x_169:
[----:B------:R-:W4:Y:S02]  /*4d00*/  SYNCS.PHASECHK.TRANS64.TRYWAIT P0, [UR21+0x60], R2 ;  /* 0x00006002ff0075a7 */ /* 0x000f240008001115 */
[----:B----4-:R-:W-:Y:S05]  /*4d10*/  @!P0 BRA `(.L_x_85) ;  /* 0x0000006c00908947 */ /* 0x010fea0003800000 */
.L_x_171:
[----:B---3--:R-:W-:-:S07]  /*4d20*/  MOV R0, UR21 ;  /* 0x0000001500007c02 */ /* 0x008fce0008000f00 */
.L_x_86:
[----:B---3--:R-:W-:-:S04]  /*4d30*/  SHF.L.U32 R2, R15, 0x1f, RZ ;  /* 0x0000001f0f027819 */ /* 0x008fc800000006ff */
[----:B------:R3:W4:Y:S03]  /*4d40*/  SYNCS.PHASECHK.TRANS64.TRYWAIT P0, [R0+URZ+0x68], R2 ;  /* 0x00006802000075a7 */ /* 0x00072600080011ff */
[----:B----4-:R-:W-:Y:S05]  /*4d50*/  @!P0 NANOSLEEP.SYNCS 0x989680 ;  /* 0x009896800000895d */ /* 0x010fea0003900000 */
[----:B------:R-:W4:Y:S02]  /*4d60*/  @!P0 SYNCS.PHASECHK.TRANS64 P0, [R0+URZ+0x68], R2 ;  /* 0x00006802000085a7 */ /* 0x000f2400080010ff */
[----:B-12-4-:R-:W-:Y:S05]  /*4d70*/  @P0 EXIT ;  /* 0x000000000000094d */ /* 0x016fea0003800000 */
[----:B------:R-:W-:Y:S05]  /*4d80*/  BRA `(.L_x_86) ;  /* 0xfffffffc00e87947 */ /* 0x000fea000383ffff */
.L_x_71:
[----:B------:R-:W-:-:S06]  /*4d90*/  UISETP.GE.AND UP0, UPT, UR17, 0x4, UPT ;  /* 0x000000041100788c */ /* 0x000fcc000bf06270 */
[----:B------:R-:W-:-:S13]  /*4da0*/  PLOP3.LUT P0, PT, PT, PT, UP0, 0x80, 0x8 ;  /* 0x000000000008781c */ /* 0x000fda0003f0f008 */
[----:B------:R-:W-:Y:S05]  /*4db0*/  @!P0 EXIT ;  /* 0x000000000000894d */ /* 0x000fea0003800000 */
[----:B------:R-:W1:Y:S08]  /*4dc0*/  S2UR UR4, SR_CgaCtaId ;  /* 0x00000000000479c3 */ /* 0x000e700000008800 */
[----:B------:R-:W-:Y:S01]  /*4dd0*/  BAR.SYNC.DEFER_BLOCKING 0x6, 0xa0 ;  /* 0x0182800000007b1d */ /* 0x000fe20000010000 */
[C---:B------:R-:W-:Y:S01]  /*4de0*/  IMAD.SHL.U32 R2, R160.reuse, 0x40, RZ ;  /* 0x00000040a0027824 */ /* 0x040fe200078e00ff */
[C---:B------:R-:W-:Y:S01]  /*4df0*/  LOP3.LUT R141, R160.reuse, 0x1, RZ, 0xc0, !PT ;  /* 0x00000001a08d7812 */ /* 0x040fe200078ec0ff */
[----:B------:R-:W-:-:S02]  /*4e00*/  IMAD.SHL.U32 R140, R160, 0x8, RZ ;  /* 0x00000008a08c7824 */ /* 0x000fc400078e00ff */
[----:B------:R-:W-:Y:S02]  /*4e10*/  HFMA2 R157, -RZ, RZ, 0, 5.9604644775390625e-08 ;  /* 0x00000001ff9d7431 */ /* 0x000fe400000001ff */
[----:B------:R-:W-:Y:S01]  /*4e20*/  IMAD.U32 R69, R160, 0x10000, RZ ;  /* 0x00010000a0457824 */ /* 0x000fe200078e00ff */
[----:B------:R-:W-:Y:S01]  /*4e30*/  UMOV UR44, 0x400 ;  /* 0x00000400002c7882 */ /* 0x000fe20000000000 */
[----:B------:R-:W2:Y:S01]  /*4e40*/  LDC.64 R138, c[0x0][0x8b0] ;  /* 0x00022c00ff8a7b82 */ /* 0x000ea20000000a00 */
[----:B------:R-:W-:Y:S01]  /*4e50*/  LOP3.LUT R3, R2, 0x1c0, RZ, 0xc0, !PT ;  /* 0x000001c002037812 */ /* 0x000fe200078ec0ff */
[----:B------:R-:W-:Y:S01]  /*4e60*/  IMAD.MOV.U32 R159, RZ, RZ, 0x2 ;  /* 0x00000002ff9f7424 */ /* 0x000fe200078e00ff */
[----:B------:R-:W-:Y:S01]  /*4e70*/  ISETP.NE.U32.AND P0, PT, R141, 0x1, PT ;  /* 0x000000018d00780c */ /* 0x000fe20003f05070 */
[----:B------:R-:W-:Y:S01]  /*4e80*/  IMAD.MOV.U32 R158, RZ, RZ, 0x4 ;  /* 0x00000004ff9e7424 */ /* 0x000fe200078e00ff */
[----:B------:R-:W-:Y:S01]  /*4e90*/  LOP3.LUT R140, R3, 0x38, R140, 0xf8, !PT ;  /* 0x00000038038c7812 */ /* 0x000fe200078ef88c */
[----:B------:R-:W-:Y:S01]  /*4ea0*/  IMAD.MOV.U32 R68, RZ, RZ, RZ ;  /* 0x000000ffff447224 */ /* 0x000fe200078e00ff */
[----:B------:R-:W-:Y:S01]  /*4eb0*/  LOP3.LUT R69, R69, 0x600000, RZ, 0xc0, !PT ;  /* 0x0060000045457812 */ /* 0x000fe200078ec0ff */
[----:B------:R-:W3:Y:S01]  /*4ec0*/  LDC.64 R136, c[0x0][0x8a8] ;  /* 0x00022a00ff887b82 */ /* 0x000ee20000000a00 */
[----:B------:R-:W-:Y:S01]  /*4ed0*/  R2P PR, R160, 0x6 ;  /* 0x00000006a0007804 */ /* 0x000fe20000000000 */
[----:B------:R-:W-:Y:S01]  /*4ee0*/  IMAD.MOV.U32 R156, RZ, RZ, RZ ;  /* 0x000000ffff9c7224 */ /* 0x000fe200078e00ff */
[----:B------:R-:W-:Y:S01]  /*4ef0*/  LOP3.LUT R140, R140, 0x1e00, R2, 0xf8, !PT ;  /* 0x00001e008c8c7812 */ /* 0x000fe200078ef802 */
[----:B------:R-:W-:Y:S01]  /*4f00*/  IMAD.MOV.U32 R149, RZ, RZ, RZ ;  /* 0x000000ffff957224 */ /* 0x000fe200078e00ff */
[----:B------:R-:W-:Y:S01]  /*4f10*/  P2R R2, PR, RZ, 0x1 ;  /* 0x00000001ff027803 */ /* 0x000fe20000000000 */
[----:B------:R-:W4:Y:S01]  /*4f20*/  LDCU UR59, c[0x0][0x370] ;  /* 0x00006e00ff3b77ac */ /* 0x000f220008000800 */
[----:B------:R-:W-:-:S02]  /*4f30*/  LOP3.LUT R160, R160, 0x60, RZ, 0xc0, !PT ;  /* 0x00000060a0a07812 */ /* 0x000fc400078ec0ff */
[----:B------:R-:W-:Y:S01]  /*4f40*/  MOV R155, RZ ;  /* 0x000000ff009b7202 */ /* 0x000fe20000000f00 */
[----:B-1----:R-:W-:Y:S01]  /*4f50*/  ULEA UR44, UR4, UR44, 0x18 ;  /* 0x0000002c042c7291 */ /* 0x002fe2000f8ec0ff */
[----:B------:R-:W-:Y:S01]  /*4f60*/  SEL R159, R159, 0xfffffffe, !P1 ;  /* 0xfffffffe9f9f7807 */ /* 0x000fe20004800000 */
[----:B------:R-:W1:Y:S01]  /*4f70*/  LDCU UR43, c[0x0][0xb0c] ;  /* 0x00016180ff2b77ac */ /* 0x000e620008000800 */
[----:B------:R-:W-:Y:S01]  /*4f80*/  SEL R158, R158, 0xfffffffc, !P2 ;  /* 0xfffffffc9e9e7807 */ /* 0x000fe20005000000 */
[----:B------:R-:W-:Y:S01]  /*4f90*/  UIADD3 UR4, UPT, UPT, UR44, 0x400, URZ ;  /* 0x000004002c047890 */ /* 0x000fe2000fffe0ff */
[----:B------:R-:W1:Y:S04]  /*4fa0*/  LDCU UR39, c[0x0][0xb30] ;  /* 0x00016600ff2777ac */ /* 0x000e680008000800 */
[----:B------:R-:W4:Y:S01]  /*4fb0*/  LDS R0, [UR44+0x110] ;  /* 0x0001102cff007984 */ /* 0x000f220008000800 */
[----:B------:R-:W-:Y:S01]  /*4fc0*/  IMAD.U32 R147, RZ, RZ, UR4 ;  /* 0x00000004ff937e24 */ /* 0x000fe2000f8e00ff */
[----:B------:R-:W1:Y:S01]  /*4fd0*/  LDCU.64 UR56, c[0x0][0x888] ;  /* 0x00011100ff3877ac */ /* 0x000e620008000a00 */
[----:B------:R-:W1:Y:S01]  /*4fe0*/  LDCU.64 UR40, c[0x0][0xb28] ;  /* 0x00016500ff2877ac */ /* 0x000e620008000a00 */
[----:B------:R-:W1:Y:S01]  /*4ff0*/  LDCU.64 UR62, c[0x0][0x890] ;  /* 0x00011200ff3e77ac */ /* 0x000e620008000a00 */
[----:B------:R-:W1:Y:S01]  /*5000*/  LDCU.128 UR52, c[0x0][0xb10] ;  /* 0x00016200ff3477ac */ /* 0x000e620008000c00 */
[----:B------:R-:W1:Y:S01]  /*5010*/  LDCU UR58, c[0x0][0x374] ;  /* 0x00006e80ff3a77ac */ /* 0x000e620008000800 */
[----:B------:R-:W-:Y:S01]  /*5020*/  UMOV UR47, URZ ;  /* 0x000000ff002f7c82 */ /* 0x000fe20008000000 */
[----:B------:R-:W-:Y:S01]  /*5030*/  UMOV UR46, URZ ;  /* 0x000000ff002e7c82 */ /* 0x000fe20008000000 */
[----:B-1234-:R-:W-:-:S07]  /*5040*/  IMAD.IADD R69, R0, 0x1, R69 ;  /* 0x0000000100457824 */ /* 0x01efce00078e0245 */
.L_x_130:
[----:B------:R-:W-:Y:S02]  /*5050*/  LEA R3, R149, UR44, 0x3 ;  /* 0x0000002c95037c11 */ /* 0x000fe4000f8e18ff */
[----:B------:R-:W-:Y:S02]  /*5060*/  SHF.L.U32 R0, R155, 0x1f, RZ ;  /* 0x0000001f9b007819 */ /* 0x000fe400000006ff */
[----:B-1----:R-:W-:Y:S02]  /*5070*/  LEA R4, R149, UR44, 0x4 ;  /* 0x0000002c95047c11 */ /* 0x002fe4000f8e20ff */
[----:B------:R-:W1:Y:S02]  /*5080*/  SYNCS.PHASECHK.TRANS64.TRYWAIT P0, [R3+URZ+0x80], R0 ;  /* 0x00008000030075a7 */ /* 0x000e6400080011ff */
[----:B-1----:R-:W-:Y:S05]  /*5090*/  @!P0 BRA `(.L_x_87) ;  /* 0x0000006800c88947 */ /* 0x002fea0003800000 */
.L_x_172:
        /* <DEDUP_REMOVED lines=8> */
[----:B--2---:R-:W-:Y:S11]  /*5120*/  LOP3.LUT P0, RZ, R6, 0x1, RZ, 0xc0, !PT ;  /* 0x0000000106ff7812 */ /* 0x004ff6000780c0ff */
[----:B------:R-:W-:Y:S02]  /*5130*/  @!UPT UIADD3 URZ, UPT, UPT, URZ, URZ, URZ ;  /* 0x000000fffffff290 */ /* 0x000fe4000fffe0ff */
[----:B---3--:R-:W-:Y:S01]  /*5140*/  VOTEU.ANY UP1, P0 ;  /* 0x0000000000ff7886 */ /* 0x008fe20000020100 */
[----:B------:R-:W-:Y:S01]  /*5150*/  PLOP3.LUT P0, PT, PT, PT, UP1, 0x80, 0x8 ;  /* 0x000000000008781c */ /* 0x000fe20003f0f018 */
[----:B------:R-:W-:Y:S11]  /*5160*/  UP2UR UR61, UPR, URZ, 0x2 ;  /* 0x00000002ff3d7883 */ /* 0x000ff60008000000 */
[----:B------:R-:W-:Y:S01]  /*5170*/  @!UPT UIADD3 URZ, UPT, UPT, URZ, URZ, URZ ;  /* 0x000000fffffff290 */ /* 0x000fe2000fffe0ff */
[----:B-1----:R-:W-:Y:S02]  /*5180*/  @P0 SHF.R.U32.HI R0, RZ, 0x10, R5 ;  /* 0x00000010ff000819 */ /* 0x002fe40000011605 */
        /* <DEDUP_REMOVED lines=12> */
[----:B------:R-:W2:Y:S01]  /*5250*/  LDCU UR12, c[0x0][0xb20] ;  /* 0x00016400ff0c77ac */ /* 0x000ea20008000800 */
[----:B------:R-:W-:Y:S02]  /*5260*/  UIMAD.WIDE.U32 UR4, UR58, UR55, URZ ;  /* 0x000000373a0472a5 */ /* 0x000fe4000f8e00ff */
[----:B------:R-:W-:Y:S02]  /*5270*/  UIMAD.WIDE.U32 UR6, UR59, UR52, URZ ;  /* 0x000000343b0672a5 */ /* 0x000fe4000f8e00ff */
[----:B------:R-:W-:Y:S02]  /*5280*/  UISETP.NE.AND UP0, UPT, UR54, 0x1, UPT ;  /* 0x000000013600788c */ /* 0x000fe4000bf05270 */
[----:B------:R-:W-:Y:S02]  /*5290*/  UIMAD.WIDE.U32 UR8, UR37, UR55, URZ ;  /* 0x00000037250872a5 */ /* 0x000fe4000f8e00ff */
[----:B------:R-:W-:Y:S02]  /*52a0*/  UIMAD.WIDE.U32 UR10, UR38, UR52, URZ ;  /* 0x00000034260a72a5 */ /* 0x000fe4000f8e00ff */
[----:B------:R-:W-:Y:S02]  /*52b0*/  UISETP.NE.AND UP1, UPT, UR43, 0x1, UPT ;  /* 0x000000012b00788c */ /* 0x000fe4000bf25270 */
[----:B------:R-:W-:Y:S01]  /*52c0*/  UISETP.NE.AND UP2, UPT, UR42, 0x1, UPT ;  /* 0x000000012a00788c */ /* 0x000fe2000bf45270 */
[----:B------:R-:W-:Y:S02]  /*52d0*/  UMOV UR4, UR5 ;  /* 0x0000000500047c82 */ /* 0x000fe40008000000 */
[----:B--2---:R-:W-:Y:S03]  /*52e0*/  USHF.R.U32.HI UR5, URZ, UR12, UR4 ;  /* 0x0000000cff057299 */ /* 0x004fe60008011604 */
[----:B------:R-:W-:Y:S02]  /*52f0*/  UMOV UR4, UR7 ;  /* 0x0000000700047c82 */ /* 0x000fe40008000000 */
[----:B------:R-:W-:Y:S02]  /*5300*/  USHF.R.U32.HI UR7, URZ, UR53, UR4 ;  /* 0x00000035ff077299 */ /* 0x000fe40008011604 */
[----:B------:R-:W-:Y:S02]  /*5310*/  USEL UR4, UR58, UR5, !UP0 ;  /* 0x000000053a047287 */ /* 0x000fe4000c000000 */
[----:B------:R-:W-:Y:S01]  /*5320*/  USEL UR7, UR59, UR7, !UP1 ;  /* 0x000000073b077287 */ /* 0x000fe2000c800000 */
[----:B------:R-:W-:Y:S01]  /*5330*/  UMOV UR5, UR9 ;  /* 0x0000000900057c82 */ /* 0x000fe20008000000 */
[----:B------:R-:W-:Y:S02]  /*5340*/  UIMAD.WIDE.U32 UR8, UR4, UR40, URZ ;  /* 0x00000028040872a5 */ /* 0x000fe4000f8e00ff */
[----:B------:R-:W-:Y:S03]  /*5350*/  USHF.R.U32.HI UR6, URZ, UR12, UR5 ;  /* 0x0000000cff067299 */ /* 0x000fe60008011605 */
[----:B------:R-:W-:Y:S01]  /*5360*/  UMOV UR5, UR11 ;  /* 0x0000000b00057c82 */ /* 0x000fe20008000000 */
[----:B------:R-:W-:Y:S02]  /*5370*/  UIMAD.WIDE.U32 UR10, UR7, UR40, URZ ;  /* 0x00000028070a72a5 */ /* 0x000fe4000f8e00ff */
[----:B------:R-:W-:Y:S02]  /*5380*/  USHF.R.U32.HI UR12, URZ, UR53, UR5 ;  /* 0x00000035ff0c7299 */ /* 0x000fe40008011605 */
[----:B------:R-:W-:Y:S01]  /*5390*/  USEL UR6, UR37, UR6, !UP0 ;  /* 0x0000000625067287 */ /* 0x000fe2000c000000 */
[----:B------:R-:W-:Y:S02]  /*53a0*/  UMOV UR5, UR9 ;  /* 0x0000000900057c82 */ /* 0x000fe40008000000 */
[----:B------:R-:W-:Y:S01]  /*53b0*/  UMOV UR10, UR11 ;  /* 0x0000000b000a7c82 */ /* 0x000fe20008000000 */
[----:B------:R-:W-:Y:S02]  /*53c0*/  @UP2 USHF.R.U32.HI UR4, URZ, UR41, UR5 ;  /* 0x00000029ff042299 */ /* 0x000fe40008011605 */
[----:B------:R-:W-:Y:S02]  /*53d0*/  @UP2 USHF.R.U32.HI UR7, URZ, UR41, UR10 ;  /* 0x00000029ff072299 */ /* 0x000fe4000801160a */
[----:B------:R-:W-:Y:S02]  /*53e0*/  UIMAD UR4, UR42, UR4, URZ ;  /* 0x000000042a0472a4 */ /* 0x000fe4000f8e02ff */
        /* <DEDUP_REMOVED lines=8> */
[----:B------:R-:W-:Y:S02]  /*5470*/  USEL UR11, UR6, UR4, !UP2 ;  /* 0x00000004060b7287 */ /* 0x000fe4000d000000 */
[----:B------:R-:W-:Y:S02]  /*5480*/  UIADD3 UR8, UPT, UPT, -UR5, URZ, URZ ;  /* 0x000000ff05087290 */ /* 0x000fe4000fffe1ff */
[----:B------:R-:W-:Y:S01]  /*5490*/  UIADD3 UR10, UPT, UPT, -UR11, URZ, URZ ;  /* 0x000000ff0b0a7290 */ /* 0x000fe2000fffe1ff */
[----:B------:R-:W-:Y:S01]  /*54a0*/  @!UP0 UMOV UR4, UR9 ;  /* 0x0000000900048c82 */ /* 0x000fe20008000000 */
[----:B------:R-:W-:Y:S02]  /*54b0*/  UIADD3 UR9, UPT, UPT, -UR6, URZ, URZ ;  /* 0x000000ff06097290 */ /* 0x000fe4000fffe1ff */
[----:B------:R-:W-:Y:S02]  /*54c0*/  @!UP0 USHF.R.U32.HI UR4, URZ, UR41, UR4 ;  /* 0x00000029ff048299 */ /* 0x000fe40008011604 */
[----:B------:R-:W-:Y:S02]  /*54d0*/  UIMAD UR10, UR42, UR10, UR6 ;  /* 0x0000000a2a0a72a4 */ /* 0x000fe4000f8e0206 */
[----:B------:R-:W-:Y:S04]  /*54e0*/  @!UP0 USEL UR4, UR5, UR4, !UP2 ;  /* 0x0000000405048287 */ /* 0x000fe8000d000000 */
[----:B------:R-:W-:Y:S02]  /*54f0*/  @!UP0 UIMAD UR10, UR7, UR10, UR4 ;  /* 0x0000000a070a82a4 */ /* 0x000fe4000f8e0204 */
[----:B------:R-:W-:Y:S02]  /*5500*/  @!UP0 UIADD3 UR11, UPT, UPT, UR11, -UR4, URZ ;  /* 0x800000040b0b8290 */ /* 0x000fe4000fffe0ff */
[----:B------:R-:W-:Y:S02]  /*5510*/  UIMAD UR7, UR43, UR8, UR38 ;  /* 0x000000082b0772a4 */ /* 0x000fe4000f8e0226 */
[----:B------:R-:W-:Y:S02]  /*5520*/  @!UP0 UIMAD UR6, UR11, UR42, UR5 ;  /* 0x0000002a0b0682a4 */ /* 0x000fe4000f8e0205 */
[----:B------:R-:W-:Y:S01]  /*5530*/  UIMAD UR4, UR54, UR9, UR37 ;  /* 0x00000009360472a4 */ /* 0x000fe2000f8e0225 */
[----:B------:R-:W-:Y:S02]  /*5540*/  @!UP0 UMOV UR5, UR10 ;  /* 0x0000000a00058c82 */ /* 0x000fe40008000000 */
[----:B------:R-:W-:Y:S02]  /*5550*/  UIMAD UR38, UR5, UR43, UR7 ;  /* 0x0000002b052672a4 */ /* 0x000fe4000f8e0207 */
[----:B------:R-:W-:Y:S11]  /*5560*/  UIMAD UR37, UR6, UR54, UR4 ;  /* 0x00000036062572a4 */ /* 0x000ff6000f8e0204 */
[----:B------:R-:W-:Y:S01]  /*5570*/  @!UPT UIADD3 URZ, UPT, UPT, URZ, URZ, URZ ;  /* 0x000000fffffff290 */ /* 0x000fe2000fffe0ff */
.L_x_88:
[----:B------:R-:W-:Y:S01]  /*5580*/  UISETP.NE.AND UP0, UPT, UR39, 0x1, UPT ;  /* 0x000000012700788c */ /* 0x000fe2000bf05270 */
[----:B------:R-:W-:Y:S01]  /*5590*/  LOP3.LUT P0, RZ, R147, 0x3f0, RZ, 0xc0, !PT ;  /* 0x000003f093ff7812 */ /* 0x000fe2000780c0ff */
[----:B------:R-:W-:Y:S01]  /*55a0*/  USHF.L.U32 UR50, UR16, 0x7, URZ ;  /* 0x0000000710327899 */ /* 0x000fe200080006ff */
[----:B------:R-:W-:Y:S01]  /*55b0*/  BSSY.RECONVERGENT B6, `(.L_x_89) ;  /* 0x0000034000067945 */ /* 0x000fe20003800200 */
[----:B------:R-:W-:Y:S01]  /*55c0*/  USHF.L.U32 UR49, UR20, 0x8, URZ ;  /* 0x0000000814317899 */ /* 0x000fe200080006ff */
[----:B------:R-:W-:Y:S06]  /*55d0*/  IADD3 R149, PT, PT, R149, 0x1, RZ ;  /* 0x0000000195957810 */ /* 0x000fec0007ffe0ff */
[----:B------:R-:W2:Y:S01]  /*55e0*/  @!UP0 LDCU.128 UR12, c[0x0][0xb10] ;  /* 0x00016200ff0c87ac */ /* 0x000ea20008000c00 */
[----:B------:R-:W3:Y:S01]  /*55f0*/  @!UP0 LDCU UR5, c[0x0][0xb0c] ;  /* 0x00016180ff0587ac */ /* 0x000ee20008000800 */
[----:B------:R-:W4:Y:S01]  /*5600*/  @!UP0 LDCU UR10, c[0x0][0xb20] ;  /* 0x00016400ff0a87ac */ /* 0x000f220008000800 */
[----:B--2---:R-:W-:Y:S02]  /*5610*/  UIMAD.WIDE.U32 UR8, UR38, UR12, URZ ;  /* 0x0000000c260872a5 */ /* 0x004fe4000f8e00ff */
[----:B------:R-:W-:Y:S02]  /*5620*/  UIMAD.WIDE.U32 UR6, UR37, UR15, URZ ;  /* 0x0000000f250672a5 */ /* 0x000fe4000f8e00ff */
[----:B------:R-:W-:Y:S03]  /*5630*/  @!UP0 UISETP.NE.AND UP1, UPT, UR14, 0x1, UPT ;  /* 0x000000010e00888c */ /* 0x000fe6000bf25270 */
[----:B------:R-:W-:Y:S01]  /*5640*/  @!UP0 UMOV UR4, UR9 ;  /* 0x0000000900048c82 */ /* 0x000fe20008000000 */
[----:B---3--:R-:W-:Y:S02]  /*5650*/  @!UP0 UISETP.NE.AND UP2, UPT, UR5, 0x1, UPT ;  /* 0x000000010500888c */ /* 0x008fe4000bf45270 */
[----:B------:R-:W-:Y:S01]  /*5660*/  @!UP0 USHF.R.U32.HI UR4, URZ, UR13, UR4 ;  /* 0x0000000dff048299 */ /* 0x000fe20008011604 */
[----:B------:R-:W-:Y:S02]  /*5670*/  @!UP0 UMOV UR6, UR7 ;  /* 0x0000000700068c82 */ /* 0x000fe40008000000 */
[----:B----4-:R-:W-:Y:S02]  /*5680*/  @!UP0 USHF.R.U32.HI UR6, URZ, UR10, UR6 ;  /* 0x0000000aff068299 */ /* 0x010fe40008011606 */
[----:B------:R-:W-:Y:S02]  /*5690*/  @!UP0 USEL UR7, UR38, UR4, !UP2 ;  /* 0x0000000426078287 */ /* 0x000fe4000d000000 */
[----:B------:R-:W-:Y:S04]  /*56a0*/  @!UP0 USEL UR6, UR37, UR6, !UP1 ;  /* 0x0000000625068287 */ /* 0x000fe8000c800000 */
[----:B------:R-:W-:Y:S02]  /*56b0*/  @!UP0 UIADD3 UR4, UPT, UPT, -UR7, UR6, URZ ;  /* 0x0000000607048290 */ /* 0x000fe4000fffe1ff */
[----:B------:R-:W-:Y:S02]  /*56c0*/  @!UP0 UIADD3 UR6, UPT, UPT, UR7, -UR6, URZ ;  /* 0x8000000607068290 */ /* 0x000fe4000fffe0ff */
[----:B------:R-:W-:Y:S02]  /*56d0*/  @!UP0 UIMAD UR38, UR4, UR5, UR38 ;  /* 0x00000005042682a4 */ /* 0x000fe4000f8e0226 */
[----:B------:R-:W-:Y:S01]  /*56e0*/  @!UP0 UIMAD UR37, UR6, UR14, UR37 ;  /* 0x0000000e062582a4 */ /* 0x000fe2000f8e0225 */
[----:B------:R-:W-:Y:S11]  /*56f0*/  @!P0 BRA `(.L_x_90) ;  /* 0x00000000007c8947 */ /* 0x000ff60003800000 */
[----:B------:R-:W2:Y:S01]  /*5700*/  LDCU.64 UR8, c[0x4][0x80] ;  /* 0x01001000ff0877ac */ /* 0x000ea20008000a00 */
[----:B------:R-:W-:Y:S01]  /*5710*/  MOV R2, 0x0 ;  /* 0x0000000000027802 */ /* 0x000fe20000000f00 */
[----:B------:R-:W-:Y:S02]  /*5720*/  HFMA2 R12, -RZ, RZ, 0, 5.9604644775390625e-08 ;  /* 0x00000001ff0c7431 */ /* 0x000fe400000001ff */
[----:B------:R-:W-:Y:S01]  /*5730*/  IMAD.MOV.U32 R8, RZ, RZ, 0x70 ;  /* 0x00000070ff087424 */ /* 0x000fe200078e00ff */
[----:B------:R3:W4:Y:S01]  /*5740*/  LDC.64 R14, c[0x4][R2] ;  /* 0x01000000020e7b82 */ /* 0x0007220000000a00 */
[----:B------:R-:W1:Y:S01]  /*5750*/  LDCU.64 UR6, c[0x4][0x88] ;  /* 0x01001100ff0677ac */ /* 0x000e620008000a00 */
[----:B------:R-:W-:Y:S01]  /*5760*/  IMAD.MOV.U32 R13, RZ, RZ, RZ ;  /* 0x000000ffff0d7224 */ /* 0x000fe200078e00ff */
[----:B------:R-:W1:Y:S01]  /*5770*/  LDCU.64 UR4, c[0x4][0x8] ;  /* 0x01000100ff0477ac */ /* 0x000e620008000a00 */
[----:B--2---:R-:W-:Y:S01]  /*5780*/  MOV R5, UR9 ;  /* 0x0000000900057c02 */ /* 0x004fe20008000f00 */
[----:B------:R-:W-:Y:S01]  /*5790*/  IMAD.U32 R4, RZ, RZ, UR8 ;  /* 0x00000008ff047e24 */ /* 0x000fe2000f8e00ff */
[----:B-1----:R-:W-:Y:S01]  /*57a0*/  MOV R7, UR7 ;  /* 0x0000000700077c02 */ /* 0x002fe20008000f00 */
[----:B------:R-:W-:Y:S01]  /*57b0*/  IMAD.U32 R6, RZ, RZ, UR6 ;  /* 0x00000006ff067e24 */ /* 0x000fe2000f8e00ff */
[----:B------:R-:W-:Y:S01]  /*57c0*/  MOV R11, UR5 ;  /* 0x00000005000b7c02 */ /* 0x000fe20008000f00 */
[----:B------:R-:W-:Y:S02]  /*57d0*/  IMAD.U32 R10, RZ, RZ, UR4 ;  /* 0x00000004ff0a7e24 */ /* 0x000fe4000f8e00ff */
[----:B------:R-:W-:Y:S07]  /*57e0*/  LEPC R20, `(.L_x_91) ;  /* 0x000000001014794e */ /* 0x000fee0000000000 */
[----:B---345:R-:W-:Y:S05]  /*57f0*/  CALL.ABS.NOINC R14 ;  /* 0x000000000e007343 */ /* 0x038fea0003c00000 */
.L_x_91:
[----:B------:R-:W1:Y:S01]  /*5800*/  LDCU.64 UR8, c[0x4][0x80] ;  /* 0x01001000ff0877ac */ /* 0x000e620008000a00 */
[----:B------:R-:W2:Y:S01]  /*5810*/  LDC.64 R2, c[0x4][R2] ;  /* 0x0100000002027b82 */ /* 0x000ea20000000a00 */
[----:B------:R-:W-:Y:S02]  /*5820*/  HFMA2 R12, -RZ, RZ, 0, 5.9604644775390625e-08 ;  /* 0x00000001ff0c7431 */ /* 0x000fe400000001ff */
[----:B------:R-:W-:Y:S02]  /*5830*/  IMAD.MOV.U32 R8, RZ, RZ, 0x70 ;  /* 0x00000070ff087424 */ /* 0x000fe400078e00ff */
[----:B------:R-:W-:Y:S01]  /*5840*/  IMAD.MOV.U32 R13, RZ, RZ, RZ ;  /* 0x000000ffff0d7224 */ /* 0x000fe200078e00ff */
[----:B------:R-:W3:Y:S01]  /*5850*/  LDCU.64 UR6, c[0x4][0x88] ;  /* 0x01001100ff0677ac */ /* 0x000ee20008000a00 */
[----:B------:R-:W4:Y:S01]  /*5860*/  LDCU.64 UR4, c[0x4][0x8] ;  /* 0x01000100ff0477ac */ /* 0x000f220008000a00 */
[----:B-1----:R-:W-:Y:S02]  /*5870*/  MOV R4, UR8 ;  /* 0x0000000800047c02 */ /* 0x002fe40008000f00 */
[----:B------:R-:W-:Y:S02]  /*5880*/  MOV R5, UR9 ;  /* 0x0000000900057c02 */ /* 0x000fe40008000f00 */
[----:B---3--:R-:W-:Y:S01]  /*5890*/  MOV R7, UR7 ;  /* 0x0000000700077c02 */ /* 0x008fe20008000f00 */
[----:B------:R-:W-:Y:S01]  /*58a0*/  IMAD.U32 R6, RZ, RZ, UR6 ;  /* 0x00000006ff067e24 */ /* 0x000fe2000f8e00ff */
[----:B----4-:R-:W-:Y:S01]  /*58b0*/  MOV R11, UR5 ;  /* 0x00000005000b7c02 */ /* 0x010fe20008000f00 */
[----:B------:R-:W-:Y:S02]  /*58c0*/  IMAD.U32 R10, RZ, RZ, UR4 ;  /* 0x00000004ff0a7e24 */ /* 0x000fe4000f8e00ff */
[----:B------:R-:W-:Y:S07]  /*58d0*/  LEPC R20, `(.L_x_90) ;  /* 0x000000001014794e */ /* 0x000fee0000000000 */
[----:B--2---:R-:W-:Y:S05]  /*58e0*/  CALL.ABS.NOINC R2 ;  /* 0x0000000002007343 */ /* 0x004fea0003c00000 */
.L_x_90:
[----:B------:R-:W-:Y:S05]  /*58f0*/  BSYNC.RECONVERGENT B6 ;  /* 0x0000000000067941 */ /* 0x000fea0003800200 */
.L_x_89:
[----:B------:R-:W-:Y:S01]  /*5900*/  R2UR UR4, R146 ;  /* 0x00000000920472ca */ /* 0x000fe200000e0000 */
[----:B------:R-:W-:Y:S01]  /*5910*/  UISETP.NE.U32.AND UP0, UPT, UR62, URZ, UPT ;  /* 0x000000ff3e00728c */ /* 0x000fe2000bf05070 */
[----:B------:R-:W-:Y:S02]  /*5920*/  ISETP.NE.U32.AND P4, PT, R138, RZ, PT ;  /* 0x000000ff8a00720c */ /* 0x000fe40003f85070 */
[----:B------:R-:W-:Y:S01]  /*5930*/  ISETP.NE.U32.AND P2, PT, RZ, UR56, PT ;  /* 0x00000038ff007c0c */ /* 0x000fe2000bf45070 */
[----:B------:R-:W-:Y:S01]  /*5940*/  UISETP.NE.AND.EX UP1, UPT, UR63, URZ, UPT, UP0 ;  /* 0x000000ff3f00728c */ /* 0x000fe2000bf25300 */
[----:B------:R-:W-:Y:S01]  /*5950*/  ISETP.NE.AND.EX P4, PT, R139, RZ, PT, P4 ;  /* 0x000000ff8b00720c */ /* 0x000fe20003f85340 */
[----:B------:R-:W-:Y:S01]  /*5960*/  UPLOP3.LUT UP0, UPT, UPT, UPT, UPT, 0x40, 0x4 ;  /* 0x000000000004789c */ /* 0x000fe20003f0e870 */
[----:B------:R-:W-:Y:S05]  /*5970*/  ISETP.NE.AND.EX P2, PT, RZ, UR57, PT, P2 ;  /* 0x00000039ff007c0c */ /* 0x000fea000bf45320 */
[----:B------:R-:W-:Y:S06]  /*5980*/  UISETP.NE.AND UP2, UPT, UR4, URZ, UPT ;  /* 0x000000ff0400728c */ /* 0x000fec000bf45270 */
[----:B------:R-:W-:Y:S05]  /*5990*/  PLOP3.LUT P1, PT, PT, PT, UP2, 0x80, 0x8 ;  /* 0x000000000008781c */ /* 0x000fea0003f2f028 */
[----:B------:R-:W-:Y:S06]  /*59a0*/  @UP2 UPLOP3.LUT UP0, UPT, UPT, UPT, UP1, 0x80, 0x8 ;  /* 0x000000000008289c */ /* 0x000fec0003f0f010 */
[----:B------:R-:W-:Y:S01]  /*59b0*/  PLOP3.LUT P0, PT, PT, PT, UP0, 0x80, 0x8 ;  /* 0x000000000008781c */ /* 0x000fe20003f0f008 */
[----:B------:R-:W-:Y:S01]  /*59c0*/  @!UPT UIADD3 URZ, UPT, UPT, URZ, URZ, URZ ;  /* 0x000000fffffff290 */ /* 0x000fe2000fffe0ff */
[----:B------:R-:W-:Y:S11]  /*59d0*/  BRA.U !UP1, `(.L_x_92) ;  /* 0x00000001093c7547 */ /* 0x000ff6000b800000 */
[----:B------:R-:W-:Y:S01]  /*59e0*/  UISETP.NE.U32.AND UP0, UPT, UR56, URZ, UPT ;  /* 0x000000ff3800728c */ /* 0x000fe2000bf05070 */
[----:B-1----:R-:W-:Y:S01]  /*59f0*/  HFMA2 R0, -RZ, RZ, 0, 5.9604644775390625e-08 ;  /* 0x00000001ff007431 */ /* 0x002fe200000001ff */
[----:B------:R-:W1:Y:S01]  /*5a00*/  LDCU.64 UR8, c[0x0][0x358] ;  /* 0x00006b00ff0877ac */ /* 0x000e620008000a00 */
[----:B------:R-:W-:Y:S01]  /*5a10*/  IMAD.MOV.U32 R142, RZ, RZ, 0x1 ;  /* 0x00000001ff8e7424 */ /* 0x000fe200078e00ff */
[----:B------:R-:W-:Y:S06]  /*5a20*/  UISETP.NE.AND.EX UP0, UPT, UR57, URZ, UPT, UP0 ;  /* 0x000000ff3900728c */ /* 0x000fec000bf05300 */
[----:B------:R-:W-:Y:S05]  /*5a30*/  PLOP3.LUT P3, PT, PT, PT, UP0, 0x80, 0x8 ;  /* 0x000000000008781c */ /* 0x000fea0003f6f008 */
[----:B------:R-:W2:Y:S01]  /*5a40*/  @UP0 LDCU.64 UR4, c[0x0][0x888] ;  /* 0x00011100ff0407ac */ /* 0x000ea20008000a00 */
[----:B------:R-:W-:Y:S07]  /*5a50*/  @UP0 UIMAD UR6, UR36, UR62, URZ ;  /* 0x0000003e240602a4 */ /* 0x000fee000f8e02ff */
[----:B------:R-:W-:Y:S01]  /*5a60*/  @!P3 PRMT R142, R0, 0x7610, R142 ;  /* 0x00007610008eb816 */ /* 0x000fe2000000008e */
[----:B--2---:R-:W-:Y:S06]  /*5a70*/  @UP0 UIMAD.WIDE UR4, UR6, 0x4, UR4 ;  /* 0x00000004060408a5 */ /* 0x004fec000f8e0204 */
[----:B------:R-:W-:Y:S01]  /*5a80*/  IMAD.U32 R2, RZ, RZ, UR4 ;  /* 0x00000004ff027e24 */ /* 0x000fe2000f8e00ff */
[----:B------:R-:W-:Y:S04]  /*5a90*/  MOV R3, UR5 ;  /* 0x0000000500037c02 */ /* 0x000fe80008000f00 */
[----:B------:R-:W2:Y:S01]  /*5aa0*/  @!UP0 LDCU UR4, c[0x0][0x880] ;  /* 0x00011000ff0487ac */ /* 0x000ea20008000800 */
[----:B-1---5:R3:W5:Y:S02]  /*5ab0*/  @P3 LDG.E R73, desc[UR8][R2.64] ;  /* 0x0000000802493981 */ /* 0x022764000c1e1900 */
[----:B--23--:R-:W-:Y:S02]  /*5ac0*/  @!P3 IMAD.U32 R73, RZ, RZ, UR4 ;  /* 0x00000004ff49be24 */ /* 0x00cfe4000f8e00ff */
.L_x_92:
[----:B------:R-:W-:Y:S05]  /*5ad0*/  @!P4 BRA `(.L_x_93) ;  /* 0x000000000024c947 */ /* 0x000fea0003800000 */
[----:B------:R-:W-:Y:S01]  /*5ae0*/  ISETP.NE.U32.AND P3, PT, R136, RZ, PT ;  /* 0x000000ff8800720c */ /* 0x000fe20003f65070 */
[----:B------:R-:W2:Y:S03]  /*5af0*/  LDCU.64 UR4, c[0x0][0x358] ;  /* 0x00006b00ff0477ac */ /* 0x000ea60008000a00 */
[----:B------:R-:W-:Y:S11]  /*5b00*/  ISETP.NE.AND.EX P3, PT, R137, RZ, PT, P3 ;  /* 0x000000ff8900720c */ /* 0x000ff60003f65330 */
[----:B------:R-:W-:Y:S02]  /*5b10*/  @!UPT UIADD3 URZ, UPT, UPT, URZ, URZ, URZ ;  /* 0x000000fffffff290 */ /* 0x000fe4000fffe0ff */
[----:B------:R-:W3:Y:S01]  /*5b20*/  @P3 LDC.64 R2, c[0x0][0x8a8] ;  /* 0x00022a00ff023b82 */ /* 0x000ee20000000a00 */
[----:B-1----:R-:W-:Y:S04]  /*5b30*/  @P3 IMAD R0, R138, UR36, RZ ;  /* 0x000000248a003c24 */ /* 0x002fe8000f8e02ff */
[----:B---3--:R-:W-:Y:S05]  /*5b40*/  @P3 IMAD.WIDE R2, R0, 0x4, R2 ;  /* 0x0000000400023825 */ /* 0x008fea00078e0202 */
[----:B--2--5:R2:W5:Y:S02]  /*5b50*/  @P3 LDG.E R70, desc[UR4][R2.64] ;  /* 0x0000000402463981 */ /* 0x024564000c1e1900 */
[----:B--2---:R-:W3:Y:S02]  /*5b60*/  @!P3 LDC R70, c[0x0][0x8a0] ;  /* 0x00022800ff46bb82 */ /* 0x004ee40000000800 */
.L_x_93:
[----:B-----5:R-:W-:Y:S01]  /*5b70*/  FSETP.NEU.AND P3, PT, R73, RZ, PT ;  /* 0x000000ff4900720b */ /* 0x020fe20003f6d000 */
[----:B------:R-:W-:Y:S01]  /*5b80*/  IMAD.SHL.U32 R164, R140, 0x2, RZ ;  /* 0x000000028ca47824 */ /* 0x000fe200078e00ff */
[----:B------:R-:W-:Y:S01]  /*5b90*/  SEL R3, RZ, 0xffffffff, P2 ;  /* 0xffffffffff037807 */ /* 0x000fe20001000000 */
[----:B------:R-:W-:Y:S01]  /*5ba0*/  IMAD.SHL.U32 R80, R158, 0x10, RZ ;  /* 0x000000109e507824 */ /* 0x000fe200078e00ff */
[----:B------:R-:W-:Y:S01]  /*5bb0*/  @P1 LOP3.LUT P2, RZ, R142, 0xff, RZ, 0xc0, !PT ;  /* 0x000000ff8eff1812 */ /* 0x000fe2000784c0ff */
[----:B------:R-:W-:Y:S01]  /*5bc0*/  VIADD R163, R164, UR44 ;  /* 0x0000002ca4a37c36 */ /* 0x000fe20008000000 */
[----:B-1----:R-:W-:Y:S01]  /*5bd0*/  @P1 SEL R0, RZ, 0xffffffff, P3 ;  /* 0xffffffffff001807 */ /* 0x002fe20001800000 */
[----:B------:R-:W-:Y:S01]  /*5be0*/  IMAD.MOV.U32 R82, RZ, RZ, -0x10 ;  /* 0xfffffff0ff527424 */ /* 0x000fe200078e00ff */
[----:B------:R-:W-:Y:S01]  /*5bf0*/  LOP3.LUT R157, R157, 0x1, RZ, 0x3c, !PT ;  /* 0x000000019d9d7812 */ /* 0x000fe200078e3cff */
[----:B------:R-:W-:Y:S01]  /*5c00*/  IMAD.SHL.U32 R81, R159, 0x10, RZ ;  /* 0x000000109f517824 */ /* 0x000fe200078e00ff */
[----:B------:R-:W-:Y:S01]  /*5c10*/  @P0 SEL R0, R3, R0, !P2 ;  /* 0x0000000003000207 */ /* 0x000fe20005000000 */
[C---:B------:R-:W-:Y:S01]  /*5c20*/  IMAD.IADD R153, R163.reuse, 0x1, R80 ;  /* 0x00000001a3997824 */ /* 0x040fe200078e0250 */
[----:B------:R-:W-:Y:S01]  /*5c30*/  LEA R74, R68, UR44, 0x3 ;  /* 0x0000002c444a7c11 */ /* 0x000fe2000f8e18ff */
[----:B------:R-:W-:Y:S01]  /*5c40*/  IMAD.IADD R162, R163, 0x1, R81 ;  /* 0x00000001a3a27824 */ /* 0x000fe200078e0251 */
[----:B------:R-:W-:Y:S01]  /*5c50*/  @P1 LOP3.LUT R0, R0, 0x1, RZ, 0xc0, !PT ;  /* 0x0000000100001812 */ /* 0x000fe200078ec0ff */
[----:B------:R-:W-:Y:S01]  /*5c60*/  IMAD.IADD R151, R81, 0x1, R153 ;  /* 0x0000000151977824 */ /* 0x000fe200078e0299 */
[----:B------:R-:W-:Y:S01]  /*5c70*/  PLOP3.LUT P2, PT, PT, PT, UP1, 0x80, 0x8 ;  /* 0x000000000008781c */ /* 0x000fe20003f4f018 */
[----:B------:R-:W-:Y:S01]  /*5c80*/  BSSY B1, `(.L_x_94) ;  /* 0x000004a000017945 */ /* 0x000fe20003800000 */
[----:B------:R-:W-:Y:S01]  /*5c90*/  ISETP.NE.U32.OR P5, PT, R0, 0x1, !P1 ;  /* 0x000000010000780c */ /* 0x000fe20004fa5470 */
[----:B------:R-:W-:Y:S01]  /*5ca0*/  IMAD.MOV.U32 R83, RZ, RZ, 0x1 ;  /* 0x00000001ff537424 */ /* 0x000fe200078e00ff */
[----:B------:R-:W-:Y:S01]  /*5cb0*/  LOP3.LUT P4, R148, R142, 0xff, RZ, 0xc0, !PT ;  /* 0x000000ff8e947812 */ /* 0x000fe2000788c0ff */
[----:B------:R-:W-:Y:S01]  /*5cc0*/  IMAD R71, R68, 0x100, R69 ;  /* 0x0000010044477824 */ /* 0x000fe200078e0245 */
[----:B------:R-:W-:Y:S01]  /*5cd0*/  SEL R2, RZ, 0xffffffff, P3 ;  /* 0xffffffffff027807 */ /* 0x000fe20001800000 */
[----:B------:R-:W-:Y:S01]  /*5ce0*/  IMAD.MOV.U32 R75, RZ, RZ, RZ ;  /* 0x000000ffff4b7224 */ /* 0x000fe200078e00ff */
[----:B------:R-:W-:Y:S02]  /*5cf0*/  P2R R161, PR, RZ, 0x20 ;  /* 0x00000020ffa17803 */ /* 0x000fe40000000000 */
[----:B------:R-:W-:Y:S02]  /*5d00*/  CS2R R134, SRZ ;  /* 0x0000000000867805 */ /* 0x000fe4000001ff00 */
[----:B------:R-:W-:Y:S02]  /*5d10*/  CS2R R132, SRZ ;  /* 0x0000000000847805 */ /* 0x000fe4000001ff00 */
[----:B------:R-:W-:Y:S02]  /*5d20*/  CS2R R126, SRZ ;  /* 0x00000000007e7805 */ /* 0x000fe4000001ff00 */
[----:B------:R-:W-:Y:S02]  /*5d30*/  CS2R R124, SRZ ;  /* 0x00000000007c7805 */ /* 0x000fe4000001ff00 */
[----:B------:R-:W-:Y:S02]  /*5d40*/  @P2 SEL R2, R3, R2, !P4 ;  /* 0x0000000203022207 */ /* 0x000fe40006000000 */
[----:B------:R-:W-:Y:S02]  /*5d50*/  CS2R R118, SRZ ;  /* 0x0000000000767805 */ /* 0x000fe4000001ff00 */
[----:B------:R-:W-:Y:S02]  /*5d60*/  @P5 SHF.L.U32 R0, R157, 0x1f, RZ ;  /* 0x0000001f9d005819 */ /* 0x000fe400000006ff */
[----:B------:R-:W-:Y:S02]  /*5d70*/  CS2R R116, SRZ ;  /* 0x0000000000747805 */ /* 0x000fe4000001ff00 */
[----:B------:R-:W-:Y:S02]  /*5d80*/  LOP3.LUT R2, R2, 0x1, RZ, 0xc0, !PT ;  /* 0x0000000102027812 */ /* 0x000fe400078ec0ff */
[----:B------:R-:W-:Y:S01]  /*5d90*/  CS2R R110, SRZ ;  /* 0x00000000006e7805 */ /* 0x000fe2000001ff00 */
[----:B------:R1:W2:Y:S01]  /*5da0*/  @P5 SYNCS.PHASECHK.TRANS64.TRYWAIT P1, [UR44+0x30], R0 ;  /* 0x00003000ff0055a7 */ /* 0x0002a2000802112c */
[----:B------:R-:W-:Y:S02]  /*5db0*/  CS2R R108, SRZ ;  /* 0x00000000006c7805 */ /* 0x000fe4000001ff00 */
[----:B------:R-:W-:Y:S02]  /*5dc0*/  ISETP.NE.U32.AND P2, PT, R2, 0x1, PT ;  /* 0x000000010200780c */ /* 0x000fe40003f45070 */
[----:B------:R-:W-:Y:S02]  /*5dd0*/  CS2R R102, SRZ ;  /* 0x0000000000667805 */ /* 0x000fe4000001ff00 */
[----:B------:R-:W-:Y:S02]  /*5de0*/  CS2R R100, SRZ ;  /* 0x0000000000647805 */ /* 0x000fe4000001ff00 */
[----:B------:R-:W-:Y:S02]  /*5df0*/  CS2R R94, SRZ ;  /* 0x00000000005e7805 */ /* 0x000fe4000001ff00 */
[----:B------:R-:W-:Y:S02]  /*5e00*/  P2R R96, PR, RZ, 0x4 ;  /* 0x00000004ff607803 */ /* 0x000fe40000000000 */
[----:B------:R-:W-:Y:S02]  /*5e10*/  CS2R R92, SRZ ;  /* 0x00000000005c7805 */ /* 0x000fe4000001ff00 */
[----:B------:R-:W-:Y:S02]  /*5e20*/  ISETP.NE.U32.AND P2, PT, R141, 0x1, PT ;  /* 0x000000018d00780c */ /* 0x000fe40003f45070 */
[----:B------:R-:W-:Y:S02]  /*5e30*/  CS2R R86, SRZ ;  /* 0x0000000000567805 */ /* 0x000fe4000001ff00 */
[----:B------:R-:W-:Y:S02]  /*5e40*/  CS2R R84, SRZ ;  /* 0x0000000000547805 */ /* 0x000fe4000001ff00 */
[----:B------:R-:W-:Y:S02]  /*5e50*/  CS2R R78, SRZ ;  /* 0x00000000004e7805 */ /* 0x000fe4000001ff00 */
[----:B------:R-:W-:Y:S02]  /*5e60*/  SEL R82, R82, 0x10, !P2 ;  /* 0x0000001052527807 */ /* 0x000fe40005000000 */
[----:B------:R-:W-:Y:S03]  /*5e70*/  CS2R R76, SRZ ;  /* 0x00000000004c7805 */ /* 0x000fe6000001ff00 */
[----:B------:R-:W-:Y:S02]  /*5e80*/  IMAD.IADD R163, R163, 0x1, R82 ;  /* 0x00000001a3a37824 */ /* 0x000fe400078e0252 */
[C---:B------:R-:W-:Y:S02]  /*5e90*/  IMAD.IADD R154, R82.reuse, 0x1, R162 ;  /* 0x00000001529a7824 */ /* 0x040fe400078e02a2 */
[----:B------:R-:W-:Y:S01]  /*5ea0*/  IMAD.IADD R152, R82, 0x1, R153 ;  /* 0x0000000152987824 */ /* 0x000fe200078e0299 */
[----:B-1----:R-:W-:Y:S01]  /*5eb0*/  SHF.L.U32 R0, R156, 0x1f, RZ ;  /* 0x0000001f9c007819 */ /* 0x002fe200000006ff */
[----:B------:R-:W-:Y:S03]  /*5ec0*/  IMAD.IADD R150, R82, 0x1, R151 ;  /* 0x0000000152967824 */ /* 0x000fe600078e0297 */
[----:B------:R1:W4:Y:S01]  /*5ed0*/  SYNCS.PHASECHK.TRANS64.TRYWAIT P0, [R74+URZ+0xa0], R0 ;  /* 0x0000a0004a0075a7 */ /* 0x00032200080011ff */
[----:B--2---:R-:W-:Y:S01]  /*5ee0*/  @P5 SEL R83, RZ, 0x1, !P1 ;  /* 0x00000001ff535807 */ /* 0x004fe20004800000 */
[----:B-1----:R-:W-:Y:S06]  /*5ef0*/  @!P5 BRA `(.L_x_95) ;  /* 0x000000000088d947 */ /* 0x002fec0003800000 */
[----:B------:R-:W-:Y:S01]  /*5f00*/  IMAD.MOV.U32 R135, RZ, RZ, RZ ;  /* 0x000000ffff877224 */ /* 0x000fe200078e00ff */
[----:B------:R-:W-:Y:S01]  /*5f10*/  ISETP.NE.AND P1, PT, R83, RZ, PT ;  /* 0x000000ff5300720c */ /* 0x000fe20003f25270 */
[----:B------:R-:W-:Y:S01]  /*5f20*/  BSSY B0, `(.L_x_96) ;  /* 0x0000014000007945 */ /* 0x000fe20003800000 */
[----:B------:R-:W-:Y:S02]  /*5f30*/  CS2R R78, SRZ ;  /* 0x00000000004e7805 */ /* 0x000fe4000001ff00 */
        /* <DEDUP_REMOVED lines=13> */
[----:B------:R-:W-:Y:S01]  /*6010*/  CS2R R132, SRZ ;  /* 0x0000000000847805 */ /* 0x000fe2000001ff00 */
[----:B------:R-:W-:Y:S06]  /*6020*/  @P1 BRA `(.L_x_97) ;  /* 0x00000000000c1947 */ /* 0x000fec0003800000 */
[----:B------:R-:W-:Y:S04]  /*6030*/  SHF.L.U32 R3, R157, 0x1f, RZ ;  /* 0x0000001f9d037819 */ /* 0x000fe800000006ff */
[----:B------:R-:W1:Y:S02]  /*6040*/  SYNCS.PHASECHK.TRANS64.TRYWAIT P1, [UR44+0x30], R3 ;  /* 0x00003003ff0075a7 */ /* 0x000e64000802112c */
[----:B-1----:R-:W-:Y:S05]  /*6050*/  @!P1 BRA `(.L_x_98) ;  /* 0x0000005800ec9947 */ /* 0x002fea0003800000 */
.L_x_97:
[----:B------:R-:W-:Y:S05]  /*6060*/  BSYNC B0 ;  /* 0x0000000000007941 */ /* 0x000fea0003800000 */
.L_x_96:
[----:B------:R-:W-:Y:S01]  /*6070*/  ISETP.NE.AND P1, PT, R96, RZ, PT ;  /* 0x000000ff6000720c */ /* 0x000fe20003f25270 */
[----:B------:R-:W-:Y:S11]  /*6080*/  HFMA2 R75, -RZ, RZ, 0, 5.9604644775390625e-08 ;  /* 0x00000001ff4b7431 */ /* 0x000ff600000001ff */
[----:B------:R-:W-:Y:S01]  /*6090*/  @!UPT UIADD3 URZ, UPT, UPT, URZ, URZ, URZ ;  /* 0x000000fffffff290 */ /* 0x000fe2000fffe0ff */
[----:B------:R2:W1:Y:S04]  /*60a0*/  @P1 LDS.128 R76, [R164+UR44+0x400] ;  /* 0x0004002ca44c1984 */ /* 0x0004680008000c00 */
[----:B------:R2:W1:Y:S04]  /*60b0*/  @P1 LDS.128 R84, [R163+0x400] ;  /* 0x00040000a3541984 */ /* 0x0004680000000c00 */
[----:B------:R2:W1:Y:S04]  /*60c0*/  @P1 LDS.128 R92, [R162+0x400] ;  /* 0x00040000a25c1984 */ /* 0x0004680000000c00 */
[----:B------:R2:W1:Y:S04]  /*60d0*/  @P1 LDS.128 R100, [R154+0x400] ;  /* 0x000400009a641984 */ /* 0x0004680000000c00 */
[----:B------:R2:W1:Y:S04]  /*60e0*/  @P1 LDS.128 R108, [R153+0x400] ;  /* 0x00040000996c1984 */ /* 0x0004680000000c00 */
[----:B------:R2:W1:Y:S04]  /*60f0*/  @P1 LDS.128 R116, [R152+0x400] ;  /* 0x0004000098741984 */ /* 0x0004680000000c00 */
[----:B------:R2:W1:Y:S04]  /*6100*/  @P1 LDS.128 R124, [R151+0x400] ;  /* 0x00040000977c1984 */ /* 0x0004680000000c00 */
[----:B------:R2:W1:Y:S02]  /*6110*/  @P1 LDS.128 R132, [R150+0x400] ;  /* 0x0004000096841984 */ /* 0x0004640000000c00 */
.L_x_95:
[----:B------:R-:W-:Y:S05]  /*6120*/  BSYNC B1 ;  /* 0x0000000000017941 */ /* 0x000fea0003800000 */
.L_x_94:
[----:B-1----:R-:W-:Y:S04]  /*6130*/  SHF.R.U32.HI R2, RZ, 0x15, R71 ;  /* 0x00000015ff027819 */ /* 0x002fe80000011647 */
[----:B------:R-:W-:Y:S01]  /*6140*/  LOP3.LUT P1, RZ, R2, 0x3, R143, 0x48, !PT ;  /* 0x0000000302ff7812 */ /* 0x000fe2000782488f */
[----:B------:R-:W-:Y:S01]  /*6150*/  @!UPT UIADD3 URZ, UPT, UPT, URZ, URZ, URZ ;  /* 0x000000fffffff290 */ /* 0x000fe2000fffe0ff */
[----:B----4-:R-:W-:Y:S11]  /*6160*/  @P0 BRA `(.L_x_99) ;  /* 0x0000000000080947 */ /* 0x010ff60003800000 */
[----:B------:R-:W1:Y:S02]  /*6170*/  SYNCS.PHASECHK.TRANS64.TRYWAIT P0, [R74+URZ+0xa0], R0 ;  /* 0x0000a0004a0075a7 */ /* 0x000e6400080011ff */
[----:B-1----:R-:W-:Y:S05]  /*6180*/  @!P0 BRA `(.L_x_100) ;  /* 0x0000005800b88947 */ /* 0x002fea0003800000 */
.L_x_99:
[----:B------:R-:W-:Y:S05]  /*6190*/  @!P1 BRA `(.L_x_101) ;  /* 0x0000000000409947 */ /* 0x000fea0003800000 */
[----:B------:R-:W4:Y:S01]  /*61a0*/  LDCU.64 UR8, c[0x4][0x70] ;  /* 0x01000e00ff0877ac */ /* 0x000f220008000a00 */
[----:B------:R-:W-:Y:S01]  /*61b0*/  MOV R3, 0x0 ;  /* 0x0000000000037802 */ /* 0x000fe20000000f00 */
[----:B------:R-:W-:Y:S02]  /*61c0*/  HFMA2 R12, -RZ, RZ, 0, 5.9604644775390625e-08 ;  /* 0x00000001ff0c7431 */ /* 0x000fe400000001ff */
[----:B------:R-:W-:Y:S02]  /*61d0*/  IMAD.MOV.U32 R8, RZ, RZ, 0x192 ;  /* 0x00000192ff087424 */ /* 0x000fe400078e00ff */
[----:B------:R-:W-:Y:S01]  /*61e0*/  IMAD.MOV.U32 R13, RZ, RZ, RZ ;  /* 0x000000ffff0d7224 */ /* 0x000fe200078e00ff */
[----:B------:R-:W5:Y:S01]  /*61f0*/  LDCU.64 UR6, c[0x4][0x78] ;  /* 0x01000f00ff0677ac */ /* 0x000f620008000a00 */
[----:B------:R-:W1:Y:S01]  /*6200*/  LDC.64 R2, c[0x4][R3] ;  /* 0x0100000003027b82 */ /* 0x000e620000000a00 */
[----:B------:R-:W2:Y:S01]  /*6210*/  LDCU.64 UR4, c[0x4][0x10] ;  /* 0x01000200ff0477ac */ /* 0x000ea20008000a00 */
[----:B----4-:R-:W-:Y:S01]  /*6220*/  MOV R5, UR9 ;  /* 0x0000000900057c02 */ /* 0x010fe20008000f00 */
[----:B------:R-:W-:Y:S01]  /*6230*/  IMAD.U32 R4, RZ, RZ, UR8 ;  /* 0x00000008ff047e24 */ /* 0x000fe2000f8e00ff */
[----:B-----5:R-:W-:Y:S01]  /*6240*/  MOV R7, UR7 ;  /* 0x0000000700077c02 */ /* 0x020fe20008000f00 */
[----:B------:R-:W-:Y:S01]  /*6250*/  IMAD.U32 R6, RZ, RZ, UR6 ;  /* 0x00000006ff067e24 */ /* 0x000fe2000f8e00ff */
[----:B--2---:R-:W-:Y:S01]  /*6260*/  MOV R11, UR5 ;  /* 0x00000005000b7c02 */ /* 0x004fe20008000f00 */
[----:B------:R-:W-:Y:S02]  /*6270*/  IMAD.U32 R10, RZ, RZ, UR4 ;  /* 0x00000004ff0a7e24 */ /* 0x000fe4000f8e00ff */
[----:B------:R-:W-:Y:S07]  /*6280*/  LEPC R20, `(.L_x_101) ;  /* 0x000000001014794e */ /* 0x000fee0000000000 */
[----:B-1-3--:R-:W-:Y:S05]  /*6290*/  CALL.ABS.NOINC R2 ;  /* 0x0000000002007343 */ /* 0x00afea0003c00000 */
.L_x_101:
[----:B------:R-:W-:Y:S01]  /*62a0*/  SHF.L.U32 R3, R76, 0x10, RZ ;  /* 0x000000104c037819 */ /* 0x000fe200000006ff */
[----:B------:R-:W-:Y:S05]  /*62b0*/  WARPSYNC.ALL ;  /* 0x0000000000007948 */ /* 0x000fea0003800000 */
[----:B------:R-:W-:Y:S01]  /*62c0*/  R2UR UR4, R71 ;  /* 0x00000000470472ca */ /* 0x000fe200000e0000 */
[----:B------:R-:W-:Y:S01]  /*62d0*/  BSSY.RECONVERGENT B0, `(.L_x_102) ;  /* 0x00000fc000007945 */ /* 0x000fe20003800200 */
[----:B------:R-:W-:Y:S02]  /*62e0*/  LOP3.LUT R72, R79, 0xffff0000, RZ, 0xc0, !PT ;  /* 0xffff00004f487812 */ /* 0x000fe400078ec0ff */
[----:B------:R-:W-:Y:S09]  /*62f0*/  ISETP.NE.AND P0, PT, R160, RZ, PT ;  /* 0x000000ffa000720c */ /* 0x000ff20003f05270 */
[----:B------:R-:W1:Y:S02]  /*6300*/  LDTM.x64 R4, tmem[UR4] ;  /* 0x00000004000479ee */ /* 0x000e640008340000 */
[----:B-1-3--:R-:W-:Y:S01]  /*6310*/  FMUL R0, R70, R4 ;  /* 0x0000000446007220 */ /* 0x00afe20000400000 */
[----:B------:R-:W-:Y:S01]  /*6320*/  LOP3.LUT R4, R76, 0xffff0000, RZ, 0xc0, !PT ;  /* 0xffff00004c047812 */ /* 0x000fe200078ec0ff */
[C---:B------:R-:W-:Y:S01]  /*6330*/  FMUL R2, R70.reuse, R5 ;  /* 0x0000000546027220 */ /* 0x040fe20000400000 */
[----:B------:R-:W-:Y:S01]  /*6340*/  SHF.L.U32 R5, R77, 0x10, RZ ;  /* 0x000000104d057819 */ /* 0x000fe200000006ff */
[----:B------:R-:W-:Y:S01]  /*6350*/  FFMA R0, R73, R3, R0 ;  /* 0x0000000349007223 */ /* 0x000fe20000000000 */
[C---:B------:R-:W-:Y:S01]  /*6360*/  FMUL R3, R70.reuse, R6 ;  /* 0x0000000646037220 */ /* 0x040fe20000400000 */
[----:B------:R-:W-:Y:S01]  /*6370*/  LOP3.LUT R6, R77, 0xffff0000, RZ, 0xc0, !PT ;  /* 0xffff00004d067812 */ /* 0x000fe200078ec0ff */
[C---:B------:R-:W-:Y:S01]  /*6380*/  FFMA R2, R73.reuse, R4, R2 ;  /* 0x0000000449027223 */ /* 0x040fe20000000002 */
[----:B------:R-:W-:Y:S01]  /*6390*/  FMUL R7, R70, R7 ;  /* 0x0000000746077220 */ /* 0x000fe20000400000 */
[C---:B------:R-:W-:Y:S01]  /*63a0*/  FFMA R3, R73.reuse, R5, R3 ;  /* 0x0000000549037223 */ /* 0x040fe20000000003 */
[----:B------:R-:W-:Y:S01]  /*63b0*/  SHF.L.U32 R5, R78, 0x10, RZ ;  /* 0x000000104e057819 */ /* 0x000fe200000006ff */
[----:B------:R-:W-:Y:S01]  /*63c0*/  FMUL R4, R70, R8 ;  /* 0x0000000846047220 */ /* 0x000fe20000400000 */
[----:B------:R-:W-:Y:S01]  /*63d0*/  F2FP.BF16.F32.PACK_AB R88, R2, R0 ;  /* 0x000000000258723e */ /* 0x000fe200000010ff */
[C---:B------:R-:W-:Y:S01]  /*63e0*/  FFMA R7, R73.reuse, R6, R7 ;  /* 0x0000000649077223 */ /* 0x040fe20000000007 */
[----:B------:R-:W-:Y:S01]  /*63f0*/  LOP3.LUT R6, R78, 0xffff0000, RZ, 0xc0, !PT ;  /* 0xffff00004e067812 */ /* 0x000fe200078ec0ff */
[----:B------:R-:W-:Y:S01]  /*6400*/  FFMA R4, R73, R5, R4 ;  /* 0x0000000549047223 */ /* 0x000fe20000000004 */
[----:B------:R-:W-:Y:S01]  /*6410*/  SHF.L.U32 R8, R79, 0x10, RZ ;  /* 0x000000104f087819 */ /* 0x000fe200000006ff */
[C---:B------:R-:W-:Y:S01]  /*6420*/  FMUL R0, R70.reuse, R9 ;  /* 0x0000000946007220 */ /* 0x040fe20000400000 */
[----:B------:R-:W-:Y:S01]  /*6430*/  F2FP.BF16.F32.PACK_AB R89, R7, R3 ;  /* 0x000000030759723e */ /* 0x000fe200000010ff */
[----:B------:R-:W-:Y:S01]  /*6440*/  FMUL R2, R70, R10 ;  /* 0x0000000a46027220 */ /* 0x000fe20000400000 */
[----:B------:R-:W-:Y:S01]  /*6450*/  SHF.L.U32 R7, R84, 0x10, RZ ;  /* 0x0000001054077819 */ /* 0x000fe200000006ff */
[----:B------:R-:W-:Y:S01]  /*6460*/  FMUL R5, R70, R11 ;  /* 0x0000000b46057220 */ /* 0x000fe20000400000 */
[----:B------:R-:W-:Y:S01]  /*6470*/  LOP3.LUT R9, R87, 0xffff0000, RZ, 0xc0, !PT ;  /* 0xffff000057097812 */ /* 0x000fe200078ec0ff */
[C---:B------:R-:W-:Y:S01]  /*6480*/  FFMA R0, R73.reuse, R6, R0 ;  /* 0x0000000649007223 */ /* 0x040fe20000000000 */
[C---:B------:R-:W-:Y:S01]  /*6490*/  FFMA R2, R73.reuse, R8, R2 ;  /* 0x0000000849027223 */ /* 0x040fe20000000002 */
[----:B------:R-:W-:Y:S01]  /*64a0*/  LOP3.LUT R8, R84, 0xffff0000, RZ, 0xc0, !PT ;  /* 0xffff000054087812 */ /* 0x000fe200078ec0ff */
[----:B------:R-:W-:Y:S01]  /*64b0*/  FFMA R5, R73, R72, R5 ;  /* 0x0000004849057223 */ /* 0x000fe20000000005 */
[----:B------:R-:W-:Y:S01]  /*64c0*/  SHF.L.U32 R72, R93, 0x10, RZ ;  /* 0x000000105d487819 */ /* 0x000fe200000006ff */
[----:B------:R-:W-:Y:S01]  /*64d0*/  FMUL R3, R70, R12 ;  /* 0x0000000c46037220 */ /* 0x000fe20000400000 */
[----:B------:R-:W-:Y:S01]  /*64e0*/  F2FP.BF16.F32.PACK_AB R90, R0, R4 ;  /* 0x00000004005a723e */ /* 0x000fe200000010ff */
[C---:B------:R-:W-:Y:S01]  /*64f0*/  FMUL R6, R70.reuse, R13 ;  /* 0x0000000d46067220 */ /* 0x040fe20000400000 */
[----:B------:R-:W-:Y:S01]  /*6500*/  F2FP.BF16.F32.PACK_AB R91, R5, R2 ;  /* 0x00000002055b723e */ /* 0x000fe200000010ff */
[----:B------:R-:W-:Y:S01]  /*6510*/  FFMA R3, R73, R7, R3 ;  /* 0x0000000749037223 */ /* 0x000fe20000000003 */
[----:B------:R-:W-:Y:S01]  /*6520*/  SHF.L.U32 R5, R85, 0x10, RZ ;  /* 0x0000001055057819 */ /* 0x000fe200000006ff */
[----:B------:R-:W-:Y:S01]  /*6530*/  FFMA R6, R73, R8, R6 ;  /* 0x0000000849067223 */ /* 0x000fe20000000006 */
[----:B------:R-:W-:Y:S01]  /*6540*/  LOP3.LUT R7, R85, 0xffff0000, RZ, 0xc0, !PT ;  /* 0xffff000055077812 */ /* 0x000fe200078ec0ff */
[----:B------:R-:W-:Y:S01]  /*6550*/  FMUL R0, R70, R14 ;  /* 0x0000000e46007220 */ /* 0x000fe20000400000 */
[----:B------:R-:W-:Y:S01]  /*6560*/  SHF.L.U32 R8, R86, 0x10, RZ ;  /* 0x0000001056087819 */ /* 0x000fe200000006ff */
[----:B------:R-:W-:Y:S01]  /*6570*/  FMUL R2, R70, R15 ;  /* 0x0000000f46027220 */ /* 0x000fe20000400000 */
[----:B------:R-:W-:Y:S01]  /*6580*/  F2FP.BF16.F32.PACK_AB R104, R6, R3 ;  /* 0x000000030668723e */ /* 0x000fe200000010ff */
[----:B------:R-:W-:Y:S01]  /*6590*/  FMUL R4, R70, R16 ;  /* 0x0000001046047220 */ /* 0x000fe20000400000 */
        /* <DEDUP_REMOVED lines=8> */
[----:B------:R-:W-:Y:S01]  /*6620*/  FMUL R6, R70, R19 ;  /* 0x0000001346067220 */ /* 0x000fe20000400000 */
[C---:B------:R-:W-:Y:S01]  /*6630*/  FFMA R3, R73.reuse, R7, R3 ;  /* 0x0000000749037223 */ /* 0x040fe20000000003 */
[C---:B------:R-:W-:Y:S01]  /*6640*/  SHF.L.U32 R7, R92.reuse, 0x10, RZ ;  /* 0x000000105c077819 */ /* 0x040fe200000006ff */
[----:B------:R-:W-:Y:S01]  /*6650*/  FFMA R5, R73, R8, R5 ;  /* 0x0000000849057223 */ /* 0x000fe20000000005 */
[----:B------:R-:W-:Y:S01]  /*6660*/  LOP3.LUT R8, R92, 0xffff0000, RZ, 0xc0, !PT ;  /* 0xffff00005c087812 */ /* 0x000fe200078ec0ff */
[C---:B------:R-:W-:Y:S01]  /*6670*/  FMUL R0, R70.reuse, R20 ;  /* 0x0000001446007220 */ /* 0x040fe20000400000 */
[----:B------:R-:W-:Y:S01]  /*6680*/  F2FP.BF16.F32.PACK_AB R106, R3, R4 ;  /* 0x00000004036a723e */ /* 0x000fe200000010ff */
[C---:B------:R-:W-:Y:S01]  /*6690*/  FMUL R2, R70.reuse, R21 ;  /* 0x0000001546027220 */ /* 0x040fe20000400000 */
[C---:B------:R-:W-:Y:S01]  /*66a0*/  FFMA R6, R73.reuse, R9, R6 ;  /* 0x0000000949067223 */ /* 0x040fe20000000006 */
[C---:B------:R-:W-:Y:S01]  /*66b0*/  FFMA R0, R73.reuse, R7, R0 ;  /* 0x0000000749007223 */ /* 0x040fe20000000000 */
[C---:B------:R-:W-:Y:S01]  /*66c0*/  FMUL R14, R70.reuse, R33 ;  /* 0x00000021460e7220 */ /* 0x040fe20000400000 */
[----:B------:R-:W-:Y:S01]  /*66d0*/  FFMA R2, R73, R8, R2 ;  /* 0x0000000849027223 */ /* 0x000fe20000000002 */
[----:B------:R-:W-:Y:S01]  /*66e0*/  FMUL R33, R70, R52 ;  /* 0x0000003446217220 */ /* 0x000fe20000400000 */
[----:B------:R-:W-:Y:S01]  /*66f0*/  F2FP.BF16.F32.PACK_AB R107, R6, R5 ;  /* 0x00000005066b723e */ /* 0x000fe200000010ff */
[----:B------:R1:W-:Y:S01]  /*6700*/  STS.128 [R164+UR44+0x400], R88 ;  /* 0x00040058a4007988 */ /* 0x0003e20008000c2c */
[----:B------:R-:W-:Y:S01]  /*6710*/  FMUL R3, R70, R22 ;  /* 0x0000001646037220 */ /* 0x000fe20000400000 */
[----:B------:R-:W-:Y:S01]  /*6720*/  F2FP.BF16.F32.PACK_AB R52, R2, R0 ;  /* 0x000000000234723e */ /* 0x000fe200000010ff */
[C---:B------:R-:W-:Y:S01]  /*6730*/  FMUL R4, R70.reuse, R23 ;  /* 0x0000001746047220 */ /* 0x040fe20000400000 */
[----:B------:R-:W-:Y:S01]  /*6740*/  LOP3.LUT R0, R93, 0xffff0000, RZ, 0xc0, !PT ;  /* 0xffff00005d007812 */ /* 0x000fe200078ec0ff */
[----:B------:R-:W-:Y:S01]  /*6750*/  FMUL R11, R70, R30 ;  /* 0x0000001e460b7220 */ /* 0x000fe20000400000 */
[----:B------:R-:W-:Y:S01]  /*6760*/  SHF.L.U32 R2, R94, 0x10, RZ ;  /* 0x000000105e027819 */ /* 0x000fe200000006ff */
[C---:B------:R-:W-:Y:S01]  /*6770*/  FMUL R12, R70.reuse, R31 ;  /* 0x0000001f460c7220 */ /* 0x040fe20000400000 */
[----:B------:R-:W-:Y:S01]  /*6780*/  FMUL R30, R70, R49 ;  /* 0x00000031461e7220 */ /* 0x000fe20000400000 */
[----:B------:R-:W-:Y:S01]  /*6790*/  LOP3.LUT R49, R94, 0xffff0000, RZ, 0xc0, !PT ;  /* 0xffff00005e317812 */ /* 0x000fe200078ec0ff */
[C---:B------:R-:W-:Y:S01]  /*67a0*/  FMUL R5, R70.reuse, R24 ;  /* 0x0000001846057220 */ /* 0x040fe20000400000 */
[C---:B------:R-:W-:Y:S01]  /*67b0*/  FMUL R13, R70.reuse, R32 ;  /* 0x00000020460d7220 */ /* 0x040fe20000400000 */
[C---:B------:R-:W-:Y:S01]  /*67c0*/  FMUL R31, R70.reuse, R50 ;  /* 0x00000032461f7220 */ /* 0x040fe20000400000 */
[----:B------:R-:W-:Y:S01]  /*67d0*/  SHF.L.U32 R50, R95, 0x10, RZ ;  /* 0x000000105f327819 */ /* 0x000fe200000006ff */
[----:B------:R-:W-:Y:S01]  /*67e0*/  FFMA R3, R73, R72, R3 ;  /* 0x0000004849037223 */ /* 0x000fe20000000003 */
[C---:B------:R-:W-:Y:S01]  /*67f0*/  FMUL R6, R70.reuse, R25 ;  /* 0x0000001946067220 */ /* 0x040fe20000400000 */
[----:B------:R-:W-:Y:S01]  /*6800*/  FMUL R32, R70, R51 ;  /* 0x0000003346207220 */ /* 0x000fe20000400000 */
[----:B------:R-:W-:Y:S01]  /*6810*/  LOP3.LUT R51, R95, 0xffff0000, RZ, 0xc0, !PT ;  /* 0xffff00005f337812 */ /* 0x000fe200078ec0ff */
[C---:B------:R-:W-:Y:S01]  /*6820*/  FFMA R4, R73.reuse, R0, R4 ;  /* 0x0000000049047223 */ /* 0x040fe20000000004 */
[----:B------:R-:W-:Y:S01]  /*6830*/  SHF.L.U32 R0, R100, 0x10, RZ ;  /* 0x0000001064007819 */ /* 0x000fe200000006ff */
[C---:B------:R-:W-:Y:S01]  /*6840*/  FMUL R7, R70.reuse, R26 ;  /* 0x0000001a46077220 */ /* 0x040fe20000400000 */
[----:B------:R-:W-:Y:S01]  /*6850*/  FMUL R8, R70, R27 ;  /* 0x0000001b46087220 */ /* 0x000fe20000400000 */
[C---:B------:R-:W-:Y:S01]  /*6860*/  FFMA R5, R73.reuse, R2, R5 ;  /* 0x0000000249057223 */ /* 0x040fe20000000005 */
[----:B------:R-:W-:Y:S01]  /*6870*/  LOP3.LUT R2, R100, 0xffff0000, RZ, 0xc0, !PT ;  /* 0xffff000064027812 */ /* 0x000fe200078ec0ff */
[C---:B------:R-:W-:Y:S01]  /*6880*/  FMUL R9, R70.reuse, R28 ;  /* 0x0000001c46097220 */ /* 0x040fe20000400000 */
[C---:B------:R-:W-:Y:S01]  /*6890*/  FFMA R6, R73.reuse, R49, R6 ;  /* 0x0000003149067223 */ /* 0x040fe20000000006 */
[C---:B------:R-:W-:Y:S01]  /*68a0*/  FMUL R15, R70.reuse, R34 ;  /* 0x00000022460f7220 */ /* 0x040fe20000400000 */
[----:B------:R-:W-:Y:S01]  /*68b0*/  FMUL R34, R70, R53 ;  /* 0x0000003546227220 */ /* 0x000fe20000400000 */
[----:B------:R-:W-:Y:S01]  /*68c0*/  F2FP.BF16.F32.PACK_AB R53, R4, R3 ;  /* 0x000000030435723e */ /* 0x000fe200000010ff */
[----:B------:R-:W-:Y:S01]  /*68d0*/  FFMA R7, R73, R50, R7 ;  /* 0x0000003249077223 */ /* 0x000fe20000000007 */
[----:B------:R-:W-:Y:S01]  /*68e0*/  SHF.L.U32 R3, R101, 0x10, RZ ;  /* 0x0000001065037819 */ /* 0x000fe200000006ff */
[----:B------:R-:W-:Y:S01]  /*68f0*/  FFMA R8, R73, R51, R8 ;  /* 0x0000003349087223 */ /* 0x000fe20000000008 */
[----:B------:R-:W-:Y:S01]  /*6900*/  SHF.L.U32 R4, R135, 0x10, RZ ;  /* 0x0000001087047819 */ /* 0x000fe200000006ff */
[----:B------:R-:W-:Y:S01]  /*6910*/  FFMA R9, R73, R0, R9 ;  /* 0x0000000049097223 */ /* 0x000fe20000000009 */
[----:B------:R-:W-:Y:S01]  /*6920*/  LOP3.LUT R0, R101, 0xffff0000, RZ, 0xc0, !PT ;  /* 0xffff000065007812 */ /* 0x000fe200078ec0ff */
[C---:B------:R-:W-:Y:S01]  /*6930*/  FMUL R10, R70.reuse, R29 ;  /* 0x0000001d460a7220 */ /* 0x040fe20000400000 */
[C---:B------:R-:W-:Y:S01]  /*6940*/  FMUL R16, R70.reuse, R35 ;  /* 0x0000002346107220 */ /* 0x040fe20000400000 */
[C---:B------:R-:W-:Y:S01]  /*6950*/  FMUL R17, R70.reuse, R36 ;  /* 0x0000002446117220 */ /* 0x040fe20000400000 */
[----:B------:R-:W-:Y:S01]  /*6960*/  FMUL R18, R70, R37 ;  /* 0x0000002546127220 */ /* 0x000fe20000400000 */
[C---:B------:R-:W-:Y:S01]  /*6970*/  FFMA R10, R73.reuse, R2, R10 ;  /* 0x00000002490a7223 */ /* 0x040fe2000000000a */
[C---:B------:R-:W-:Y:S01]  /*6980*/  SHF.L.U32 R2, R102.reuse, 0x10, RZ ;  /* 0x0000001066027819 */ /* 0x040fe200000006ff */
[----:B------:R-:W-:Y:S01]  /*6990*/  FFMA R11, R73, R3, R11 ;  /* 0x00000003490b7223 */ /* 0x000fe2000000000b */
[----:B------:R-:W-:Y:S01]  /*69a0*/  SHF.L.U32 R3, R103, 0x10, RZ ;  /* 0x0000001067037819 */ /* 0x000fe200000006ff */
[C---:B------:R-:W-:Y:S01]  /*69b0*/  FFMA R12, R73.reuse, R0, R12 ;  /* 0x00000000490c7223 */ /* 0x040fe2000000000c */
[----:B------:R-:W-:Y:S01]  /*69c0*/  LOP3.LUT R0, R102, 0xffff0000, RZ, 0xc0, !PT ;  /* 0xffff000066007812 */ /* 0x000fe200078ec0ff */
[----:B------:R-:W-:Y:S01]  /*69d0*/  FFMA R13, R73, R2, R13 ;  /* 0x00000002490d7223 */ /* 0x000fe2000000000d */
[----:B------:R-:W-:Y:S01]  /*69e0*/  LOP3.LUT R2, R103, 0xffff0000, RZ, 0xc0, !PT ;  /* 0xffff000067027812 */ /* 0x000fe200078ec0ff */
        /* <DEDUP_REMOVED lines=14> */
[C---:B------:R-:W-:Y:S01]  /*6ad0*/  FFMA R19, R73.reuse, R3, R19 ;  /* 0x0000000349137223 */ /* 0x040fe20000000013 */
[----:B------:R-:W-:Y:S01]  /*6ae0*/  LOP3.LUT R3, R110, 0xffff0000, RZ, 0xc0, !PT ;  /* 0xffff00006e037812 */ /* 0x000fe200078ec0ff */
[----:B------:R-:W-:Y:S01]  /*6af0*/  FFMA R20, R73, R0, R20 ;  /* 0x0000000049147223 */ /* 0x000fe20000000014 */
[----:B------:R-:W-:Y:S01]  /*6b00*/  SHF.L.U32 R0, R111, 0x10, RZ ;  /* 0x000000106f007819 */ /* 0x000fe200000006ff */
[----:B------:R-:W-:Y:S01]  /*6b10*/  FMUL R23, R70, R42 ;  /* 0x0000002a46177220 */ /* 0x000fe20000400000 */
[----:B------:R-:W-:Y:S01]  /*6b20*/  FFMA R21, R73, R2, R21 ;  /* 0x0000000249157223 */ /* 0x000fe20000000015 */
[----:B------:R-:W-:Y:S01]  /*6b30*/  LOP3.LUT R2, R111, 0xffff0000, RZ, 0xc0, !PT ;  /* 0xffff00006f027812 */ /* 0x000fe200078ec0ff */
[----:B------:R-:W-:Y:S01]  /*6b40*/  FFMA R22, R73, R3, R22 ;  /* 0x0000000349167223 */ /* 0x000fe20000000016 */
[----:B------:R-:W-:Y:S01]  /*6b50*/  SHF.L.U32 R3, R117, 0x10, RZ ;  /* 0x0000001075037819 */ /* 0x000fe200000006ff */
[C---:B------:R-:W-:Y:S01]  /*6b60*/  FFMA R23, R73.reuse, R0, R23 ;  /* 0x0000000049177223 */ /* 0x040fe20000000017 */
[----:B------:R-:W-:Y:S01]  /*6b70*/  SHF.L.U32 R0, R116, 0x10, RZ ;  /* 0x0000001074007819 */ /* 0x000fe200000006ff */
[C---:B------:R-:W-:Y:S01]  /*6b80*/  FMUL R24, R70.reuse, R43 ;  /* 0x0000002b46187220 */ /* 0x040fe20000400000 */
[C---:B------:R-:W-:Y:S01]  /*6b90*/  FMUL R25, R70.reuse, R44 ;  /* 0x0000002c46197220 */ /* 0x040fe20000400000 */
[C---:B------:R-:W-:Y:S01]  /*6ba0*/  FMUL R26, R70.reuse, R45 ;  /* 0x0000002d461a7220 */ /* 0x040fe20000400000 */
[----:B------:R-:W-:Y:S01]  /*6bb0*/  FMUL R27, R70, R46 ;  /* 0x0000002e461b7220 */ /* 0x000fe20000400000 */
        /* <DEDUP_REMOVED lines=12> */
[C---:B------:R-:W-:Y:S01]  /*6c80*/  FFMA R29, R73.reuse, R2, R29 ;  /* 0x00000002491d7223 */ /* 0x040fe2000000001d */
[----:B------:R-:W-:Y:S01]  /*6c90*/  SHF.L.U32 R2, R124, 0x10, RZ ;  /* 0x000000107c027819 */ /* 0x000fe200000006ff */
[----:B------:R1:W-:Y:S01]  /*6ca0*/  STS.128 [R163+0x400], R104 ;  /* 0x00040068a3007388 */ /* 0x0003e20000000c00 */
[----:B------:R-:W-:Y:S01]  /*6cb0*/  FMUL R35, R70, R54 ;  /* 0x0000003646237220 */ /* 0x000fe20000400000 */
[----:B------:R-:W-:Y:S01]  /*6cc0*/  F2FP.BF16.F32.PACK_AB R54, R6, R5 ;  /* 0x000000050636723e */ /* 0x000fe200000010ff */
[----:B------:R-:W-:Y:S01]  /*6cd0*/  FFMA R30, R73, R0, R30 ;  /* 0x00000000491e7223 */ /* 0x000fe2000000001e */
[----:B------:R-:W-:Y:S01]  /*6ce0*/  LOP3.LUT R0, R119, 0xffff0000, RZ, 0xc0, !PT ;  /* 0xffff000077007812 */ /* 0x000fe200078ec0ff */
[----:B------:R-:W-:Y:S01]  /*6cf0*/  FMUL R36, R70, R55 ;  /* 0x0000003746247220 */ /* 0x000fe20000400000 */
[----:B------:R-:W-:Y:S01]  /*6d00*/  F2FP.BF16.F32.PACK_AB R55, R8, R7 ;  /* 0x000000070837723e */ /* 0x000fe200000010ff */
[C---:B------:R-:W-:Y:S01]  /*6d10*/  FFMA R31, R73.reuse, R3, R31 ;  /* 0x00000003491f7223 */ /* 0x040fe2000000001f */
[----:B------:R-:W-:Y:S01]  /*6d20*/  LOP3.LUT R3, R124, 0xffff0000, RZ, 0xc0, !PT ;  /* 0xffff00007c037812 */ /* 0x000fe200078ec0ff */
[----:B------:R-:W-:Y:S01]  /*6d30*/  FFMA R32, R73, R0, R32 ;  /* 0x0000000049207223 */ /* 0x000fe20000000020 */
[----:B------:R-:W-:Y:S01]  /*6d40*/  SHF.L.U32 R0, R125, 0x10, RZ ;  /* 0x000000107d007819 */ /* 0x000fe200000006ff */
[----:B------:R1:W-:Y:S01]  /*6d50*/  STS.128 [R162+0x400], R52 ;  /* 0x00040034a2007388 */ /* 0x0003e20000000c00 */
[----:B------:R-:W-:Y:S01]  /*6d60*/  F2FP.BF16.F32.PACK_AB R8, R10, R9 ;  /* 0x000000090a08723e */ /* 0x000fe200000010ff */
[----:B------:R-:W-:Y:S01]  /*6d70*/  FFMA R33, R73, R2, R33 ;  /* 0x0000000249217223 */ /* 0x000fe20000000021 */
[----:B------:R-:W-:Y:S01]  /*6d80*/  LOP3.LUT R2, R125, 0xffff0000, RZ, 0xc0, !PT ;  /* 0xffff00007d027812 */ /* 0x000fe200078ec0ff */
[C---:B------:R-:W-:Y:S01]  /*6d90*/  FFMA R34, R73.reuse, R3, R34 ;  /* 0x0000000349227223 */ /* 0x040fe20000000022 */
[----:B------:R-:W-:Y:S01]  /*6da0*/  F2FP.BF16.F32.PACK_AB R9, R12, R11 ;  /* 0x0000000b0c09723e */ /* 0x000fe200000010ff */
[C---:B------:R-:W-:Y:S01]  /*6db0*/  FFMA R35, R73.reuse, R0, R35 ;  /* 0x0000000049237223 */ /* 0x040fe20000000023 */
[----:B------:R-:W-:Y:S01]  /*6dc0*/  F2FP.BF16.F32.PACK_AB R10, R14, R13 ;  /* 0x0000000d0e0a723e */ /* 0x000fe200000010ff */
[----:B------:R-:W-:Y:S01]  /*6dd0*/  FFMA R36, R73, R2, R36 ;  /* 0x0000000249247223 */ /* 0x000fe20000000024 */
[----:B------:R-:W-:Y:S01]  /*6de0*/  F2FP.BF16.F32.PACK_AB R11, R16, R15 ;  /* 0x0000000f100b723e */ /* 0x000fe200000010ff */
[----:B------:R-:W-:Y:S01]  /*6df0*/  FMUL R37, R70, R56 ;  /* 0x0000003846257220 */ /* 0x000fe20000400000 */
[----:B------:R-:W-:Y:S01]  /*6e00*/  SHF.L.U32 R0, R126, 0x10, RZ ;  /* 0x000000107e007819 */ /* 0x000fe200000006ff */
[----:B------:R-:W-:Y:S01]  /*6e10*/  FMUL R38, R70, R57 ;  /* 0x0000003946267220 */ /* 0x000fe20000400000 */
[----:B------:R-:W-:Y:S01]  /*6e20*/  LOP3.LUT R2, R126, 0xffff0000, RZ, 0xc0, !PT ;  /* 0xffff00007e027812 */ /* 0x000fe200078ec0ff */
[----:B------:R1:W-:Y:S01]  /*6e30*/  STS.128 [R154+0x400], R8 ;  /* 0x000400089a007388 */ /* 0x0003e20000000c00 */
[----:B------:R-:W-:Y:S01]  /*6e40*/  SHF.L.U32 R3, R127, 0x10, RZ ;  /* 0x000000107f037819 */ /* 0x000fe200000006ff */
[----:B------:R-:W-:Y:S01]  /*6e50*/  FFMA R37, R73, R0, R37 ;  /* 0x0000000049257223 */ /* 0x000fe20000000025 */
[----:B------:R-:W-:Y:S01]  /*6e60*/  LOP3.LUT R0, R127, 0xffff0000, RZ, 0xc0, !PT ;  /* 0xffff00007f007812 */ /* 0x000fe200078ec0ff */
[----:B------:R-:W-:Y:S01]  /*6e70*/  FMUL R39, R70, R58 ;  /* 0x0000003a46277220 */ /* 0x000fe20000400000 */
[----:B------:R-:W-:Y:S01]  /*6e80*/  F2FP.BF16.F32.PACK_AB R12, R18, R17 ;  /* 0x00000011120c723e */ /* 0x000fe200000010ff */
[----:B------:R-:W-:Y:S01]  /*6e90*/  FMUL R40, R70, R59 ;  /* 0x0000003b46287220 */ /* 0x000fe20000400000 */
[----:B------:R-:W-:Y:S01]  /*6ea0*/  F2FP.BF16.F32.PACK_AB R13, R20, R19 ;  /* 0x00000013140d723e */ /* 0x000fe200000010ff */
[C---:B------:R-:W-:Y:S01]  /*6eb0*/  FFMA R38, R73.reuse, R2, R38 ;  /* 0x0000000249267223 */ /* 0x040fe20000000026 */
[----:B------:R-:W-:Y:S01]  /*6ec0*/  F2FP.BF16.F32.PACK_AB R14, R22, R21 ;  /* 0x00000015160e723e */ /* 0x000fe200000010ff */
[C---:B------:R-:W-:Y:S01]  /*6ed0*/  FFMA R39, R73.reuse, R3, R39 ;  /* 0x0000000349277223 */ /* 0x040fe20000000027 */
[----:B------:R-:W-:Y:S01]  /*6ee0*/  F2FP.BF16.F32.PACK_AB R15, R24, R23 ;  /* 0x00000017180f723e */ /* 0x000fe200000010ff */
[----:B------:R-:W-:Y:S01]  /*6ef0*/  FFMA R40, R73, R0, R40 ;  /* 0x0000000049287223 */ /* 0x000fe20000000028 */
[----:B------:R-:W-:Y:S01]  /*6f00*/  SHF.L.U32 R2, R132, 0x10, RZ ;  /* 0x0000001084027819 */ /* 0x000fe200000006ff */
[----:B------:R-:W-:Y:S01]  /*6f10*/  FMUL R41, R70, R60 ;  /* 0x0000003c46297220 */ /* 0x000fe20000400000 */
[----:B------:R-:W-:Y:S01]  /*6f20*/  LOP3.LUT R0, R132, 0xffff0000, RZ, 0xc0, !PT ;  /* 0xffff000084007812 */ /* 0x000fe200078ec0ff */
[----:B------:R1:W-:Y:S01]  /*6f30*/  STS.128 [R153+0x400], R12 ;  /* 0x0004000c99007388 */ /* 0x0003e20000000c00 */
[C---:B------:R-:W-:Y:S01]  /*6f40*/  FMUL R42, R70.reuse, R61 ;  /* 0x0000003d462a7220 */ /* 0x040fe20000400000 */
[----:B------:R-:W-:Y:S01]  /*6f50*/  SHF.L.U32 R3, R133, 0x10, RZ ;  /* 0x0000001085037819 */ /* 0x000fe200000006ff */
[----:B------:R-:W-:Y:S01]  /*6f60*/  FMUL R43, R70, R62 ;  /* 0x0000003e462b7220 */ /* 0x000fe20000400000 */
[----:B------:R-:W-:Y:S01]  /*6f70*/  F2FP.BF16.F32.PACK_AB R16, R26, R25 ;  /* 0x000000191a10723e */ /* 0x000fe200000010ff */
[C---:B------:R-:W-:Y:S01]  /*6f80*/  FFMA R41, R73.reuse, R2, R41 ;  /* 0x0000000249297223 */ /* 0x040fe20000000029 */
[----:B------:R-:W-:Y:S01]  /*6f90*/  F2FP.BF16.F32.PACK_AB R17, R28, R27 ;  /* 0x0000001b1c11723e */ /* 0x000fe200000010ff */
[C---:B------:R-:W-:Y:S01]  /*6fa0*/  FFMA R42, R73.reuse, R0, R42 ;  /* 0x00000000492a7223 */ /* 0x040fe2000000002a */
[----:B------:R-:W-:Y:S01]  /*6fb0*/  F2FP.BF16.F32.PACK_AB R18, R30, R29 ;  /* 0x0000001d1e12723e */ /* 0x000fe200000010ff */
[----:B------:R-:W-:Y:S01]  /*6fc0*/  FFMA R43, R73, R3, R43 ;  /* 0x00000003492b7223 */ /* 0x000fe2000000002b */
[----:B------:R-:W-:Y:S01]  /*6fd0*/  F2FP.BF16.F32.PACK_AB R19, R32, R31 ;  /* 0x0000001f2013723e */ /* 0x000fe200000010ff */
[C---:B------:R-:W-:Y:S01]  /*6fe0*/  FMUL R44, R70.reuse, R63 ;  /* 0x0000003f462c7220 */ /* 0x040fe20000400000 */
[----:B------:R-:W-:Y:S01]  /*6ff0*/  LOP3.LUT R0, R133, 0xffff0000, RZ, 0xc0, !PT ;  /* 0xffff000085007812 */ /* 0x000fe200078ec0ff */
[----:B------:R-:W-:Y:S01]  /*7000*/  FMUL R45, R70, R64 ;  /* 0x00000040462d7220 */ /* 0x000fe20000400000 */
[C---:B------:R-:W-:Y:S01]  /*7010*/  SHF.L.U32 R2, R134.reuse, 0x10, RZ ;  /* 0x0000001086027819 */ /* 0x040fe200000006ff */
[----:B------:R1:W-:Y:S01]  /*7020*/  STS.128 [R152+0x400], R16 ;  /* 0x0004001098007388 */ /* 0x0003e20000000c00 */
[----:B------:R-:W-:Y:S01]  /*7030*/  LOP3.LUT R3, R134, 0xffff0000, RZ, 0xc0, !PT ;  /* 0xffff000086037812 */ /* 0x000fe200078ec0ff */
[C---:B------:R-:W-:Y:S01]  /*7040*/  FMUL R46, R70.reuse, R65 ;  /* 0x00000041462e7220 */ /* 0x040fe20000400000 */
[----:B------:R-:W-:Y:S01]  /*7050*/  LOP3.LUT R5, R135, 0xffff0000, RZ, 0xc0, !PT ;  /* 0xffff000087057812 */ /* 0x000fe200078ec0ff */
[C---:B------:R-:W-:Y:S01]  /*7060*/  FMUL R47, R70.reuse, R66 ;  /* 0x00000042462f7220 */ /* 0x040fe20000400000 */
[C---:B------:R-:W-:Y:S01]  /*7070*/  FFMA R44, R73.reuse, R0, R44 ;  /* 0x00000000492c7223 */ /* 0x040fe2000000002c */
[----:B------:R-:W-:Y:S01]  /*7080*/  FMUL R48, R70, R67 ;  /* 0x0000004346307220 */ /* 0x000fe20000400000 */
[----:B------:R-:W-:Y:S01]  /*7090*/  F2FP.BF16.F32.PACK_AB R20, R34, R33 ;  /* 0x000000212214723e */ /* 0x000fe200000010ff */
[C---:B------:R-:W-:Y:S01]  /*70a0*/  FFMA R45, R73.reuse, R2, R45 ;  /* 0x00000002492d7223 */ /* 0x040fe2000000002d */
[----:B------:R-:W-:Y:S01]  /*70b0*/  F2FP.BF16.F32.PACK_AB R21, R36, R35 ;  /* 0x000000232415723e */ /* 0x000fe200000010ff */
[C---:B------:R-:W-:Y:S01]  /*70c0*/  FFMA R46, R73.reuse, R3, R46 ;  /* 0x00000003492e7223 */ /* 0x040fe2000000002e */
[----:B------:R-:W-:Y:S01]  /*70d0*/  F2FP.BF16.F32.PACK_AB R22, R38, R37 ;  /* 0x000000252616723e */ /* 0x000fe200000010ff */
[C---:B------:R-:W-:Y:S01]  /*70e0*/  FFMA R47, R73.reuse, R4, R47 ;  /* 0x00000004492f7223 */ /* 0x040fe2000000002f */
[----:B------:R-:W-:Y:S01]  /*70f0*/  F2FP.BF16.F32.PACK_AB R23, R40, R39 ;  /* 0x000000272817723e */ /* 0x000fe200000010ff */
[----:B------:R-:W-:Y:S01]  /*7100*/  FFMA R48, R73, R5, R48 ;  /* 0x0000000549307223 */ /* 0x000fe20000000030 */
[----:B------:R-:W-:Y:S02]  /*7110*/  F2FP.BF16.F32.PACK_AB R4, R42, R41 ;  /* 0x000000292a04723e */ /* 0x000fe400000010ff */
[----:B------:R-:W-:Y:S01]  /*7120*/  F2FP.BF16.F32.PACK_AB R5, R44, R43 ;  /* 0x0000002b2c05723e */ /* 0x000fe200000010ff */
[----:B------:R1:W-:Y:S01]  /*7130*/  STS.128 [R151+0x400], R20 ;  /* 0x0004001497007388 */ /* 0x0003e20000000c00 */
[----:B------:R-:W-:Y:S02]  /*7140*/  F2FP.BF16.F32.PACK_AB R6, R46, R45 ;  /* 0x0000002d2e06723e */ /* 0x000fe400000010ff */
[----:B------:R-:W-:Y:S05]  /*7150*/  F2FP.BF16.F32.PACK_AB R7, R48, R47 ;  /* 0x0000002f3007723e */ /* 0x000fea00000010ff */
[----:B------:R1:W-:Y:S01]  /*7160*/  STS.128 [R150+0x400], R4 ;  /* 0x0004000496007388 */ /* 0x0003e20000000c00 */
[----:B------:R-:W-:Y:S01]  /*7170*/  @!PT LDS RZ, [RZ] ;  /* 0x00000000fffff984 */ /* 0x000fe20000000800 */
[----:B------:R-:W-:Y:S01]  /*7180*/  @!PT LDS RZ, [RZ] ;  /* 0x00000000fffff984 */ /* 0x000fe20000000800 */
[----:B------:R-:W-:Y:S01]  /*7190*/  @!PT LDS RZ, [RZ] ;  /* 0x00000000fffff984 */ /* 0x000fe20000000800 */
[----:B------:R-:W-:Y:S01]  /*71a0*/  @!PT LDS RZ, [RZ] ;  /* 0x00000000fffff984 */ /* 0x000fe20000000800 */
[----:B------:R3:W-:Y:S07]  /*71b0*/  MEMBAR.ALL.CTA ;  /* 0x0000000000007992 */ /* 0x0007ee0000008000 */
[----:B---3--:R-:W3:Y:S02]  /*71c0*/  FENCE.VIEW.ASYNC.S ;  /* 0x00000000000073c6 */ /* 0x008ee40000000000 */
[----:B---3--:R-:W-:Y:S06]  /*71d0*/  BAR.SYNC.DEFER_BLOCKING 0x1, 0x80 ;  /* 0x0042000000007b1d */ /* 0x008fec0000010000 */
[----:B------:R-:W-:Y:S05]  /*71e0*/  @P0 BRA `(.L_x_103) ;  /* 0x0000000000280947 */ /* 0x000fea0003800000 */
[----:B------:R-:W3:Y:S01]  /*71f0*/  LDCU.64 UR6, c[0x0][0x348] ;  /* 0x00006900ff0677ac */ /* 0x000ee20008000a00 */
[----:B------:R-:W-:Y:S01]  /*7200*/  UIADD3 UR4, UPT, UPT, UR44, 0x400, URZ ;  /* 0x000004002c047890 */ /* 0x000fe2000fffe0ff */
[----:B------:R-:W-:Y:S05]  /*7210*/  UMOV UR51, UR36 ;  /* 0x0000002400337c82 */ /* 0x000fea0008000000 */
[----:B------:R-:W-:Y:S04]  /*7220*/  MOV R147, UR4 ;  /* 0x0000000400937c02 */ /* 0x000fe80008000f00 */
[----:B------:R-:W-:Y:S01]  /*7230*/  R2UR UR48, R147 ;  /* 0x00000000933072ca */ /* 0x000fe200000e0000 */
[----:B---3--:R-:W-:Y:S04]  /*7240*/  UIADD3 UR4, UP0, UPT, UR6, 0x680, URZ ;  /* 0x0000068006047890 */ /* 0x008fe8000ff1e0ff */
[----:B------:R-:W-:Y:S09]  /*7250*/  UIADD3.X UR5, UPT, UPT, URZ, UR7, URZ, UP0, !UPT ;  /* 0x00000007ff057290 */ /* 0x000ff200087fe4ff */
[----:B------:R3:W-:Y:S01]  /*7260*/  UTMASTG.3D [UR48], [UR4] ;  /* 0x00000030040073b5 */ /* 0x0007e20008010000 */
[----:B------:R0:W-:Y:S01]  /*7270*/  UTMACMDFLUSH ;  /* 0x00000000000079b7 */ /* 0x0001e20000000000 */
[----:B---3--:R-:W-:Y:S04]  /*7280*/  DEPBAR.LE SB0, 0x1 ;  /* 0x000080400000791a */ /* 0x008fe80000000000 */
.L_x_103:
[----:B------:R-:W-:Y:S05]  /*7290*/  BSYNC.RECONVERGENT B0 ;  /* 0x0000000000007941 */ /* 0x000fea0003800200 */
.L_x_102:
[----:B------:R-:W-:Y:S01]  /*72a0*/  BAR.SYNC.DEFER_BLOCKING 0x1, 0x80 ;  /* 0x0042000000007b1d */ /* 0x000fe20000010000 */
[----:B------:R-:W-:Y:S01]  /*72b0*/  ISETP.NE.AND P1, PT, R161, RZ, PT ;  /* 0x000000ffa100720c */ /* 0x000fe20003f25270 */
[----:B------:R-:W-:Y:S01]  /*72c0*/  UISETP.NE.AND UP0, UPT, UR47, URZ, UPT ;  /* 0x000000ff2f00728c */ /* 0x000fe2000bf05270 */
[----:B------:R-:W-:Y:S11]  /*72d0*/  LEA R2, R75, UR44, 0x3 ;  /* 0x0000002c4b027c11 */ /* 0x000ff6000f8e18ff */
[----:B-1----:R-:W-:Y:S01]  /*72e0*/  @P1 SHF.L.U32 R4, R157, 0x1f, RZ ;  /* 0x0000001f9d041819 */ /* 0x002fe200000006ff */
[----:B------:R-:W-:Y:S06]  /*72f0*/  BRA.U !UP0, `(.L_x_104) ;  /* 0x0000000108247547 */ /* 0x000fec000b800000 */
[----:B------:R-:W1:Y:S01]  /*7300*/  S2R R0, SR_CgaCtaId ;  /* 0x0000000000007919 */ /* 0x000e620000008800 */
[----:B------:R-:W-:Y:S01]  /*7310*/  IMAD.U32 R3, RZ, RZ, UR46 ;  /* 0x0000002eff037e24 */ /* 0x000fe2000f8e00ff */
[----:B------:R-:W-:Y:S04]  /*7320*/  UIADD3 UR4, UPT, UPT, UR46, 0x1, URZ ;  /* 0x000000012e047890 */ /* 0x000fe8000fffe0ff */
[----:B------:R-:W-:Y:S01]  /*7330*/  @P1 LEA R3, R3, UR44, 0x3 ;  /* 0x0000002c03031c11 */ /* 0x000fe2000f8e18ff */
[----:B------:R-:W-:Y:S04]  /*7340*/  UISETP.NE.AND UP0, UPT, UR4, 0x4, UPT ;  /* 0x000000040400788c */ /* 0x000fe8000bf05270 */
[----:B------:R-:W-:Y:S01]  /*7350*/  @P1 VIADD R3, R3, 0x50 ;  /* 0x0000005003031836 */ /* 0x000fe20000000000 */
[----:B------:R-:W-:Y:S04]  /*7360*/  USEL UR46, UR4, URZ, UP0 ;  /* 0x000000ff042e7287 */ /* 0x000fe80008000000 */
[----:B-1----:R-:W-:Y:S04]  /*7370*/  @P1 PRMT R0, R0, 0x654, R3 ;  /* 0x0000065400001816 */ /* 0x002fe80000000003 */
[----:B------:R1:W-:Y:S04]  /*7380*/  @P1 SYNCS.ARRIVE.TRANS64.RED.A1T0 RZ, [R0+URZ], RZ ;  /* 0x000000ff00ff19a7 */ /* 0x0003e800081004ff */
.L_x_104:
[----:B------:R-:W3:Y:S01]  /*7390*/  @P1 SYNCS.PHASECHK.TRANS64.TRYWAIT P0, [R2+URZ+0x30], R4 ;  /* 0x00003004020015a7 */ /* 0x000ee200080011ff */
[----:B------:R-:W-:Y:S01]  /*73a0*/  BSSY B1, `(.L_x_105) ;  /* 0x000001f000017945 */ /* 0x000fe20003800000 */
[----:B---3--:R-:W-:Y:S03]  /*73b0*/  @P1 SEL R83, RZ, 0x1, !P0 ;  /* 0x00000001ff531807 */ /* 0x008fe60004000000 */
[----:B------:R-:W-:Y:S05]  /*73c0*/  @!P1 BRA `(.L_x_106) ;  /* 0x0000000000709947 */ /* 0x000fea0003800000 */
[----:B------:R-:W-:Y:S01]  /*73d0*/  ISETP.NE.AND P1, PT, R96, RZ, PT ;  /* 0x000000ff6000720c */ /* 0x000fe20003f25270 */
[----:B------:R-:W-:Y:S01]  /*73e0*/  BSSY B0, `(.L_x_107) ;  /* 0x000000b000007945 */ /* 0x000fe20003800000 */
[----:B------:R-:W-:Y:S11]  /*73f0*/  ISETP.NE.AND P0, PT, R83, RZ, PT ;  /* 0x000000ff5300720c */ /* 0x000ff60003f05270 */
[----:B------:R-:W-:Y:S05]  /*7400*/  @P1 IMAD R6, R75, 0x4000, R164 ;  /* 0x000040004b061824 */ /* 0x000fea00078e02a4 */
[----:B------:R-:W-:Y:S04]  /*7410*/  @P1 IADD3 R5, PT, PT, R6, UR44, RZ ;  /* 0x0000002c06051c10 */ /* 0x000fe8000fffe0ff */
[----:B------:R-:W-:Y:S01]  /*7420*/  @P1 IADD3 R4, PT, PT, R81, R5, RZ ;  /* 0x0000000551041210 */ /* 0x000fe20007ffe0ff */
[--C-:B------:R-:W-:Y:S02]  /*7430*/  @P1 IMAD.IADD R3, R80, 0x1, R5.reuse ;  /* 0x0000000150031824 */ /* 0x100fe400078e0205 */
[----:B------:R-:W-:Y:S01]  /*7440*/  @P1 IMAD.IADD R5, R82, 0x1, R5 ;  /* 0x0000000152051824 */ /* 0x000fe200078e0205 */
[----:B------:R-:W-:Y:S06]  /*7450*/  @P0 BRA `(.L_x_108) ;  /* 0x00000000000c0947 */ /* 0x000fec0003800000 */
[----:B-1----:R-:W-:Y:S04]  /*7460*/  SHF.L.U32 R0, R157, 0x1f, RZ ;  /* 0x0000001f9d007819 */ /* 0x002fe800000006ff */
[----:B------:R-:W1:Y:S02]  /*7470*/  SYNCS.PHASECHK.TRANS64.TRYWAIT P0, [R2+URZ+0x30], R0 ;  /* 0x00003000020075a7 */ /* 0x000e6400080011ff */
[----:B-1----:R-:W-:Y:S05]  /*7480*/  @!P0 BRA `(.L_x_109) ;  /* 0x00000048000c8947 */ /* 0x002fea0003800000 */
.L_x_108:
[----:B------:R-:W-:Y:S05]  /*7490*/  BSYNC B0 ;  /* 0x0000000000007941 */ /* 0x000fea0003800000 */
.L_x_107:
[----:B------:R-:W-:Y:S01]  /*74a0*/  ISETP.NE.AND P0, PT, R96, RZ, PT ;  /* 0x000000ff6000720c */ /* 0x000fe20003f05270 */
[----:B------:R-:W-:Y:S11]  /*74b0*/  VIADD R75, R75, 0x1 ;  /* 0x000000014b4b7836 */ /* 0x000ff60000000000 */
[----:B------:R-:W-:Y:S01]  /*74c0*/  @!UPT UIADD3 URZ, UPT, UPT, URZ, URZ, URZ ;  /* 0x000000fffffff290 */ /* 0x000fe2000fffe0ff */
[----:B------:R3:W4:Y:S01]  /*74d0*/  @P0 LDS.128 R84, [R5+0x400] ;  /* 0x0004000005540984 */ /* 0x0007220000000c00 */
[--C-:B-1----:R-:W-:Y:S01]  /*74e0*/  @P0 IMAD.IADD R0, R81, 0x1, R3.reuse ;  /* 0x0000000151000824 */ /* 0x102fe200078e0203 */
[C---:B------:R-:W-:Y:S02]  /*74f0*/  @P0 IADD3 R2, PT, PT, R82.reuse, R4, RZ ;  /* 0x0000000452020210 */ /* 0x040fe40007ffe0ff */
[----:B------:R1:W2:Y:S04]  /*7500*/  @P0 LDS.128 R92, [R4+0x400] ;  /* 0x00040000045c0984 */ /* 0x0002a80000000c00 */
[----:B------:R2:W2:Y:S04]  /*7510*/  @P0 LDS.128 R76, [R6+UR44+0x400] ;  /* 0x0004002c064c0984 */ /* 0x0004a80008000c00 */
[----:B------:R2:W2:Y:S04]  /*7520*/  @P0 LDS.128 R100, [R2+0x400] ;  /* 0x0004000002640984 */ /* 0x0004a80000000c00 */
[----:B------:R2:W2:Y:S04]  /*7530*/  @P0 LDS.128 R108, [R3+0x400] ;  /* 0x00040000036c0984 */ /* 0x0004a80000000c00 */
[----:B------:R2:W2:Y:S01]  /*7540*/  @P0 LDS.128 R124, [R0+0x400] ;  /* 0x00040000007c0984 */ /* 0x0004a20000000c00 */
[C---:B---3--:R-:W-:Y:S01]  /*7550*/  @P0 IMAD.IADD R5, R82.reuse, 0x1, R3 ;  /* 0x0000000152050824 */ /* 0x048fe200078e0203 */
[----:B-1----:R-:W-:Y:S04]  /*7560*/  @P0 IADD3 R4, PT, PT, R82, R0, RZ ;  /* 0x0000000052040210 */ /* 0x002fe80007ffe0ff */
[----:B------:R3:W1:Y:S04]  /*7570*/  @P0 LDS.128 R116, [R5+0x400] ;  /* 0x0004000005740984 */ /* 0x0006680000000c00 */
[----:B------:R3:W1:Y:S02]  /*7580*/  @P0 LDS.128 R132, [R4+0x400] ;  /* 0x0004000004840984 */ /* 0x0006640000000c00 */
.L_x_106:
[----:B------:R-:W-:Y:S05]  /*7590*/  BSYNC B1 ;  /* 0x0000000000017941 */ /* 0x000fea0003800000 */
.L_x_105:
[----:B-12---:R-:W-:Y:S05]  /*75a0*/  VIADD R0, R71, 0x40 ;  /* 0x0000004047007836 */ /* 0x006fea0000000000 */
[----:B------:R-:W-:Y:S04]  /*75b0*/  SHF.R.U32.HI R0, RZ, 0x15, R0 ;  /* 0x00000015ff007819 */ /* 0x000fe80000011600 */
[----:B------:R-:W-:Y:S11]  /*75c0*/  LOP3.LUT P0, RZ, R0, 0x3, R143, 0x48, !PT ;  /* 0x0000000300ff7812 */ /* 0x000ff6000780488f */
[----:B------:R-:W-:Y:S02]  /*75d0*/  @!UPT UIADD3 URZ, UPT, UPT, URZ, URZ, URZ ;  /* 0x000000fffffff290 */ /* 0x000fe4000fffe0ff */
[----:B------:R-:W-:Y:S05]  /*75e0*/  @!P0 BRA `(.L_x_110) ;  /* 0x0000000000408947 */ /* 0x000fea0003800000 */
[----:B------:R-:W3:Y:S01]  /*75f0*/  LDCU.64 UR8, c[0x4][0x70] ;  /* 0x01000e00ff0877ac */ /* 0x000ee20008000a00 */
[----:B------:R-:W-:Y:S01]  /*7600*/  MOV R3, 0x0 ;  /* 0x0000000000037802 */ /* 0x000fe20000000f00 */
[----:B------:R-:W-:Y:S02]  /*7610*/  HFMA2 R12, -RZ, RZ, 0, 5.9604644775390625e-08 ;  /* 0x00000001ff0c7431 */ /* 0x000fe400000001ff */
[----:B------:R-:W-:Y:S02]  /*7620*/  IMAD.MOV.U32 R8, RZ, RZ, 0x192 ;  /* 0x00000192ff087424 */ /* 0x000fe400078e00ff */
[----:B------:R-:W-:Y:S01]  /*7630*/  IMAD.MOV.U32 R13, RZ, RZ, RZ ;  /* 0x000000ffff0d7224 */ /* 0x000fe200078e00ff */
[----:B------:R-:W1:Y:S01]  /*7640*/  LDCU.64 UR6, c[0x4][0x78] ;  /* 0x01000f00ff0677ac */ /* 0x000e620008000a00 */
[----:B------:R-:W2:Y:S01]  /*7650*/  LDC.64 R2, c[0x4][R3] ;  /* 0x0100000003027b82 */ /* 0x000ea20000000a00 */
[----:B------:R-:W5:Y:S01]  /*7660*/  LDCU.64 UR4, c[0x4][0x10] ;  /* 0x01000200ff0477ac */ /* 0x000f620008000a00 */
[----:B---3--:R-:W-:Y:S01]  /*7670*/  MOV R5, UR9 ;  /* 0x0000000900057c02 */ /* 0x008fe20008000f00 */
[----:B------:R-:W-:Y:S01]  /*7680*/  IMAD.U32 R4, RZ, RZ, UR8 ;  /* 0x00000008ff047e24 */ /* 0x000fe2000f8e00ff */
[----:B-1----:R-:W-:Y:S01]  /*7690*/  MOV R7, UR7 ;  /* 0x0000000700077c02 */ /* 0x002fe20008000f00 */
[----:B------:R-:W-:Y:S01]  /*76a0*/  IMAD.U32 R6, RZ, RZ, UR6 ;  /* 0x00000006ff067e24 */ /* 0x000fe2000f8e00ff */
[----:B-----5:R-:W-:Y:S01]  /*76b0*/  MOV R11, UR5 ;  /* 0x00000005000b7c02 */ /* 0x020fe20008000f00 */
[----:B------:R-:W-:Y:S02]  /*76c0*/  IMAD.U32 R10, RZ, RZ, UR4 ;  /* 0x00000004ff0a7e24 */ /* 0x000fe4000f8e00ff */
[----:B------:R-:W-:Y:S07]  /*76d0*/  LEPC R20, `(.L_x_110) ;  /* 0x000000001014794e */ /* 0x000fee0000000000 */
[----:B--2-4-:R-:W-:Y:S05]  /*76e0*/  CALL.ABS.NOINC R2 ;  /* 0x0000000002007343 */ /* 0x014fea0003c00000 */
.L_x_110:
[----:B------:R-:W-:Y:S01]  /*76f0*/  SHF.L.U32 R3, R76, 0x10, RZ ;  /* 0x000000104c037819 */ /* 0x000fe200000006ff */
[----:B------:R-:W-:Y:S05]  /*7700*/  WARPSYNC.ALL ;  /* 0x0000000000007948 */ /* 0x000fea0003800000 */
[----:B------:R-:W-:Y:S01]  /*7710*/  R2UR UR4, R71 ;  /* 0x00000000470472ca */ /* 0x000fe200000e0000 */
[----:B------:R-:W1:Y:S01]  /*7720*/  S2R R165, SR_CgaCtaId ;  /* 0x0000000000a57919 */ /* 0x000e620000008800 */
[----:B------:R-:W-:Y:S01]  /*7730*/  LOP3.LUT R72, R79, 0xffff0000, RZ, 0xc0, !PT ;  /* 0xffff00004f487812 */ /* 0x000fe200078ec0ff */
[----:B------:R-:W-:Y:S01]  /*7740*/  BSSY.RECONVERGENT B0, `(.L_x_111) ;  /* 0x0000102000007945 */ /* 0x000fe20003800200 */
[----:B------:R-:W-:Y:S02]  /*7750*/  ISETP.NE.AND P6, PT, R161, RZ, PT ;  /* 0x000000ffa100720c */ /* 0x000fe40003fc5270 */
[----:B------:R-:W-:Y:S07]  /*7760*/  ISETP.NE.AND P0, PT, R160, RZ, PT ;  /* 0x000000ffa000720c */ /* 0x000fee0003f05270 */
[----:B---3--:R-:W2:Y:S02]  /*7770*/  LDTM.x64 R4, tmem[UR4+0x40] ;  /* 0x00004004000479ee */ /* 0x008ea40008340000 */
[----:B--2---:R-:W-:Y:S01]  /*7780*/  FMUL R0, R70, R4 ;  /* 0x0000000446007220 */ /* 0x004fe20000400000 */
        /* <DEDUP_REMOVED lines=19> */
[----:B----4-:R-:W-:Y:S01]  /*78c0*/  SHF.L.U32 R7, R84, 0x10, RZ ;  /* 0x0000001054077819 */ /* 0x010fe200000006ff */
        /* <DEDUP_REMOVED lines=42> */
[----:B------:R-:W-:Y:S01]  /*7b70*/  STS.128 [R164+UR44+0x4400], R88 ;  /* 0x00440058a4007988 */ /* 0x000fe20008000c2c */
        /* <DEDUP_REMOVED lines=30> */
[----:B------:R-:W-:Y:S01]  /*7d60*/  FMUL R10, R70, R29 ;  /* 0x0000001d460a7220 */ /* 0x000fe20000400000 */
[----:B------:R-:W-:Y:S01]  /*7d70*/  SHF.L.U32 R4, R111, 0x10, RZ ;  /* 0x000000106f047819 */ /* 0x000fe200000006ff */
[C---:B------:R-:W-:Y:S01]  /*7d80*/  FFMA R8, R73.reuse, R51, R8 ;  /* 0x0000003349087223 */ /* 0x040fe20000000008 */
[----:B------:R-:W-:Y:S01]  /*7d90*/  FFMA R9, R73, R0, R9 ;  /* 0x0000000049097223 */ /* 0x000fe20000000009 */
[----:B------:R-:W-:Y:S01]  /*7da0*/  LOP3.LUT R0, R101, 0xffff0000, RZ, 0xc0, !PT ;  /* 0xffff000065007812 */ /* 0x000fe200078ec0ff */
        /* <DEDUP_REMOVED lines=16> */
[----:B------:R-:W-:Y:S01]  /*7eb0*/  STS.128 [R163+0x4400], R104 ;  /* 0x00440068a3007388 */ /* 0x000fe20000000c00 */
[C---:B------:R-:W-:Y:S01]  /*7ec0*/  FMUL R18, R70.reuse, R37 ;  /* 0x0000002546127220 */ /* 0x040fe20000400000 */
[C---:B------:R-:W-:Y:S01]  /*7ed0*/  FMUL R19, R70.reuse, R38 ;  /* 0x0000002646137220 */ /* 0x040fe20000400000 */
[----:B------:R-:W-:Y:S01]  /*7ee0*/  FMUL R35, R70, R54 ;  /* 0x0000003646237220 */ /* 0x000fe20000400000 */
[----:B------:R-:W-:Y:S01]  /*7ef0*/  F2FP.BF16.F32.PACK_AB R54, R6, R5 ;  /* 0x000000050636723e */ /* 0x000fe200000010ff */
[----:B------:R-:W-:Y:S01]  /*7f00*/  FMUL R36, R70, R55 ;  /* 0x0000003746247220 */ /* 0x000fe20000400000 */
[----:B------:R-:W-:Y:S01]  /*7f10*/  F2FP.BF16.F32.PACK_AB R55, R8, R7 ;  /* 0x000000070837723e */ /* 0x000fe200000010ff */
[----:B------:R-:W-:Y:S01]  /*7f20*/  FFMA R17, R73, R0, R17 ;  /* 0x0000000049117223 */ /* 0x000fe20000000011 */
[----:B------:R-:W-:Y:S01]  /*7f30*/  LOP3.LUT R0, R109, 0xffff0000, RZ, 0xc0, !PT ;  /* 0xffff00006d007812 */ /* 0x000fe200078ec0ff */
[----:B------:R-:W-:Y:S01]  /*7f40*/  FFMA R18, R73, R2, R18 ;  /* 0x0000000249127223 */ /* 0x000fe20000000012 */
[----:B------:R-:W-:Y:S01]  /*7f50*/  SHF.L.U32 R2, R110, 0x10, RZ ;  /* 0x000000106e027819 */ /* 0x000fe200000006ff */
[----:B------:R-:W-:Y:S01]  /*7f60*/  FMUL R20, R70, R39 ;  /* 0x0000002746147220 */ /* 0x000fe20000400000 */
[----:B------:R-:W-:Y:S01]  /*7f70*/  LOP3.LUT R5, R111, 0xffff0000, RZ, 0xc0, !PT ;  /* 0xffff00006f057812 */ /* 0x000fe200078ec0ff */
[C---:B------:R-:W-:Y:S01]  /*7f80*/  FFMA R19, R73.reuse, R3, R19 ;  /* 0x0000000349137223 */ /* 0x040fe20000000013 */
[----:B------:R-:W-:Y:S01]  /*7f90*/  LOP3.LUT R3, R110, 0xffff0000, RZ, 0xc0, !PT ;  /* 0xffff00006e037812 */ /* 0x000fe200078ec0ff */
[----:B------:R-:W-:Y:S01]  /*7fa0*/  FMUL R21, R70, R40 ;  /* 0x0000002846157220 */ /* 0x000fe20000400000 */
[----:B------:R-:W-:Y:S01]  /*7fb0*/  F2FP.BF16.F32.PACK_AB R8, R10, R9 ;  /* 0x000000090a08723e */ /* 0x000fe200000010ff */
[----:B------:R-:W-:Y:S01]  /*7fc0*/  FMUL R22, R70, R41 ;  /* 0x0000002946167220 */ /* 0x000fe20000400000 */
[----:B------:R-:W-:Y:S01]  /*7fd0*/  F2FP.BF16.F32.PACK_AB R9, R12, R11 ;  /* 0x0000000b0c09723e */ /* 0x000fe200000010ff */
[----:B------:R-:W-:Y:S01]  /*7fe0*/  STS.128 [R162+0x4400], R52 ;  /* 0x00440034a2007388 */ /* 0x000fe20000000c00 */
[----:B------:R-:W-:Y:S01]  /*7ff0*/  F2FP.BF16.F32.PACK_AB R10, R14, R13 ;  /* 0x0000000d0e0a723e */ /* 0x000fe200000010ff */
[C---:B------:R-:W-:Y:S01]  /*8000*/  FFMA R20, R73.reuse, R0, R20 ;  /* 0x0000000049147223 */ /* 0x040fe20000000014 */
[----:B------:R-:W-:Y:S01]  /*8010*/  SHF.L.U32 R0, R116, 0x10, RZ ;  /* 0x0000001074007819 */ /* 0x000fe200000006ff */
[----:B------:R-:W-:Y:S01]  /*8020*/  FMUL R23, R70, R42 ;  /* 0x0000002a46177220 */ /* 0x000fe20000400000 */
[----:B------:R-:W-:Y:S01]  /*8030*/  F2FP.BF16.F32.PACK_AB R11, R16, R15 ;  /* 0x0000000f100b723e */ /* 0x000fe200000010ff */
[----:B------:R-:W-:Y:S01]  /*8040*/  FMUL R24, R70, R43 ;  /* 0x0000002b46187220 */ /* 0x000fe20000400000 */
[C---:B------:R-:W-:Y:S01]  /*8050*/  FFMA R21, R73.reuse, R2, R21 ;  /* 0x0000000249157223 */ /* 0x040fe20000000015 */
[----:B------:R-:W-:Y:S01]  /*8060*/  LOP3.LUT R2, R116, 0xffff0000, RZ, 0xc0, !PT ;  /* 0xffff000074027812 */ /* 0x000fe200078ec0ff */
[----:B------:R-:W-:Y:S01]  /*8070*/  FMUL R25, R70, R44 ;  /* 0x0000002c46197220 */ /* 0x000fe20000400000 */
[----:B------:R-:W-:Y:S01]  /*8080*/  FFMA R22, R73, R3, R22 ;  /* 0x0000000349167223 */ /* 0x000fe20000000016 */
[----:B------:R-:W-:Y:S01]  /*8090*/  SHF.L.U32 R3, R117, 0x10, RZ ;  /* 0x0000001075037819 */ /* 0x000fe200000006ff */
[C---:B------:R-:W-:Y:S01]  /*80a0*/  FFMA R23, R73.reuse, R4, R23 ;  /* 0x0000000449177223 */ /* 0x040fe20000000017 */
[----:B------:R-:W-:Y:S01]  /*80b0*/  F2FP.BF16.F32.PACK_AB R4, R18, R17 ;  /* 0x000000111204723e */ /* 0x000fe200000010ff */
[----:B------:R-:W-:Y:S01]  /*80c0*/  FMUL R26, R70, R45 ;  /* 0x0000002d461a7220 */ /* 0x000fe20000400000 */
[----:B------:R-:W-:Y:S01]  /*80d0*/  F2FP.BF16.F32.PACK_AB R6, R22, R21 ;  /* 0x000000151606723e */ /* 0x000fe200000010ff */
[C---:B------:R-:W-:Y:S01]  /*80e0*/  FFMA R24, R73.reuse, R5, R24 ;  /* 0x0000000549187223 */ /* 0x040fe20000000018 */
[----:B------:R-:W-:Y:S01]  /*80f0*/  F2FP.BF16.F32.PACK_AB R5, R20, R19 ;  /* 0x000000131405723e */ /* 0x000fe200000010ff */
[----:B------:R-:W-:Y:S01]  /*8100*/  FFMA R25, R73, R0, R25 ;  /* 0x0000000049197223 */ /* 0x000fe20000000019 */
[----:B------:R-:W-:Y:S01]  /*8110*/  LOP3.LUT R0, R117, 0xffff0000, RZ, 0xc0, !PT ;  /* 0xffff000075007812 */ /* 0x000fe200078ec0ff */
[----:B------:R-:W-:Y:S01]  /*8120*/  FMUL R27, R70, R46 ;  /* 0x0000002e461b7220 */ /* 0x000fe20000400000 */
[----:B------:R-:W-:Y:S01]  /*8130*/  F2FP.BF16.F32.PACK_AB R7, R24, R23 ;  /* 0x000000171807723e */ /* 0x000fe200000010ff */
[----:B------:R2:W-:Y:S01]  /*8140*/  STS.128 [R154+0x4400], R8 ;  /* 0x004400089a007388 */ /* 0x0005e20000000c00 */
[C---:B------:R-:W-:Y:S01]  /*8150*/  FFMA R26, R73.reuse, R2, R26 ;  /* 0x00000002491a7223 */ /* 0x040fe2000000001a */
[----:B------:R-:W-:Y:S01]  /*8160*/  SHF.L.U32 R2, R118, 0x10, RZ ;  /* 0x0000001076027819 */ /* 0x000fe200000006ff */
[C---:B------:R-:W-:Y:S01]  /*8170*/  FMUL R28, R70.reuse, R47 ;  /* 0x0000002f461c7220 */ /* 0x040fe20000400000 */
[----:B------:R-:W-:Y:S01]  /*8180*/  FMUL R29, R70, R48 ;  /* 0x00000030461d7220 */ /* 0x000fe20000400000 */
[C---:B------:R-:W-:Y:S01]  /*8190*/  FFMA R27, R73.reuse, R3, R27 ;  /* 0x00000003491b7223 */ /* 0x040fe2000000001b */
[----:B------:R-:W-:Y:S01]  /*81a0*/  LOP3.LUT R3, R118, 0xffff0000, RZ, 0xc0, !PT ;  /* 0xffff000076037812 */ /* 0x000fe200078ec0ff */
[----:B------:R-:W-:Y:S01]  /*81b0*/  FFMA R28, R73, R0, R28 ;  /* 0x00000000491c7223 */ /* 0x000fe2000000001c */
[----:B------:R-:W-:Y:S01]  /*81c0*/  SHF.L.U32 R0, R119, 0x10, RZ ;  /* 0x0000001077007819 */ /* 0x000fe200000006ff */
[----:B------:R-:W-:Y:S01]  /*81d0*/  FFMA R29, R73, R2, R29 ;  /* 0x00000002491d7223 */ /* 0x000fe2000000001d */
[----:B------:R-:W-:Y:S01]  /*81e0*/  LOP3.LUT R2, R119, 0xffff0000, RZ, 0xc0, !PT ;  /* 0xffff000077027812 */ /* 0x000fe200078ec0ff */
[----:B------:R3:W-:Y:S01]  /*81f0*/  STS.128 [R153+0x4400], R4 ;  /* 0x0044000499007388 */ /* 0x0007e20000000c00 */
[C---:B------:R-:W-:Y:S01]  /*8200*/  FFMA R30, R73.reuse, R3, R30 ;  /* 0x00000003491e7223 */ /* 0x040fe2000000001e */
[C---:B------:R-:W-:Y:S01]  /*8210*/  LOP3.LUT R3, R124.reuse, 0xffff0000, RZ, 0xc0, !PT ;  /* 0xffff00007c037812 */ /* 0x040fe200078ec0ff */
[C---:B------:R-:W-:Y:S01]  /*8220*/  FFMA R31, R73.reuse, R0, R31 ;  /* 0x00000000491f7223 */ /* 0x040fe2000000001f */
[----:B------:R-:W-:Y:S01]  /*8230*/  SHF.L.U32 R0, R124, 0x10, RZ ;  /* 0x000000107c007819 */ /* 0x000fe200000006ff */
[----:B------:R-:W-:Y:S01]  /*8240*/  FFMA R32, R73, R2, R32 ;  /* 0x0000000249207223 */ /* 0x000fe20000000020 */
[----:B------:R-:W-:Y:S01]  /*8250*/  SHF.L.U32 R2, R125, 0x10, RZ ;  /* 0x000000107d027819 */ /* 0x000fe200000006ff */
[C---:B------:R-:W-:Y:S01]  /*8260*/  FMUL R37, R70.reuse, R56 ;  /* 0x0000003846257220 */ /* 0x040fe20000400000 */
[----:B------:R-:W-:Y:S01]  /*8270*/  FMUL R38, R70, R57 ;  /* 0x0000003946267220 */ /* 0x000fe20000400000 */
[----:B------:R-:W-:Y:S01]  /*8280*/  FFMA R33, R73, R0, R33 ;  /* 0x0000000049217223 */ /* 0x000fe20000000021 */
[----:B------:R-:W-:Y:S01]  /*8290*/  LOP3.LUT R0, R125, 0xffff0000, RZ, 0xc0, !PT ;  /* 0xffff00007d007812 */ /* 0x000fe200078ec0ff */
[----:B------:R-:W-:Y:S01]  /*82a0*/  FFMA R34, R73, R3, R34 ;  /* 0x0000000349227223 */ /* 0x000fe20000000022 */
[----:B------:R-:W-:Y:S01]  /*82b0*/  SHF.L.U32 R3, R127, 0x10, RZ ;  /* 0x000000107f037819 */ /* 0x000fe200000006ff */
[C---:B------:R-:W-:Y:S01]  /*82c0*/  FFMA R35, R73.reuse, R2, R35 ;  /* 0x0000000249237223 */ /* 0x040fe20000000023 */
[C---:B------:R-:W-:Y:S01]  /*82d0*/  SHF.L.U32 R2, R126.reuse, 0x10, RZ ;  /* 0x000000107e027819 */ /* 0x040fe200000006ff */
[C---:B------:R-:W-:Y:S01]  /*82e0*/  FFMA R36, R73.reuse, R0, R36 ;  /* 0x0000000049247223 */ /* 0x040fe20000000024 */
[----:B------:R-:W-:Y:S01]  /*82f0*/  LOP3.LUT R0, R126, 0xffff0000, RZ, 0xc0, !PT ;  /* 0xffff00007e007812 */ /* 0x000fe200078ec0ff */
[----:B------:R-:W-:Y:S01]  /*8300*/  FMUL R39, R70, R58 ;  /* 0x0000003a46277220 */ /* 0x000fe20000400000 */
[----:B------:R-:W-:Y:S01]  /*8310*/  F2FP.BF16.F32.PACK_AB R12, R34, R33 ;  /* 0x00000021220c723e */ /* 0x000fe200000010ff */
[----:B------:R-:W-:Y:S01]  /*8320*/  FFMA R37, R73, R2, R37 ;  /* 0x0000000249257223 */ /* 0x000fe20000000025 */
[----:B------:R-:W-:Y:S01]  /*8330*/  LOP3.LUT R2, R127, 0xffff0000, RZ, 0xc0, !PT ;  /* 0xffff00007f027812 */ /* 0x000fe200078ec0ff */
[----:B------:R-:W-:Y:S01]  /*8340*/  FMUL R40, R70, R59 ;  /* 0x0000003b46287220 */ /* 0x000fe20000400000 */
[----:B--2---:R-:W-:Y:S01]  /*8350*/  F2FP.BF16.F32.PACK_AB R8, R26, R25 ;  /* 0x000000191a08723e */ /* 0x004fe200000010ff */
[C---:B------:R-:W-:Y:S01]  /*8360*/  FFMA R38, R73.reuse, R0, R38 ;  /* 0x0000000049267223 */ /* 0x040fe20000000026 */
[C---:B------:R-:W-:Y:S01]  /*8370*/  SHF.L.U32 R0, R132.reuse, 0x10, RZ ;  /* 0x0000001084007819 */ /* 0x040fe200000006ff */
[----:B------:R-:W-:Y:S01]  /*8380*/  FFMA R39, R73, R3, R39 ;  /* 0x0000000349277223 */ /* 0x000fe20000000027 */
[----:B------:R-:W-:Y:S01]  /*8390*/  SHF.L.U32 R3, R133, 0x10, RZ ;  /* 0x0000001085037819 */ /* 0x000fe200000006ff */
[C---:B------:R-:W-:Y:S01]  /*83a0*/  FFMA R40, R73.reuse, R2, R40 ;  /* 0x0000000249287223 */ /* 0x040fe20000000028 */
[----:B------:R-:W-:Y:S01]  /*83b0*/  LOP3.LUT R2, R132, 0xffff0000, RZ, 0xc0, !PT ;  /* 0xffff000084027812 */ /* 0x000fe200078ec0ff */
[----:B------:R-:W-:Y:S01]  /*83c0*/  FMUL R41, R70, R60 ;  /* 0x0000003c46297220 */ /* 0x000fe20000400000 */
[----:B------:R-:W-:Y:S01]  /*83d0*/  F2FP.BF16.F32.PACK_AB R9, R28, R27 ;  /* 0x0000001b1c09723e */ /* 0x000fe200000010ff */
[----:B------:R-:W-:Y:S01]  /*83e0*/  FMUL R42, R70, R61 ;  /* 0x0000003d462a7220 */ /* 0x000fe20000400000 */
[----:B------:R-:W-:Y:S01]  /*83f0*/  F2FP.BF16.F32.PACK_AB R10, R30, R29 ;  /* 0x0000001d1e0a723e */ /* 0x000fe200000010ff */
[----:B------:R-:W-:Y:S01]  /*8400*/  FMUL R43, R70, R62 ;  /* 0x0000003e462b7220 */ /* 0x000fe20000400000 */
[----:B------:R-:W-:Y:S01]  /*8410*/  F2FP.BF16.F32.PACK_AB R11, R32, R31 ;  /* 0x0000001f200b723e */ /* 0x000fe200000010ff */
[C---:B------:R-:W-:Y:S01]  /*8420*/  FFMA R41, R73.reuse, R0, R41 ;  /* 0x0000000049297223 */ /* 0x040fe20000000029 */
[----:B------:R-:W-:Y:S01]  /*8430*/  FFMA R42, R73, R2, R42 ;  /* 0x00000002492a7223 */ /* 0x000fe2000000002a */
[----:B------:R-:W-:Y:S01]  /*8440*/  LOP3.LUT R0, R133, 0xffff0000, RZ, 0xc0, !PT ;  /* 0xffff000085007812 */ /* 0x000fe200078ec0ff */
[----:B------:R-:W-:Y:S01]  /*8450*/  FFMA R43, R73, R3, R43 ;  /* 0x00000003492b7223 */ /* 0x000fe2000000002b */
[----:B------:R-:W-:Y:S01]  /*8460*/  STS.128 [R152+0x4400], R8 ;  /* 0x0044000898007388 */ /* 0x000fe20000000c00 */
[----:B------:R-:W-:Y:S01]  /*8470*/  SHF.L.U32 R2, R134, 0x10, RZ ;  /* 0x0000001086027819 */ /* 0x000fe200000006ff */
[----:B------:R-:W-:Y:S01]  /*8480*/  FMUL R44, R70, R63 ;  /* 0x0000003f462c7220 */ /* 0x000fe20000400000 */
[----:B------:R-:W-:Y:S01]  /*8490*/  LOP3.LUT R3, R134, 0xffff0000, RZ, 0xc0, !PT ;  /* 0xffff000086037812 */ /* 0x000fe200078ec0ff */
[C---:B------:R-:W-:Y:S01]  /*84a0*/  FMUL R45, R70.reuse, R64 ;  /* 0x00000040462d7220 */ /* 0x040fe20000400000 */
[C---:B---3--:R-:W-:Y:S01]  /*84b0*/  SHF.L.U32 R4, R135.reuse, 0x10, RZ ;  /* 0x0000001087047819 */ /* 0x048fe200000006ff */
        /* <DEDUP_REMOVED lines=11> */
[----:B------:R-:W-:Y:S01]  /*8570*/  FFMA R48, R73, R5, R48 ;  /* 0x0000000549307223 */ /* 0x000fe20000000030 */
[----:B------:R-:W-:Y:S02]  /*8580*/  F2FP.BF16.F32.PACK_AB R4, R42, R41 ;  /* 0x000000292a04723e */ /* 0x000fe400000010ff */
[----:B------:R-:W-:Y:S01]  /*8590*/  STS.128 [R151+0x4400], R12 ;  /* 0x0044000c97007388 */ /* 0x000fe20000000c00 */
[----:B------:R-:W-:Y:S02]  /*85a0*/  F2FP.BF16.F32.PACK_AB R5, R44, R43 ;  /* 0x0000002b2c05723e */ /* 0x000fe400000010ff */
[----:B------:R-:W-:Y:S02]  /*85b0*/  F2FP.BF16.F32.PACK_AB R6, R46, R45 ;  /* 0x0000002d2e06723e */ /* 0x000fe400000010ff */
[----:B------:R-:W-:Y:S02]  /*85c0*/  F2FP.BF16.F32.PACK_AB R7, R48, R47 ;  /* 0x0000002f3007723e */ /* 0x000fe400000010ff */
[----:B------:R-:W-:Y:S02]  /*85d0*/  MOV R0, UR46 ;  /* 0x0000002e00007c02 */ /* 0x000fe40008000f00 */
[----:B------:R-:W-:Y:S01]  /*85e0*/  @P6 SHF.L.U32 R2, R157, 0x1f, RZ ;  /* 0x0000001f9d026819 */ /* 0x000fe200000006ff */
[----:B------:R2:W-:Y:S01]  /*85f0*/  STS.128 [R150+0x4400], R4 ;  /* 0x0044000496007388 */ /* 0x0005e20000000c00 */
[----:B------:R-:W-:Y:S04]  /*8600*/  @P6 LEA R0, R0, UR44, 0x3 ;  /* 0x0000002c00006c11 */ /* 0x000fe8000f8e18ff */
[----:B------:R-:W-:Y:S01]  /*8610*/  @P6 IADD3 R0, PT, PT, R0, 0x50, RZ ;  /* 0x0000005000006810 */ /* 0x000fe20007ffe0ff */
[----:B------:R-:W-:Y:S01]  /*8620*/  @!PT LDS RZ, [RZ] ;  /* 0x00000000fffff984 */ /* 0x000fe20000000800 */
[----:B------:R-:W-:Y:S01]  /*8630*/  @!PT LDS RZ, [RZ] ;  /* 0x00000000fffff984 */ /* 0x000fe20000000800 */
[----:B------:R-:W-:Y:S01]  /*8640*/  @!PT LDS RZ, [RZ] ;  /* 0x00000000fffff984 */ /* 0x000fe20000000800 */
[----:B------:R-:W-:Y:S01]  /*8650*/  @!PT LDS RZ, [RZ] ;  /* 0x00000000fffff984 */ /* 0x000fe20000000800 */
[----:B------:R3:W-:Y:S06]  /*8660*/  MEMBAR.ALL.CTA ;  /* 0x0000000000007992 */ /* 0x0007ec0000008000 */
[----:B---3--:R-:W3:Y:S01]  /*8670*/  FENCE.VIEW.ASYNC.S ;  /* 0x00000000000073c6 */ /* 0x008ee20000000000 */
[----:B-1----:R-:W-:Y:S02]  /*8680*/  @P6 PRMT R0, R165, 0x654, R0 ;  /* 0x00000654a5006816 */ /* 0x002fe40000000000 */
[----:B--2---:R-:W-:Y:S01]  /*8690*/  LEA R6, R75, UR44, 0x3 ;  /* 0x0000002c4b067c11 */ /* 0x004fe2000f8e18ff */
[----:B---3--:R-:W-:Y:S06]  /*86a0*/  BAR.SYNC.DEFER_BLOCKING 0x1, 0x80 ;  /* 0x0042000000007b1d */ /* 0x008fec0000010000 */
[----:B------:R-:W-:Y:S05]  /*86b0*/  @P0 BRA `(.L_x_112) ;  /* 0x0000000000280947 */ /* 0x000fea0003800000 */
[----:B------:R-:W1:Y:S01]  /*86c0*/  LDCU.64 UR6, c[0x0][0x348] ;  /* 0x00006900ff0677ac */ /* 0x000e620008000a00 */
[----:B------:R-:W-:Y:S02]  /*86d0*/  UIADD3 UR9, UPT, UPT, UR49, 0x40, URZ ;  /* 0x0000004031097890 */ /* 0x000fe4000fffe0ff */
[----:B------:R-:W-:Y:S01]  /*86e0*/  UIADD3 UR8, UPT, UPT, UR44, 0x4400, URZ ;  /* 0x000044002c087890 */ /* 0x000fe2000fffe0ff */
[----:B------:R-:W-:Y:S01]  /*86f0*/  UMOV UR10, UR50 ;  /* 0x00000032000a7c82 */ /* 0x000fe20008000000 */
[----:B------:R-:W-:Y:S01]  /*8700*/  UMOV UR11, UR36 ;  /* 0x00000024000b7c82 */ /* 0x000fe20008000000 */
[----:B-1----:R-:W-:Y:S04]  /*8710*/  UIADD3 UR4, UP0, UPT, UR6, 0x680, URZ ;  /* 0x0000068006047890 */ /* 0x002fe8000ff1e0ff */
[----:B------:R-:W-:Y:S09]  /*8720*/  UIADD3.X UR5, UPT, UPT, URZ, UR7, URZ, UP0, !UPT ;  /* 0x00000007ff057290 */ /* 0x000ff200087fe4ff */
[----:B------:R1:W-:Y:S01]  /*8730*/  UTMASTG.3D [UR8], [UR4] ;  /* 0x00000008040073b5 */ /* 0x0003e20008010000 */
[----:B------:R0:W-:Y:S01]  /*8740*/  UTMACMDFLUSH ;  /* 0x00000000000079b7 */ /* 0x0001e20000000000 */
[----:B-1----:R-:W-:Y:S04]  /*8750*/  DEPBAR.LE SB0, 0x1 ;  /* 0x000080400000791a */ /* 0x002fe80000000000 */
.L_x_112:
[----:B------:R-:W-:Y:S05]  /*8760*/  BSYNC.RECONVERGENT B0 ;  /* 0x0000000000007941 */ /* 0x000fea0003800200 */
.L_x_111:
[----:B------:R-:W-:Y:S01]  /*8770*/  BAR.SYNC.DEFER_BLOCKING 0x1, 0x80 ;  /* 0x0042000000007b1d */ /* 0x000fe20000010000 */
[----:B------:R-:W-:Y:S04]  /*8780*/  UIADD3 UR4, UPT, UPT, UR46, 0x1, URZ ;  /* 0x000000012e047890 */ /* 0x000fe8000fffe0ff */
[----:B------:R-:W-:Y:S04]  /*8790*/  UISETP.NE.AND UP0, UPT, UR4, 0x4, UPT ;  /* 0x000000040400788c */ /* 0x000fe8000bf05270 */
[----:B------:R-:W-:Y:S01]  /*87a0*/  USEL UR45, UR4, URZ, UP0 ;  /* 0x000000ff042d7287 */ /* 0x000fe20008000000 */
[----:B------:R1:W-:Y:S01]  /*87b0*/  @P6 SYNCS.ARRIVE.TRANS64.RED.A1T0 RZ, [R0+URZ], RZ ;  /* 0x000000ff00ff69a7 */ /* 0x0003e200081004ff */
[----:B------:R-:W-:Y:S01]  /*87c0*/  BSSY B1, `(.L_x_113) ;  /* 0x0000020000017945 */ /* 0x000fe20003800000 */
[----:B------:R-:W2:Y:S02]  /*87d0*/  @P6 SYNCS.PHASECHK.TRANS64.TRYWAIT P0, [R6+URZ+0x30], R2 ;  /* 0x00003002060065a7 */ /* 0x000ea400080011ff */
[----:B--2---:R-:W-:Y:S01]  /*87e0*/  @P6 SEL R83, RZ, 0x1, !P0 ;  /* 0x00000001ff536807 */ /* 0x004fe20004000000 */
[----:B-1----:R-:W-:Y:S06]  /*87f0*/  @!P6 BRA `(.L_x_114) ;  /* 0x000000000070e947 */ /* 0x002fec0003800000 */
        /* <DEDUP_REMOVED lines=9> */
[----:B------:R-:W-:Y:S04]  /*8890*/  SHF.L.U32 R5, R157, 0x1f, RZ ;  /* 0x0000001f9d057819 */ /* 0x000fe800000006ff */
[----:B------:R-:W1:Y:S02]  /*88a0*/  SYNCS.PHASECHK.TRANS64.TRYWAIT P0, [R6+URZ+0x30], R5 ;  /* 0x00003005060075a7 */ /* 0x000e6400080011ff */
[----:B-1----:R-:W-:Y:S05]  /*88b0*/  @!P0 BRA `(.L_x_117) ;  /* 0x0000003400148947 */ /* 0x002fea0003800000 */
.L_x_116:
[----:B------:R-:W-:Y:S05]  /*88c0*/  BSYNC B0 ;  /* 0x0000000000007941 */ /* 0x000fea0003800000 */
.L_x_115:
[----:B------:R-:W-:Y:S01]  /*88d0*/  ISETP.NE.AND P0, PT, R96, RZ, PT ;  /* 0x000000ff6000720c */ /* 0x000fe20003f05270 */
[----:B------:R-:W-:Y:S11]  /*88e0*/  VIADD R75, R75, 0x1 ;  /* 0x000000014b4b7836 */ /* 0x000ff60000000000 */
[----:B------:R-:W-:Y:S01]  /*88f0*/  @!UPT UIADD3 URZ, UPT, UPT, URZ, URZ, URZ ;  /* 0x000000fffffff290 */ /* 0x000fe2000fffe0ff */
[----:B------:R2:W3:Y:S01]  /*8900*/  @P0 LDS.128 R76, [R4+UR44+0x400] ;  /* 0x0004002c044c0984 */ /* 0x0004e20008000c00 */
[C---:B-1----:R-:W-:Y:S03]  /*8910*/  @P0 IADD3 R5, PT, PT, R82.reuse, R2, RZ ;  /* 0x0000000252050210 */ /* 0x042fe60007ffe0ff */
[----:B------:R1:W4:Y:S04]  /*8920*/  @P0 LDS.128 R84, [R3+0x400] ;  /* 0x0004000003540984 */ /* 0x0003280000000c00 */
[----:B------:R5:W3:Y:S04]  /*8930*/  @P0 LDS.128 R92, [R2+0x400] ;  /* 0x00040000025c0984 */ /* 0x000ae80000000c00 */
[----:B------:R3:W3:Y:S04]  /*8940*/  @P0 LDS.128 R100, [R5+0x400] ;  /* 0x0004000005640984 */ /* 0x0006e80000000c00 */
[----:B------:R3:W3:Y:S01]  /*8950*/  @P0 LDS.128 R108, [R0+0x400] ;  /* 0x00040000006c0984 */ /* 0x0006e20000000c00 */
[--C-:B--2---:R-:W-:Y:S02]  /*8960*/  @P0 IMAD.IADD R4, R81, 0x1, R0.reuse ;  /* 0x0000000151040824 */ /* 0x104fe400078e0200 */
[C---:B-1----:R-:W-:Y:S03]  /*8970*/  @P0 IMAD.IADD R3, R82.reuse, 0x1, R0 ;  /* 0x0000000152030824 */ /* 0x042fe600078e0200 */
[----:B------:R1:W2:Y:S01]  /*8980*/  @P0 LDS.128 R124, [R4+0x400] ;  /* 0x00040000047c0984 */ /* 0x0002a20000000c00 */
[----:B-----5:R-:W-:Y:S03]  /*8990*/  @P0 IADD3 R2, PT, PT, R82, R4, RZ ;  /* 0x0000000452020210 */ /* 0x020fe60007ffe0ff */
[----:B------:R1:W1:Y:S04]  /*89a0*/  @P0 LDS.128 R116, [R3+0x400] ;  /* 0x0004000003740984 */ /* 0x0002680000000c00 */
[----:B------:R1:W1:Y:S02]  /*89b0*/  @P0 LDS.128 R132, [R2+0x400] ;  /* 0x0004000002840984 */ /* 0x0002640000000c00 */
.L_x_114:
[----:B------:R-:W-:Y:S05]  /*89c0*/  BSYNC B1 ;  /* 0x0000000000017941 */ /* 0x000fea0003800000 */
.L_x_113:
[----:B---3--:R-:W-:Y:S05]  /*89d0*/  VIADD R0, R71, 0x80 ;  /* 0x0000008047007836 */ /* 0x008fea0000000000 */
[----:B------:R-:W-:Y:S04]  /*89e0*/  SHF.R.U32.HI R0, RZ, 0x15, R0 ;  /* 0x00000015ff007819 */ /* 0x000fe80000011600 */
[----:B------:R-:W-:Y:S11]  /*89f0*/  LOP3.LUT P0, RZ, R0, 0x3, R143, 0x48, !PT ;  /* 0x0000000300ff7812 */ /* 0x000ff6000780488f */
[----:B------:R-:W-:Y:S02]  /*8a00*/  @!UPT UIADD3 URZ, UPT, UPT, URZ, URZ, URZ ;  /* 0x000000fffffff290 */ /* 0x000fe4000fffe0ff */
[----:B------:R-:W-:Y:S05]  /*8a10*/  @!P0 BRA `(.L_x_118) ;  /* 0x0000000000408947 */ /* 0x000fea0003800000 */
[----:B------:R-:W3:Y:S01]  /*8a20*/  LDCU.64 UR8, c[0x4][0x70] ;  /* 0x01000e00ff0877ac */ /* 0x000ee20008000a00 */
[----:B-1----:R-:W-:Y:S01]  /*8a30*/  MOV R3, 0x0 ;  /* 0x0000000000037802 */ /* 0x002fe20000000f00 */
        /* <DEDUP_REMOVED lines=14> */
.L_x_118:
[----:B-1----:R-:W-:Y:S01]  /*8b20*/  SHF.L.U32 R3, R76, 0x10, RZ ;  /* 0x000000104c037819 */ /* 0x002fe200000006ff */
[----:B------:R-:W-:Y:S05]  /*8b30*/  WARPSYNC.ALL ;  /* 0x0000000000007948 */ /* 0x000fea0003800000 */
[----:B------:R-:W-:Y:S01]  /*8b40*/  R2UR UR4, R71 ;  /* 0x00000000470472ca */ /* 0x000fe200000e0000 */
[----:B------:R-:W-:Y:S01]  /*8b50*/  BSSY.RECONVERGENT B0, `(.L_x_119) ;  /* 0x0000103000007945 */ /* 0x000fe20003800200 */
[----:B------:R-:W-:Y:S02]  /*8b60*/  LOP3.LUT R72, R79, 0xffff0000, RZ, 0xc0, !PT ;  /* 0xffff00004f487812 */ /* 0x000fe400078ec0ff */
[----:B------:R-:W-:Y:S02]  /*8b70*/  ISETP.NE.AND P6, PT, R161, RZ, PT ;  /* 0x000000ffa100720c */ /* 0x000fe40003fc5270 */
[----:B------:R-:W-:Y:S07]  /*8b80*/  ISETP.NE.AND P0, PT, R160, RZ, PT ;  /* 0x000000ffa000720c */ /* 0x000fee0003f05270 */
[----:B------:R-:W1:Y:S02]  /*8b90*/  LDTM.x64 R4, tmem[UR4+0x80] ;  /* 0x00008004000479ee */ /* 0x000e640008340000 */
[----:B-1----:R-:W-:Y:S01]  /*8ba0*/  FMUL R0, R70, R4 ;  /* 0x0000000446007220 */ /* 0x002fe20000400000 */
        /* <DEDUP_REMOVED lines=20> */
[C---:B------:R-:W-:Y:S01]  /*8cf0*/  FFMA R0, R73.reuse, R6, R0 ;  /* 0x0000000649007223 */ /* 0x040fe20000000000 */
[----:B------:R-:W-:Y:S01]  /*8d00*/  FMUL R5, R70, R11 ;  /* 0x0000000b46057220 */ /* 0x000fe20000400000 */
[C---:B------:R-:W-:Y:S01]  /*8d10*/  FFMA R2, R73.reuse, R8, R2 ;  /* 0x0000000849027223 */ /* 0x040fe20000000002 */
[----:B------:R-:W-:Y:S01]  /*8d20*/  LOP3.LUT R8, R84, 0xffff0000, RZ, 0xc0, !PT ;  /* 0xffff000054087812 */ /* 0x000fe200078ec0ff */
[----:B------:R-:W-:Y:S01]  /*8d30*/  FMUL R3, R70, R12 ;  /* 0x0000000c46037220 */ /* 0x000fe20000400000 */
[----:B------:R-:W-:Y:S01]  /*8d40*/  F2FP.BF16.F32.PACK_AB R90, R0, R4 ;  /* 0x00000004005a723e */ /* 0x000fe200000010ff */
[C---:B------:R-:W-:Y:S01]  /*8d50*/  FMUL R6, R70.reuse, R13 ;  /* 0x0000000d46067220 */ /* 0x040fe20000400000 */
[----:B------:R-:W-:Y:S01]  /*8d60*/  FFMA R5, R73, R72, R5 ;  /* 0x0000004849057223 */ /* 0x000fe20000000005 */
[----:B------:R-:W-:Y:S01]  /*8d70*/  SHF.L.U32 R72, R85, 0x10, RZ ;  /* 0x0000001055487819 */ /* 0x000fe200000006ff */
[C---:B------:R-:W-:Y:S01]  /*8d80*/  FFMA R3, R73.reuse, R7, R3 ;  /* 0x0000000749037223 */ /* 0x040fe20000000003 */
[----:B------:R-:W-:Y:S01]  /*8d90*/  FFMA R6, R73, R8, R6 ;  /* 0x0000000849067223 */ /* 0x000fe20000000006 */
[C---:B------:R-:W-:Y:S01]  /*8da0*/  FMUL R4, R70.reuse, R16 ;  /* 0x0000001046047220 */ /* 0x040fe20000400000 */
[----:B------:R-:W-:Y:S01]  /*8db0*/  F2FP.BF16.F32.PACK_AB R91, R5, R2 ;  /* 0x00000002055b723e */ /* 0x000fe200000010ff */
[C---:B------:R-:W-:Y:S01]  /*8dc0*/  FMUL R16, R70.reuse, R27 ;  /* 0x0000001b46107220 */ /* 0x040fe20000400000 */
[C---:B------:R-:W-:Y:S01]  /*8dd0*/  FMUL R27, R70.reuse, R38 ;  /* 0x00000026461b7220 */ /* 0x040fe20000400000 */
[C---:B------:R-:W-:Y:S01]  /*8de0*/  FMUL R38, R70.reuse, R49 ;  /* 0x0000003146267220 */ /* 0x040fe20000400000 */
[----:B------:R-:W-:Y:S01]  /*8df0*/  FMUL R49, R70, R60 ;  /* 0x0000003c46317220 */ /* 0x000fe20000400000 */
[----:B------:R-:W-:Y:S01]  /*8e00*/  F2FP.BF16.F32.PACK_AB R60, R6, R3 ;  /* 0x00000003063c723e */ /* 0x000fe200000010ff */
[----:B------:R-:W-:Y:S01]  /*8e10*/  STS.128 [R164+UR44+0x8400], R88 ;  /* 0x00840058a4007988 */ /* 0x000fe20008000c2c */
[----:B------:R-:W-:Y:S01]  /*8e20*/  LOP3.LUT R3, R85, 0xffff0000, RZ, 0xc0, !PT ;  /* 0xffff000055037812 */ /* 0x000fe200078ec0ff */
[----:B------:R-:W-:Y:S01]  /*8e30*/  FMUL R0, R70, R14 ;  /* 0x0000000e46007220 */ /* 0x000fe20000400000 */
[----:B------:R-:W-:Y:S01]  /*8e40*/  SHF.L.U32 R6, R86, 0x10, RZ ;  /* 0x0000001056067819 */ /* 0x000fe200000006ff */
[C---:B------:R-:W-:Y:S01]  /*8e50*/  FMUL R2, R70.reuse, R15 ;  /* 0x0000000f46027220 */ /* 0x040fe20000400000 */
[C---:B------:R-:W-:Y:S01]  /*8e60*/  FMUL R13, R70.reuse, R24 ;  /* 0x00000018460d7220 */ /* 0x040fe20000400000 */
[C---:B------:R-:W-:Y:S01]  /*8e70*/  FFMA R0, R73.reuse, R72, R0 ;  /* 0x0000004849007223 */ /* 0x040fe20000000000 */
[C---:B------:R-:W-:Y:S01]  /*8e80*/  FMUL R5, R70.reuse, R17 ;  /* 0x0000001146057220 */ /* 0x040fe20000400000 */
[----:B------:R-:W-:Y:S01]  /*8e90*/  FFMA R2, R73, R3, R2 ;  /* 0x0000000349027223 */ /* 0x000fe20000000002 */
[----:B------:R-:W-:Y:S01]  /*8ea0*/  SHF.L.U32 R3, R93, 0x10, RZ ;  /* 0x000000105d037819 */ /* 0x000fe200000006ff */
[C---:B------:R-:W-:Y:S01]  /*8eb0*/  FMUL R14, R70.reuse, R25 ;  /* 0x00000019460e7220 */ /* 0x040fe20000400000 */
        /* <DEDUP_REMOVED lines=8> */
[----:B------:R-:W-:Y:S01]  /*8f40*/  FMUL R46, R70, R57 ;  /* 0x00000039462e7220 */ /* 0x000fe20000400000 */
[----:B------:R-:W-:Y:S01]  /*8f50*/  LOP3.LUT R57, R86, 0xffff0000, RZ, 0xc0, !PT ;  /* 0xffff000056397812 */ /* 0x000fe200078ec0ff */
[C---:B------:R-:W-:Y:S01]  /*8f60*/  FMUL R37, R70.reuse, R48 ;  /* 0x0000003046257220 */ /* 0x040fe20000400000 */
[C---:B------:R-:W-:Y:S01]  /*8f70*/  FMUL R39, R70.reuse, R50 ;  /* 0x0000003246277220 */ /* 0x040fe20000400000 */
[C---:B------:R-:W-:Y:S01]  /*8f80*/  FMUL R47, R70.reuse, R58 ;  /* 0x0000003a462f7220 */ /* 0x040fe20000400000 */
[C---:B------:R-:W-:Y:S01]  /*8f90*/  SHF.L.U32 R58, R87.reuse, 0x10, RZ ;  /* 0x00000010573a7819 */ /* 0x040fe200000006ff */
[----:B------:R-:W-:Y:S01]  /*8fa0*/  FMUL R50, R70, R61 ;  /* 0x0000003d46327220 */ /* 0x000fe20000400000 */
[----:B------:R-:W-:Y:S01]  /*8fb0*/  F2FP.BF16.F32.PACK_AB R61, R2, R0 ;  /* 0x00000000023d723e */ /* 0x000fe200000010ff */
[C---:B------:R-:W-:Y:S01]  /*8fc0*/  FMUL R48, R70.reuse, R59 ;  /* 0x0000003b46307220 */ /* 0x040fe20000400000 */
[----:B------:R-:W-:Y:S01]  /*8fd0*/  LOP3.LUT R59, R87, 0xffff0000, RZ, 0xc0, !PT ;  /* 0xffff0000573b7812 */ /* 0x000fe200078ec0ff */
[----:B------:R-:W-:Y:S01]  /*8fe0*/  FMUL R7, R70, R18 ;  /* 0x0000001246077220 */ /* 0x000fe20000400000 */
[----:B------:R-:W-:Y:S01]  /*8ff0*/  SHF.L.U32 R0, R92, 0x10, RZ ;  /* 0x000000105c007819 */ /* 0x000fe200000006ff */
[----:B------:R-:W-:Y:S01]  /*9000*/  FMUL R8, R70, R19 ;  /* 0x0000001346087220 */ /* 0x000fe20000400000 */
[----:B------:R-:W-:Y:S01]  /*9010*/  LOP3.LUT R2, R92, 0xffff0000, RZ, 0xc0, !PT ;  /* 0xffff00005c027812 */ /* 0x000fe200078ec0ff */
[C---:B------:R-:W-:Y:S01]  /*9020*/  FFMA R4, R73.reuse, R6, R4 ;  /* 0x0000000649047223 */ /* 0x040fe20000000004 */
[C---:B------:R-:W-:Y:S01]  /*9030*/  FMUL R9, R70.reuse, R20 ;  /* 0x0000001446097220 */ /* 0x040fe20000400000 */
[C---:B------:R-:W-:Y:S01]  /*9040*/  FFMA R5, R73.reuse, R57, R5 ;  /* 0x0000003949057223 */ /* 0x040fe20000000005 */
[C---:B------:R-:W-:Y:S01]  /*9050*/  FFMA R7, R73.reuse, R58, R7 ;  /* 0x0000003a49077223 */ /* 0x040fe20000000007 */
[C---:B------:R-:W-:Y:S01]  /*9060*/  FMUL R10, R70.reuse, R21 ;  /* 0x00000015460a7220 */ /* 0x040fe20000400000 */
[C---:B------:R-:W-:Y:S01]  /*9070*/  FFMA R8, R73.reuse, R59, R8 ;  /* 0x0000003b49087223 */ /* 0x040fe20000000008 */
[----:B------:R-:W-:Y:S01]  /*9080*/  FFMA R9, R73, R0, R9 ;  /* 0x0000000049097223 */ /* 0x000fe20000000009 */
[----:B------:R-:W-:Y:S01]  /*9090*/  LOP3.LUT R0, R93, 0xffff0000, RZ, 0xc0, !PT ;  /* 0xffff00005d007812 */ /* 0x000fe200078ec0ff */
[----:B------:R-:W-:Y:S01]  /*90a0*/  FMUL R11, R70, R22 ;  /* 0x00000016460b7220 */ /* 0x000fe20000400000 */
[C---:B------:R-:W-:Y:S01]  /*90b0*/  FFMA R10, R73.reuse, R2, R10 ;  /* 0x00000002490a7223 */ /* 0x040fe2000000000a */
[----:B------:R-:W-:Y:S01]  /*90c0*/  SHF.L.U32 R2, R94, 0x10, RZ ;  /* 0x000000105e027819 */ /* 0x000fe200000006ff */
[C---:B------:R-:W-:Y:S01]  /*90d0*/  FMUL R12, R70.reuse, R23 ;  /* 0x00000017460c7220 */ /* 0x040fe20000400000 */
[----:B------:R-:W-:Y:S01]  /*90e0*/  FFMA R11, R73, R3, R11 ;  /* 0x00000003490b7223 */ /* 0x000fe2000000000b */
[----:B------:R-:W-:Y:S01]  /*90f0*/  SHF.L.U32 R3, R95, 0x10, RZ ;  /* 0x000000105f037819 */ /* 0x000fe200000006ff */
        /* <DEDUP_REMOVED lines=11> */
[----:B------:R-:W-:Y:S01]  /*91b0*/  FFMA R16, R73, R2, R16 ;  /* 0x0000000249107223 */ /* 0x000fe20000000010 */
[----:B------:R-:W-:Y:S01]  /*91c0*/  LOP3.LUT R2, R100, 0xffff0000, RZ, 0xc0, !PT ;  /* 0xffff000064027812 */ /* 0x000fe200078ec0ff */
[C---:B------:R-:W-:Y:S01]  /*91d0*/  FMUL R30, R70.reuse, R41 ;  /* 0x00000029461e7220 */ /* 0x040fe20000400000 */
[C---:B------:R-:W-:Y:S01]  /*91e0*/  FMUL R40, R70.reuse, R51 ;  /* 0x0000003346287220 */ /* 0x040fe20000400000 */
[C---:B------:R-:W-:Y:S01]  /*91f0*/  FMUL R41, R70.reuse, R52 ;  /* 0x0000003446297220 */ /* 0x040fe20000400000 */
[C---:B------:R-:W-:Y:S01]  /*9200*/  FMUL R51, R70.reuse, R62 ;  /* 0x0000003e46337220 */ /* 0x040fe20000400000 */
[----:B------:R-:W-:Y:S01]  /*9210*/  F2FP.BF16.F32.PACK_AB R62, R5, R4 ;  /* 0x00000004053e723e */ /* 0x000fe200000010ff */
[----:B------:R-:W-:Y:S01]  /*9220*/  FMUL R52, R70, R63 ;  /* 0x0000003f46347220 */ /* 0x000fe20000400000 */
[----:B------:R-:W-:Y:S01]  /*9230*/  F2FP.BF16.F32.PACK_AB R63, R8, R7 ;  /* 0x00000007083f723e */ /* 0x000fe200000010ff */
[----:B------:R-:W-:Y:S01]  /*9240*/  FFMA R17, R73, R0, R17 ;  /* 0x0000000049117223 */ /* 0x000fe20000000011 */
[----:B------:R-:W-:Y:S01]  /*9250*/  LOP3.LUT R0, R101, 0xffff0000, RZ, 0xc0, !PT ;  /* 0xffff000065007812 */ /* 0x000fe200078ec0ff */
[C---:B------:R-:W-:Y:S01]  /*9260*/  FFMA R18, R73.reuse, R2, R18 ;  /* 0x0000000249127223 */ /* 0x040fe20000000012 */
[C---:B------:R-:W-:Y:S01]  /*9270*/  SHF.L.U32 R2, R102.reuse, 0x10, RZ ;  /* 0x0000001066027819 */ /* 0x040fe200000006ff */
[----:B------:R-:W-:Y:S01]  /*9280*/  FFMA R19, R73, R3, R19 ;  /* 0x0000000349137223 */ /* 0x000fe20000000013 */
[----:B------:R-:W-:Y:S01]  /*9290*/  LOP3.LUT R3, R102, 0xffff0000, RZ, 0xc0, !PT ;  /* 0xffff000066037812 */ /* 0x000fe200078ec0ff */
[C---:B------:R-:W-:Y:S01]  /*92a0*/  FMUL R20, R70.reuse, R31 ;  /* 0x0000001f46147220 */ /* 0x040fe20000400000 */
[C---:B------:R-:W-:Y:S01]  /*92b0*/  SHF.L.U32 R4, R103.reuse, 0x10, RZ ;  /* 0x0000001067047819 */ /* 0x040fe200000006ff */
[----:B------:R-:W-:Y:S01]  /*92c0*/  FMUL R21, R70, R32 ;  /* 0x0000002046157220 */ /* 0x000fe20000400000 */
[----:B------:R-:W-:Y:S01]  /*92d0*/  F2FP.BF16.F32.PACK_AB R8, R10, R9 ;  /* 0x000000090a08723e */ /* 0x000fe200000010ff */
[----:B------:R-:W-:Y:S01]  /*92e0*/  STS.128 [R163+0x8400], R60 ;  /* 0x0084003ca3007388 */ /* 0x000fe20000000c00 */
        /* <DEDUP_REMOVED lines=8> */
[C---:B------:R-:W-:Y:S01]  /*9370*/  SHF.L.U32 R0, R108.reuse, 0x10, RZ ;  /* 0x000000106c007819 */ /* 0x040fe200000006ff */
[C---:B------:R-:W-:Y:S01]  /*9380*/  FFMA R22, R73.reuse, R3, R22 ;  /* 0x0000000349167223 */ /* 0x040fe20000000016 */
[----:B------:R-:W-:Y:S01]  /*9390*/  LOP3.LUT R2, R108, 0xffff0000, RZ, 0xc0, !PT ;  /* 0xffff00006c027812 */ /* 0x000fe200078ec0ff */
[C---:B------:R-:W-:Y:S01]  /*93a0*/  FFMA R23, R73.reuse, R4, R23 ;  /* 0x0000000449177223 */ /* 0x040fe20000000017 */
[----:B------:R-:W-:Y:S01]  /*93b0*/  F2FP.BF16.F32.PACK_AB R4, R18, R17 ;  /* 0x000000111204723e */ /* 0x000fe200000010ff */
[C---:B------:R-:W-:Y:S01]  /*93c0*/  FFMA R24, R73.reuse, R5, R24 ;  /* 0x0000000549187223 */ /* 0x040fe20000000018 */
[----:B------:R-:W-:Y:S01]  /*93d0*/  F2FP.BF16.F32.PACK_AB R5, R20, R19 ;  /* 0x000000131405723e */ /* 0x000fe200000010ff */
[----:B------:R-:W-:Y:S01]  /*93e0*/  STS.128 [R162+0x8400], R8 ;  /* 0x00840008a2007388 */ /* 0x000fe20000000c00 */
[----:B------:R-:W-:Y:S01]  /*93f0*/  F2FP.BF16.F32.PACK_AB R6, R22, R21 ;  /* 0x000000151606723e */ /* 0x000fe200000010ff */
[C---:B------:R-:W-:Y:S01]  /*9400*/  FFMA R25, R73.reuse, R0, R25 ;  /* 0x0000000049197223 */ /* 0x040fe20000000019 */
[----:B------:R-:W-:Y:S01]  /*9410*/  F2FP.BF16.F32.PACK_AB R7, R24, R23 ;  /* 0x000000171807723e */ /* 0x000fe200000010ff */
[----:B------:R-:W-:Y:S01]  /*9420*/  FFMA R26, R73, R2, R26 ;  /* 0x00000002491a7223 */ /* 0x000fe2000000001a */
[C---:B------:R-:W-:Y:S01]  /*9430*/  SHF.L.U32 R3, R109.reuse, 0x10, RZ ;  /* 0x000000106d037819 */ /* 0x040fe200000006ff */
[----:B------:R-:W-:Y:S01]  /*9440*/  FMUL R31, R70, R42 ;  /* 0x0000002a461f7220 */ /* 0x000fe20000400000 */
[----:B------:R-:W-:Y:S01]  /*9450*/  LOP3.LUT R0, R109, 0xffff0000, RZ, 0xc0, !PT ;  /* 0xffff00006d007812 */ /* 0x000fe200078ec0ff */
[----:B------:R1:W-:Y:S01]  /*9460*/  STS.128 [R154+0x8400], R4 ;  /* 0x008400049a007388 */ /* 0x0003e20000000c00 */
[C---:B------:R-:W-:Y:S01]  /*9470*/  SHF.L.U32 R2, R110.reuse, 0x10, RZ ;  /* 0x000000106e027819 */ /* 0x040fe200000006ff */
[C---:B------:R-:W-:Y:S01]  /*9480*/  FFMA R27, R73.reuse, R3, R27 ;  /* 0x00000003491b7223 */ /* 0x040fe2000000001b */
[----:B------:R-:W-:Y:S01]  /*9490*/  LOP3.LUT R3, R110, 0xffff0000, RZ, 0xc0, !PT ;  /* 0xffff00006e037812 */ /* 0x000fe200078ec0ff */
[C---:B------:R-:W-:Y:S01]  /*94a0*/  FFMA R28, R73.reuse, R0, R28 ;  /* 0x00000000491c7223 */ /* 0x040fe2000000001c */
[C---:B------:R-:W-:Y:S01]  /*94b0*/  SHF.L.U32 R0, R116.reuse, 0x10, RZ ;  /* 0x0000001074007819 */ /* 0x040fe200000006ff */
[C---:B------:R-:W-:Y:S01]  /*94c0*/  FFMA R29, R73.reuse, R2, R29 ;  /* 0x00000002491d7223 */ /* 0x040fe2000000001d */
[----:B------:R-:W-:Y:S01]  /*94d0*/  LOP3.LUT R2, R116, 0xffff0000, RZ, 0xc0, !PT ;  /* 0xffff000074027812 */ /* 0x000fe200078ec0ff */
        /* <DEDUP_REMOVED lines=13> */
[C---:B-1----:R-:W-:Y:S02]  /*95b0*/  SHF.L.U32 R4, R111.reuse, 0x10, RZ ;  /* 0x000000106f047819 */ /* 0x042fe400000006ff */
[----:B------:R-:W-:Y:S02]  /*95c0*/  LOP3.LUT R5, R111, 0xffff0000, RZ, 0xc0, !PT ;  /* 0xffff00006f057812 */ /* 0x000fe400078ec0ff */
[----:B------:R-:W-:Y:S01]  /*95d0*/  F2FP.BF16.F32.PACK_AB R6, R30, R29 ;  /* 0x0000001d1e06723e */ /* 0x000fe200000010ff */
[C---:B------:R-:W-:Y:S01]  /*95e0*/  FFMA R31, R73.reuse, R4, R31 ;  /* 0x00000004491f7223 */ /* 0x040fe2000000001f */
[----:B------:R-:W-:Y:S01]  /*95f0*/  F2FP.BF16.F32.PACK_AB R4, R26, R25 ;  /* 0x000000191a04723e */ /* 0x000fe200000010ff */
[C---:B------:R-:W-:Y:S01]  /*9600*/  FFMA R32, R73.reuse, R5, R32 ;  /* 0x0000000549207223 */ /* 0x040fe20000000020 */
[----:B------:R-:W-:Y:S01]  /*9610*/  F2FP.BF16.F32.PACK_AB R5, R28, R27 ;  /* 0x0000001b1c05723e */ /* 0x000fe200000010ff */
[----:B------:R-:W-:Y:S01]  /*9620*/  FFMA R33, R73, R0, R33 ;  /* 0x0000000049217223 */ /* 0x000fe20000000021 */
[----:B------:R-:W-:Y:S01]  /*9630*/  LOP3.LUT R0, R117, 0xffff0000, RZ, 0xc0, !PT ;  /* 0xffff000075007812 */ /* 0x000fe200078ec0ff */
[C---:B------:R-:W-:Y:S01]  /*9640*/  FFMA R34, R73.reuse, R2, R34 ;  /* 0x0000000249227223 */ /* 0x040fe20000000022 */
[----:B------:R-:W-:Y:S01]  /*9650*/  SHF.L.U32 R2, R118, 0x10, RZ ;  /* 0x0000001076027819 */ /* 0x000fe200000006ff */
[C---:B------:R-:W-:Y:S01]  /*9660*/  FFMA R35, R73.reuse, R3, R35 ;  /* 0x0000000349237223 */ /* 0x040fe20000000023 */
[----:B------:R-:W-:Y:S01]  /*9670*/  F2FP.BF16.F32.PACK_AB R7, R32, R31 ;  /* 0x0000001f2007723e */ /* 0x000fe200000010ff */
[C---:B------:R-:W-:Y:S01]  /*9680*/  FFMA R36, R73.reuse, R0, R36 ;  /* 0x0000000049247223 */ /* 0x040fe20000000024 */
[----:B------:R-:W-:Y:S01]  /*9690*/  LOP3.LUT R0, R118, 0xffff0000, RZ, 0xc0, !PT ;  /* 0xffff000076007812 */ /* 0x000fe200078ec0ff */
[----:B------:R-:W-:Y:S01]  /*96a0*/  FFMA R37, R73, R2, R37 ;  /* 0x0000000249257223 */ /* 0x000fe20000000025 */
[----:B------:R-:W-:Y:S01]  /*96b0*/  SHF.L.U32 R3, R119, 0x10, RZ ;  /* 0x0000001077037819 */ /* 0x000fe200000006ff */
[----:B------:R1:W-:Y:S01]  /*96c0*/  STS.128 [R153+0x8400], R4 ;  /* 0x0084000499007388 */ /* 0x0003e20000000c00 */
[C---:B--2---:R-:W-:Y:S01]  /*96d0*/  SHF.L.U32 R2, R124.reuse, 0x10, RZ ;  /* 0x000000107c027819 */ /* 0x044fe200000006ff */
[----:B------:R-:W-:Y:S01]  /*96e0*/  FFMA R38, R73, R0, R38 ;  /* 0x0000000049267223 */ /* 0x000fe20000000026 */
[----:B------:R-:W-:Y:S01]  /*96f0*/  LOP3.LUT R0, R119, 0xffff0000, RZ, 0xc0, !PT ;  /* 0xffff000077007812 */ /* 0x000fe200078ec0ff */
[C---:B------:R-:W-:Y:S01]  /*9700*/  FFMA R39, R73.reuse, R3, R39 ;  /* 0x0000000349277223 */ /* 0x040fe20000000027 */
[----:B------:R-:W-:Y:S02]  /*9710*/  LOP3.LUT R3, R124, 0xffff0000, RZ, 0xc0, !PT ;  /* 0xffff00007c037812 */ /* 0x000fe400078ec0ff */
[----:B------:R-:W-:Y:S01]  /*9720*/  F2FP.BF16.F32.PACK_AB R8, R34, R33 ;  /* 0x000000212208723e */ /* 0x000fe200000010ff */
[----:B------:R-:W-:Y:S01]  /*9730*/  FFMA R40, R73, R0, R40 ;  /* 0x0000000049287223 */ /* 0x000fe20000000028 */
[----:B------:R-:W-:Y:S01]  /*9740*/  SHF.L.U32 R0, R125, 0x10, RZ ;  /* 0x000000107d007819 */ /* 0x000fe200000006ff */
[----:B------:R-:W-:Y:S01]  /*9750*/  FFMA R41, R73, R2, R41 ;  /* 0x0000000249297223 */ /* 0x000fe20000000029 */
[----:B------:R-:W-:Y:S01]  /*9760*/  LOP3.LUT R2, R125, 0xffff0000, RZ, 0xc0, !PT ;  /* 0xffff00007d027812 */ /* 0x000fe200078ec0ff */
[----:B------:R-:W-:Y:S01]  /*9770*/  FFMA R42, R73, R3, R42 ;  /* 0x00000003492a7223 */ /* 0x000fe2000000002a */
[----:B------:R-:W-:Y:S01]  /*9780*/  SHF.L.U32 R3, R127, 0x10, RZ ;  /* 0x000000107f037819 */ /* 0x000fe200000006ff */
[C---:B------:R-:W-:Y:S01]  /*9790*/  FFMA R43, R73.reuse, R0, R43 ;  /* 0x00000000492b7223 */ /* 0x040fe2000000002b */
[C---:B------:R-:W-:Y:S01]  /*97a0*/  SHF.L.U32 R0, R126.reuse, 0x10, RZ ;  /* 0x000000107e007819 */ /* 0x040fe200000006ff */
[C---:B------:R-:W-:Y:S01]  /*97b0*/  FFMA R44, R73.reuse, R2, R44 ;  /* 0x00000002492c7223 */ /* 0x040fe2000000002c */
[----:B------:R-:W-:Y:S02]  /*97c0*/  LOP3.LUT R2, R126, 0xffff0000, RZ, 0xc0, !PT ;  /* 0xffff00007e027812 */ /* 0x000fe400078ec0ff */
[----:B------:R-:W-:Y:S01]  /*97d0*/  F2FP.BF16.F32.PACK_AB R9, R36, R35 ;  /* 0x000000232409723e */ /* 0x000fe200000010ff */
        /* <DEDUP_REMOVED lines=8> */
[C---:B------:R-:W-:Y:S01]  /*9860*/  FFMA R49, R73.reuse, R2, R49 ;  /* 0x0000000249317223 */ /* 0x040fe20000000031 */
[----:B------:R-:W-:Y:S02]  /*9870*/  F2FP.BF16.F32.PACK_AB R10, R38, R37 ;  /* 0x00000025260a723e */ /* 0x000fe400000010ff */
[----:B------:R-:W-:Y:S01]  /*9880*/  F2FP.BF16.F32.PACK_AB R11, R40, R39 ;  /* 0x00000027280b723e */ /* 0x000fe200000010ff */
[----:B------:R-:W-:Y:S01]  /*9890*/  FFMA R50, R73, R0, R50 ;  /* 0x0000000049327223 */ /* 0x000fe20000000032 */
[----:B------:R-:W-:Y:S01]  /*98a0*/  LOP3.LUT R0, R133, 0xffff0000, RZ, 0xc0, !PT ;  /* 0xffff000085007812 */ /* 0x000fe200078ec0ff */
[C---:B------:R-:W-:Y:S01]  /*98b0*/  FFMA R51, R73.reuse, R3, R51 ;  /* 0x0000000349337223 */ /* 0x040fe20000000033 */
[C---:B------:R-:W-:Y:S01]  /*98c0*/  SHF.L.U32 R2, R134.reuse, 0x10, RZ ;  /* 0x0000001086027819 */ /* 0x040fe200000006ff */
[----:B------:R2:W-:Y:S01]  /*98d0*/  STS.128 [R152+0x8400], R8 ;  /* 0x0084000898007388 */ /* 0x0005e20000000c00 */
[----:B------:R-:W-:Y:S01]  /*98e0*/  LOP3.LUT R3, R134, 0xffff0000, RZ, 0xc0, !PT ;  /* 0xffff000086037812 */ /* 0x000fe200078ec0ff */
[----:B------:R-:W-:Y:S01]  /*98f0*/  FFMA R52, R73, R0, R52 ;  /* 0x0000000049347223 */ /* 0x000fe20000000034 */
[----:B-1----:R-:W-:Y:S01]  /*9900*/  SHF.L.U32 R4, R135, 0x10, RZ ;  /* 0x0000001087047819 */ /* 0x002fe200000006ff */
[----:B------:R-:W-:Y:S01]  /*9910*/  FFMA R53, R73, R2, R53 ;  /* 0x0000000249357223 */ /* 0x000fe20000000035 */
[----:B------:R-:W-:Y:S01]  /*9920*/  LOP3.LUT R5, R135, 0xffff0000, RZ, 0xc0, !PT ;  /* 0xffff000087057812 */ /* 0x000fe200078ec0ff */
[C---:B------:R-:W-:Y:S01]  /*9930*/  FFMA R54, R73.reuse, R3, R54 ;  /* 0x0000000349367223 */ /* 0x040fe20000000036 */
[----:B------:R-:W-:Y:S01]  /*9940*/  F2FP.BF16.F32.PACK_AB R12, R42, R41 ;  /* 0x000000292a0c723e */ /* 0x000fe200000010ff */
[C---:B------:R-:W-:Y:S01]  /*9950*/  FFMA R55, R73.reuse, R4, R55 ;  /* 0x0000000449377223 */ /* 0x040fe20000000037 */
[----:B------:R-:W-:Y:S01]  /*9960*/  F2FP.BF16.F32.PACK_AB R13, R44, R43 ;  /* 0x0000002b2c0d723e */ /* 0x000fe200000010ff */
[----:B------:R-:W-:Y:S01]  /*9970*/  FFMA R56, R73, R5, R56 ;  /* 0x0000000549387223 */ /* 0x000fe20000000038 */
[----:B------:R-:W-:Y:S02]  /*9980*/  F2FP.BF16.F32.PACK_AB R14, R46, R45 ;  /* 0x0000002d2e0e723e */ /* 0x000fe400000010ff */
[----:B------:R-:W-:Y:S02]  /*9990*/  F2FP.BF16.F32.PACK_AB R15, R48, R47 ;  /* 0x0000002f300f723e */ /* 0x000fe400000010ff */
[----:B------:R-:W-:Y:S02]  /*99a0*/  F2FP.BF16.F32.PACK_AB R4, R50, R49 ;  /* 0x000000313204723e */ /* 0x000fe400000010ff */
[----:B------:R-:W-:Y:S01]  /*99b0*/  F2FP.BF16.F32.PACK_AB R5, R52, R51 ;  /* 0x000000333405723e */ /* 0x000fe200000010ff */
[----:B------:R2:W-:Y:S01]  /*99c0*/  STS.128 [R151+0x8400], R12 ;  /* 0x0084000c97007388 */ /* 0x0005e20000000c00 */
[----:B------:R-:W-:Y:S02]  /*99d0*/  F2FP.BF16.F32.PACK_AB R6, R54, R53 ;  /* 0x000000353606723e */ /* 0x000fe400000010ff */
[----:B------:R-:W-:Y:S02]  /*99e0*/  F2FP.BF16.F32.PACK_AB R7, R56, R55 ;  /* 0x000000373807723e */ /* 0x000fe400000010ff */
[----:B------:R-:W-:Y:S02]  /*99f0*/  MOV R0, UR45 ;  /* 0x0000002d00007c02 */ /* 0x000fe40008000f00 */
[----:B------:R-:W-:Y:S01]  /*9a00*/  LEA R3, R75, UR44, 0x3 ;  /* 0x0000002c4b037c11 */ /* 0x000fe2000f8e18ff */
[----:B------:R2:W-:Y:S01]  /*9a10*/  STS.128 [R150+0x8400], R4 ;  /* 0x0084000496007388 */ /* 0x0005e20000000c00 */
[----:B------:R-:W-:Y:S02]  /*9a20*/  @P6 LEA R0, R0, UR44, 0x3 ;  /* 0x0000002c00006c11 */ /* 0x000fe4000f8e18ff */
[----:B------:R-:W-:Y:S02]  /*9a30*/  @P6 SHF.L.U32 R2, R157, 0x1f, RZ ;  /* 0x0000001f9d026819 */ /* 0x000fe400000006ff */
[----:B------:R-:W-:Y:S01]  /*9a40*/  @P6 IADD3 R0, PT, PT, R0, 0x50, RZ ;  /* 0x0000005000006810 */ /* 0x000fe20007ffe0ff */
[----:B------:R-:W-:Y:S01]  /*9a50*/  @!PT LDS RZ, [RZ] ;  /* 0x00000000fffff984 */ /* 0x000fe20000000800 */
[----:B------:R-:W-:Y:S01]  /*9a60*/  @!PT LDS RZ, [RZ] ;  /* 0x00000000fffff984 */ /* 0x000fe20000000800 */
[----:B------:R-:W-:Y:S01]  /*9a70*/  @!PT LDS RZ, [RZ] ;  /* 0x00000000fffff984 */ /* 0x000fe20000000800 */
[----:B------:R-:W-:Y:S01]  /*9a80*/  @!PT LDS RZ, [RZ] ;  /* 0x00000000fffff984 */ /* 0x000fe20000000800 */
[----:B------:R1:W-:Y:S06]  /*9a90*/  MEMBAR.ALL.CTA ;  /* 0x0000000000007992 */ /* 0x0003ec0000008000 */
[----:B-1----:R-:W1:Y:S01]  /*9aa0*/  FENCE.VIEW.ASYNC.S ;  /* 0x00000000000073c6 */ /* 0x002e620000000000 */
[----:B------:R-:W-:Y:S01]  /*9ab0*/  @P6 PRMT R0, R165, 0x654, R0 ;  /* 0x00000654a5006816 */ /* 0x000fe20000000000 */
[----:B-1----:R-:W-:Y:S06]  /*9ac0*/  BAR.SYNC.DEFER_BLOCKING 0x1, 0x80 ;  /* 0x0042000000007b1d */ /* 0x002fec0000010000 */
        /* <DEDUP_REMOVED lines=11> */
.L_x_120:
[----:B------:R-:W-:Y:S05]  /*9b80*/  BSYNC.RECONVERGENT B0 ;  /* 0x0000000000007941 */ /* 0x000fea0003800200 */
.L_x_119:
[----:B------:R-:W-:Y:S01]  /*9b90*/  BAR.SYNC.DEFER_BLOCKING 0x1, 0x80 ;  /* 0x0042000000007b1d */ /* 0x000fe20000010000 */
[----:B------:R-:W-:Y:S04]  /*9ba0*/  UIADD3 UR4, UPT, UPT, UR45, 0x1, URZ ;  /* 0x000000012d047890 */ /* 0x000fe8000fffe0ff */
[----:B------:R-:W-:Y:S04]  /*9bb0*/  UISETP.NE.AND UP0, UPT, UR4, 0x4, UPT ;  /* 0x000000040400788c */ /* 0x000fe8000bf05270 */
[----:B------:R-:W-:Y:S01]  /*9bc0*/  USEL UR46, UR4, URZ, UP0 ;  /* 0x000000ff042e7287 */ /* 0x000fe20008000000 */
[----:B------:R1:W-:Y:S01]  /*9bd0*/  @P6 SYNCS.ARRIVE.TRANS64.RED.A1T0 RZ, [R0+URZ], RZ ;  /* 0x000000ff00ff69a7 */ /* 0x0003e200081004ff */
[----:B------:R-:W-:Y:S01]  /*9be0*/  BSSY B1, `(.L_x_121) ;  /* 0x000001f000017945 */ /* 0x000fe20003800000 */
[----:B------:R-:W3:Y:S02]  /*9bf0*/  @P6 SYNCS.PHASECHK.TRANS64.TRYWAIT P0, [R3+URZ+0x30], R2 ;  /* 0x00003002030065a7 */ /* 0x000ee400080011ff */
[----:B---3--:R-:W-:Y:S01]  /*9c00*/  @P6 SEL R83, RZ, 0x1, !P0 ;  /* 0x00000001ff536807 */ /* 0x008fe20004000000 */
[----:B-1----:R-:W-:Y:S06]  /*9c10*/  @!P6 BRA `(.L_x_122) ;  /* 0x00000000006ce947 */ /* 0x002fec0003800000 */
[----:B------:R-:W-:Y:S01]  /*9c20*/  ISETP.NE.AND P1, PT, R96, RZ, PT ;  /* 0x000000ff6000720c */ /* 0x000fe20003f25270 */
[----:B------:R-:W-:Y:S01]  /*9c30*/  BSSY B0, `(.L_x_123) ;  /* 0x000000b000007945 */ /* 0x000fe20003800000 */
[----:B------:R-:W-:Y:S11]  /*9c40*/  ISETP.NE.AND P0, PT, R83, RZ, PT ;  /* 0x000000ff5300720c */ /* 0x000ff60003f05270 */
[----:B------:R-:W-:Y:S05]  /*9c50*/  @P1 IMAD R75, R75, 0x4000, R164 ;  /* 0x000040004b4b1824 */ /* 0x000fea00078e02a4 */
[----:B--2---:R-:W-:Y:S04]  /*9c60*/  @P1 IADD3 R4, PT, PT, R75, UR44, RZ ;  /* 0x0000002c4b041c10 */ /* 0x004fe8000fffe0ff */
[----:B------:R-:W-:Y:S01]  /*9c70*/  @P1 IADD3 R2, PT, PT, R81, R4, RZ ;  /* 0x0000000451021210 */ /* 0x000fe20007ffe0ff */
[--C-:B------:R-:W-:Y:S02]  /*9c80*/  @P1 IMAD.IADD R80, R80, 0x1, R4.reuse ;  /* 0x0000000150501824 */ /* 0x100fe400078e0204 */
[----:B------:R-:W-:Y:S01]  /*9c90*/  @P1 IMAD.IADD R4, R82, 0x1, R4 ;  /* 0x0000000152041824 */ /* 0x000fe200078e0204 */
[----:B------:R-:W-:Y:S06]  /*9ca0*/  @P0 BRA `(.L_x_124) ;  /* 0x00000000000c0947 */ /* 0x000fec0003800000 */
[----:B------:R-:W-:Y:S04]  /*9cb0*/  SHF.L.U32 R0, R157, 0x1f, RZ ;  /* 0x0000001f9d007819 */ /* 0x000fe800000006ff */
[----:B------:R-:W1:Y:S02]  /*9cc0*/  SYNCS.PHASECHK.TRANS64.TRYWAIT P0, [R3+URZ+0x30], R0 ;  /* 0x00003000030075a7 */ /* 0x000e6400080011ff */
[----:B-1----:R-:W-:Y:S05]  /*9cd0*/  @!P0 BRA `(.L_x_125) ;  /* 0x0000002000208947 */ /* 0x002fea0003800000 */
.L_x_124:
[----:B------:R-:W-:Y:S05]  /*9ce0*/  BSYNC B0 ;  /* 0x0000000000007941 */ /* 0x000fea0003800000 */
.L_x_123:
[----:B------:R-:W-:Y:S11]  /*9cf0*/  ISETP.NE.AND P0, PT, R96, RZ, PT ;  /* 0x000000ff6000720c */ /* 0x000ff60003f05270 */
[----:B------:R-:W-:Y:S02]  /*9d00*/  @!UPT UIADD3 URZ, UPT, UPT, URZ, URZ, URZ ;  /* 0x000000fffffff290 */ /* 0x000fe4000fffe0ff */
[----:B------:R3:W4:Y:S01]  /*9d10*/  @P0 LDS.128 R76, [R75+UR44+0x400] ;  /* 0x0004002c4b4c0984 */ /* 0x0007220008000c00 */
[----:B------:R-:W-:Y:S01]  /*9d20*/  @P0 IMAD.IADD R81, R81, 0x1, R80 ;  /* 0x0000000151510824 */ /* 0x000fe200078e0250 */
[C---:B-1----:R-:W-:Y:S01]  /*9d30*/  @P0 IADD3 R3, PT, PT, R82.reuse, R80, RZ ;  /* 0x0000005052030210 */ /* 0x042fe20007ffe0ff */
[C---:B------:R-:W-:Y:S01]  /*9d40*/  @P0 IMAD.IADD R0, R82.reuse, 0x1, R2 ;  /* 0x0000000152000824 */ /* 0x040fe200078e0202 */
[----:B------:R3:W1:Y:S02]  /*9d50*/  @P0 LDS.128 R84, [R4+0x400] ;  /* 0x0004000004540984 */ /* 0x0006640000000c00 */
[----:B------:R-:W-:Y:S02]  /*9d60*/  @P0 IADD3 R82, PT, PT, R82, R81, RZ ;  /* 0x0000005152520210 */ /* 0x000fe40007ffe0ff */
[----:B------:R3:W2:Y:S04]  /*9d70*/  @P0 LDS.128 R92, [R2+0x400] ;  /* 0x00040000025c0984 */ /* 0x0006a80000000c00 */
[----:B------:R3:W1:Y:S04]  /*9d80*/  @P0 LDS.128 R100, [R0+0x400] ;  /* 0x0004000000640984 */ /* 0x0006680000000c00 */
[----:B------:R3:W1:Y:S04]  /*9d90*/  @P0 LDS.128 R108, [R80+0x400] ;  /* 0x00040000506c0984 */ /* 0x0006680000000c00 */
[----:B------:R3:W1:Y:S04]  /*9da0*/  @P0 LDS.128 R116, [R3+0x400] ;  /* 0x0004000003740984 */ /* 0x0006680000000c00 */
[----:B------:R3:W1:Y:S04]  /*9db0*/  @P0 LDS.128 R124, [R81+0x400] ;  /* 0x00040000517c0984 */ /* 0x0006680000000c00 */
[----:B------:R3:W1:Y:S02]  /*9dc0*/  @P0 LDS.128 R132, [R82+0x400] ;  /* 0x0004000052840984 */ /* 0x0006640000000c00 */
.L_x_122:
[----:B------:R-:W-:Y:S05]  /*9dd0*/  BSYNC B1 ;  /* 0x0000000000017941 */ /* 0x000fea0003800000 */
.L_x_121:
[----:B---3--:R-:W-:Y:S05]  /*9de0*/  VIADD R0, R71, 0xc0 ;  /* 0x000000c047007836 */ /* 0x008fea0000000000 */
[----:B------:R-:W-:Y:S04]  /*9df0*/  SHF.R.U32.HI R0, RZ, 0x15, R0 ;  /* 0x00000015ff007819 */ /* 0x000fe80000011600 */
[----:B------:R-:W-:Y:S11]  /*9e00*/  LOP3.LUT P0, RZ, R0, 0x3, R143, 0x48, !PT ;  /* 0x0000000300ff7812 */ /* 0x000ff6000780488f */
[----:B------:R-:W-:Y:S02]  /*9e10*/  @!UPT UIADD3 URZ, UPT, UPT, URZ, URZ, URZ ;  /* 0x000000fffffff290 */ /* 0x000fe4000fffe0ff */
[----:B------:R-:W-:Y:S05]  /*9e20*/  @!P0 BRA `(.L_x_126) ;  /* 0x0000000000408947 */ /* 0x000fea0003800000 */
[----:B------:R-:W3:Y:S01]  /*9e30*/  LDCU.64 UR8, c[0x4][0x70] ;  /* 0x01000e00ff0877ac */ /* 0x000ee20008000a00 */
[----:B------:R-:W-:Y:S01]  /*9e40*/  MOV R3, 0x0 ;  /* 0x0000000000037802 */ /* 0x000fe20000000f00 */
[----:B--2---:R-:W-:Y:S02]  /*9e50*/  HFMA2 R12, -RZ, RZ, 0, 5.9604644775390625e-08 ;  /* 0x00000001ff0c7431 */ /* 0x004fe400000001ff */
[----:B------:R-:W-:Y:S02]  /*9e60*/  IMAD.MOV.U32 R8, RZ, RZ, 0x192 ;  /* 0x00000192ff087424 */ /* 0x000fe400078e00ff */
[----:B------:R-:W-:Y:S01]  /*9e70*/  IMAD.MOV.U32 R13, RZ, RZ, RZ ;  /* 0x000000ffff0d7224 */ /* 0x000fe200078e00ff */
[----:B------:R-:W2:Y:S01]  /*9e80*/  LDCU.64 UR6, c[0x4][0x78] ;  /* 0x01000f00ff0677ac */ /* 0x000ea20008000a00 */
[----:B------:R-:W1:Y:S01]  /*9e90*/  LDC.64 R2, c[0x4][R3] ;  /* 0x0100000003027b82 */ /* 0x000e620000000a00 */
[----:B------:R-:W5:Y:S01]  /*9ea0*/  LDCU.64 UR4, c[0x4][0x10] ;  /* 0x01000200ff0477ac */ /* 0x000f620008000a00 */
[----:B---3--:R-:W-:Y:S01]  /*9eb0*/  MOV R5, UR9 ;  /* 0x0000000900057c02 */ /* 0x008fe20008000f00 */
[----:B------:R-:W-:Y:S01]  /*9ec0*/  IMAD.U32 R4, RZ, RZ, UR8 ;  /* 0x00000008ff047e24 */ /* 0x000fe2000f8e00ff */
[----:B--2---:R-:W-:Y:S01]  /*9ed0*/  MOV R7, UR7 ;  /* 0x0000000700077c02 */ /* 0x004fe20008000f00 */
[----:B------:R-:W-:Y:S01]  /*9ee0*/  IMAD.U32 R6, RZ, RZ, UR6 ;  /* 0x00000006ff067e24 */ /* 0x000fe2000f8e00ff */
[----:B-----5:R-:W-:Y:S01]  /*9ef0*/  MOV R11, UR5 ;  /* 0x00000005000b7c02 */ /* 0x020fe20008000f00 */
[----:B------:R-:W-:Y:S02]  /*9f00*/  IMAD.U32 R10, RZ, RZ, UR4 ;  /* 0x00000004ff0a7e24 */ /* 0x000fe4000f8e00ff */
[----:B------:R-:W-:Y:S07]  /*9f10*/  LEPC R20, `(.L_x_126) ;  /* 0x000000001014794e */ /* 0x000fee0000000000 */
[----:B-1--4-:R-:W-:Y:S05]  /*9f20*/  CALL.ABS.NOINC R2 ;  /* 0x0000000002007343 */ /* 0x012fea0003c00000 */
.L_x_126:
[----:B------:R-:W-:Y:S01]  /*9f30*/  ISETP.NE.AND P0, PT, R160, RZ, PT ;  /* 0x000000ffa000720c */ /* 0x000fe20003f05270 */
[----:B------:R-:W-:Y:S05]  /*9f40*/  WARPSYNC.ALL ;  /* 0x0000000000007948 */ /* 0x000fea0003800000 */
[----:B------:R-:W-:Y:S01]  /*9f50*/  R2UR UR4, R71 ;  /* 0x00000000470472ca */ /* 0x000fe200000e0000 */
[----:B------:R-:W3:Y:S01]  /*9f60*/  S2UR UR6, SR_CgaCtaId ;  /* 0x00000000000679c3 */ /* 0x000ee20000008800 */
[----:B------:R-:W-:Y:S01]  /*9f70*/  R2UR UR5, R74 ;  /* 0x000000004a0572ca */ /* 0x000fe200000e0000 */
[----:B------:R-:W-:Y:S01]  /*9f80*/  BSSY.RECONVERGENT B0, `(.L_x_127) ;  /* 0x0000100000007945 */ /* 0x000fe20003800200 */
[C---:B----4-:R-:W-:Y:S02]  /*9f90*/  SHF.L.U32 R71, R76.reuse, 0x10, RZ ;  /* 0x000000104c477819 */ /* 0x050fe400000006ff */
[----:B------:R-:W-:Y:S02]  /*9fa0*/  LOP3.LUT R72, R76, 0xffff0000, RZ, 0xc0, !PT ;  /* 0xffff00004c487812 */ /* 0x000fe400078ec0ff */
[C---:B------:R-:W-:Y:S02]  /*9fb0*/  SHF.L.U32 R74, R77.reuse, 0x10, RZ ;  /* 0x000000104d4a7819 */ /* 0x040fe400000006ff */
[----:B------:R-:W-:Y:S02]  /*9fc0*/  LOP3.LUT R75, R77, 0xffff0000, RZ, 0xc0, !PT ;  /* 0xffff00004d4b7812 */ /* 0x000fe400078ec0ff */
[C---:B------:R-:W-:Y:S01]  /*9fd0*/  SHF.L.U32 R76, R78.reuse, 0x10, RZ ;  /* 0x000000104e4c7819 */ /* 0x040fe200000006ff */
[----:B--2---:R-:W2:Y:S01]  /*9fe0*/  LDTM.x64 R4, tmem[UR4+0xc0] ;  /* 0x0000c004000479ee */ /* 0x004ea20008340000 */
[----:B------:R-:W-:Y:S01]  /*9ff0*/  LOP3.LUT R77, R78, 0xffff0000, RZ, 0xc0, !PT ;  /* 0xffff00004e4d7812 */ /* 0x000fe200078ec0ff */
[----:B------:R-:W-:Y:S01]  /*a000*/  NOP ;  /* 0x0000000000007918 */ /* 0x000fe20000000000 */
[C---:B------:R-:W-:Y:S01]  /*a010*/  SHF.L.U32 R78, R79.reuse, 0x10, RZ ;  /* 0x000000104f4e7819 */ /* 0x040fe200000006ff */
[----:B------:R-:W-:Y:S01]  /*a020*/  UIADD3 UR4, UPT, UPT, UR5, 0xb0, URZ ;  /* 0x000000b005047890 */ /* 0x000fe2000fffe0ff */
[----:B------:R-:W-:Y:S02]  /*a030*/  LOP3.LUT R79, R79, 0xffff0000, RZ, 0xc0, !PT ;  /* 0xffff00004f4f7812 */ /* 0x000fe400078ec0ff */
[C---:B-1----:R-:W-:Y:S02]  /*a040*/  SHF.L.U32 R80, R84.reuse, 0x10, RZ ;  /* 0x0000001054507819 */ /* 0x042fe400000006ff */
[----:B------:R-:W-:Y:S02]  /*a050*/  LOP3.LUT R81, R84, 0xffff0000, RZ, 0xc0, !PT ;  /* 0xffff000054517812 */ /* 0x000fe400078ec0ff */
[C---:B------:R-:W-:Y:S02]  /*a060*/  SHF.L.U32 R82, R85.reuse, 0x10, RZ ;  /* 0x0000001055527819 */ /* 0x040fe400000006ff */
[----:B------:R-:W-:Y:S02]  /*a070*/  LOP3.LUT R83, R85, 0xffff0000, RZ, 0xc0, !PT ;  /* 0xffff000055537812 */ /* 0x000fe400078ec0ff */
[C---:B------:R-:W-:Y:S02]  /*a080*/  SHF.L.U32 R84, R86.reuse, 0x10, RZ ;  /* 0x0000001056547819 */ /* 0x040fe400000006ff */
[----:B------:R-:W-:Y:S02]  /*a090*/  LOP3.LUT R85, R86, 0xffff0000, RZ, 0xc0, !PT ;  /* 0xffff000056557812 */ /* 0x000fe400078ec0ff */
[C---:B------:R-:W-:Y:S02]  /*a0a0*/  SHF.L.U32 R86, R87.reuse, 0x10, RZ ;  /* 0x0000001057567819 */ /* 0x040fe400000006ff */
[----:B------:R-:W-:Y:S02]  /*a0b0*/  LOP3.LUT R87, R87, 0xffff0000, RZ, 0xc0, !PT ;  /* 0xffff000057577812 */ /* 0x000fe400078ec0ff */
[C---:B------:R-:W-:Y:S01]  /*a0c0*/  SHF.L.U32 R88, R92.reuse, 0x10, RZ ;  /* 0x000000105c587819 */ /* 0x040fe200000006ff */
[----:B---3--:R-:W-:Y:S01]  /*a0d0*/  UPRMT UR4, UR6, 0x654, UR4 ;  /* 0x0000065406047896 */ /* 0x008fe20008000004 */
[----:B------:R-:W-:Y:S01]  /*a0e0*/  LOP3.LUT R89, R92, 0xffff0000, RZ, 0xc0, !PT ;  /* 0xffff00005c597812 */ /* 0x000fe200078ec0ff */
[C---:B--2---:R-:W-:Y:S01]  /*a0f0*/  FMUL R4, R70.reuse, R4 ;  /* 0x0000000446047220 */ /* 0x044fe20000400000 */
[C---:B------:R-:W-:Y:S01]  /*a100*/  SHF.L.U32 R90, R93.reuse, 0x10, RZ ;  /* 0x000000105d5a7819 */ /* 0x040fe200000006ff */
[----:B------:R-:W-:Y:S01]  /*a110*/  FMUL R5, R70, R5 ;  /* 0x0000000546057220 */ /* 0x000fe20000400000 */
[----:B------:R-:W-:Y:S01]  /*a120*/  LOP3.LUT R91, R93, 0xffff0000, RZ, 0xc0, !PT ;  /* 0xffff00005d5b7812 */ /* 0x000fe200078ec0ff */
[C---:B------:R-:W-:Y:S01]  /*a130*/  FFMA R4, R73.reuse, R71, R4 ;  /* 0x0000004749047223 */ /* 0x040fe20000000004 */
[C---:B------:R-:W-:Y:S01]  /*a140*/  SHF.L.U32 R92, R94.reuse, 0x10, RZ ;  /* 0x000000105e5c7819 */ /* 0x040fe200000006ff */
[----:B------:R-:W-:Y:S01]  /*a150*/  FFMA R5, R73, R72, R5 ;  /* 0x0000004849057223 */ /* 0x000fe20000000005 */
[----:B------:R-:W-:Y:S01]  /*a160*/  LOP3.LUT R93, R94, 0xffff0000, RZ, 0xc0, !PT ;  /* 0xffff00005e5d7812 */ /* 0x000fe200078ec0ff */
[----:B------:R-:W-:Y:S01]  /*a170*/  SYNCS.ARRIVE.TRANS64.RED.A1T0 RZ, [UR4], RZ ;  /* 0x000000ffffff79a7 */ /* 0x000fe20008100404 */
[----:B------:R-:W-:Y:S01]  /*a180*/  SHF.L.U32 R94, R95, 0x10, RZ ;  /* 0x000000105f5e7819 */ /* 0x000fe200000006ff */
[C---:B------:R-:W-:Y:S01]  /*a190*/  FMUL R6, R70.reuse, R6 ;  /* 0x0000000646067220 */ /* 0x040fe20000400000 */
[----:B------:R-:W-:Y:S01]  /*a1a0*/  F2FP.BF16.F32.PACK_AB R4, R5, R4 ;  /* 0x000000040504723e */ /* 0x000fe200000010ff */
[----:B------:R-:W-:Y:S01]  /*a1b0*/  FMUL R7, R70, R7 ;  /* 0x0000000746077220 */ /* 0x000fe20000400000 */
[----:B------:R-:W-:Y:S01]  /*a1c0*/  LOP3.LUT R95, R95, 0xffff0000, RZ, 0xc0, !PT ;  /* 0xffff00005f5f7812 */ /* 0x000fe200078ec0ff */
[C---:B------:R-:W-:Y:S01]  /*a1d0*/  FFMA R6, R73.reuse, R74, R6 ;  /* 0x0000004a49067223 */ /* 0x040fe20000000006 */
[C---:B------:R-:W-:Y:S01]  /*a1e0*/  SHF.L.U32 R96, R100.reuse, 0x10, RZ ;  /* 0x0000001064607819 */ /* 0x040fe200000006ff */
[----:B------:R-:W-:Y:S01]  /*a1f0*/  FFMA R7, R73, R75, R7 ;  /* 0x0000004b49077223 */ /* 0x000fe20000000007 */
[----:B------:R-:W-:Y:S01]  /*a200*/  LOP3.LUT R97, R100, 0xffff0000, RZ, 0xc0, !PT ;  /* 0xffff000064617812 */ /* 0x000fe200078ec0ff */
[C---:B------:R-:W-:Y:S01]  /*a210*/  FMUL R8, R70.reuse, R8 ;  /* 0x0000000846087220 */ /* 0x040fe20000400000 */
[----:B------:R-:W-:Y:S01]  /*a220*/  SHF.L.U32 R98, R101, 0x10, RZ ;  /* 0x0000001065627819 */ /* 0x000fe200000006ff */
        /* <DEDUP_REMOVED lines=8> */
[C---:B------:R-:W-:Y:S01]  /*a2b0*/  FMUL R11, R70.reuse, R11 ;  /* 0x0000000b460b7220 */ /* 0x040fe20000400000 */
[----:B------:R-:W-:Y:S01]  /*a2c0*/  F2FP.BF16.F32.PACK_AB R6, R9, R8 ;  /* 0x000000080906723e */ /* 0x000fe200000010ff */
[----:B------:R-:W-:Y:S01]  /*a2d0*/  FFMA R10, R73, R78, R10 ;  /* 0x0000004e490a7223 */ /* 0x000fe2000000000a */
[C---:B------:R-:W-:Y:S01]  /*a2e0*/  SHF.L.U32 R102, R103.reuse, 0x10, RZ ;  /* 0x0000001067667819 */ /* 0x040fe200000006ff */
[C---:B------:R-:W-:Y:S01]  /*a2f0*/  FMUL R0, R70.reuse, R12 ;  /* 0x0000000c46007220 */ /* 0x040fe20000400000 */
[----:B------:R-:W-:Y:S01]  /*a300*/  LOP3.LUT R103, R103, 0xffff0000, RZ, 0xc0, !PT ;  /* 0xffff000067677812 */ /* 0x000fe200078ec0ff */
[----:B------:R-:W-:Y:S01]  /*a310*/  FMUL R2, R70, R13 ;  /* 0x0000000d46027220 */ /* 0x000fe20000400000 */
[----:B------:R-:W-:Y:S01]  /*a320*/  SHF.L.U32 R104, R108, 0x10, RZ ;  /* 0x000000106c687819 */ /* 0x000fe200000006ff */
[----:B------:R-:W-:Y:S01]  /*a330*/  FMUL R3, R70, R14 ;  /* 0x0000000e46037220 */ /* 0x000fe20000400000 */
[----:B------:R-:W-:Y:S01]  /*a340*/  LOP3.LUT R105, R108, 0xffff0000, RZ, 0xc0, !PT ;  /* 0xffff00006c697812 */ /* 0x000fe200078ec0ff */
[----:B------:R-:W-:Y:S01]  /*a350*/  FFMA R11, R73, R79, R11 ;  /* 0x0000004f490b7223 */ /* 0x000fe2000000000b */
[C---:B------:R-:W-:Y:S01]  /*a360*/  SHF.L.U32 R106, R109.reuse, 0x10, RZ ;  /* 0x000000106d6a7819 */ /* 0x040fe200000006ff */
[C---:B------:R-:W-:Y:S01]  /*a370*/  FMUL R15, R70.reuse, R15 ;  /* 0x0000000f460f7220 */ /* 0x040fe20000400000 */
[----:B------:R-:W-:Y:S01]  /*a380*/  LOP3.LUT R107, R109, 0xffff0000, RZ, 0xc0, !PT ;  /* 0xffff00006d6b7812 */ /* 0x000fe200078ec0ff */
[----:B------:R-:W-:Y:S01]  /*a390*/  FFMA R0, R73, R80, R0 ;  /* 0x0000005049007223 */ /* 0x000fe20000000000 */
[----:B------:R-:W-:Y:S01]  /*a3a0*/  F2FP.BF16.F32.PACK_AB R7, R11, R10 ;  /* 0x0000000a0b07723e */ /* 0x000fe200000010ff */
[----:B------:R-:W-:Y:S01]  /*a3b0*/  FMUL R12, R70, R16 ;  /* 0x00000010460c7220 */ /* 0x000fe20000400000 */
[C---:B------:R-:W-:Y:S01]  /*a3c0*/  SHF.L.U32 R108, R110.reuse, 0x10, RZ ;  /* 0x000000106e6c7819 */ /* 0x040fe200000006ff */
[----:B------:R-:W-:Y:S01]  /*a3d0*/  FFMA R2, R73, R81, R2 ;  /* 0x0000005149027223 */ /* 0x000fe20000000002 */
[----:B------:R-:W-:Y:S01]  /*a3e0*/  LOP3.LUT R109, R110, 0xffff0000, RZ, 0xc0, !PT ;  /* 0xffff00006e6d7812 */ /* 0x000fe200078ec0ff */
[----:B------:R-:W-:Y:S01]  /*a3f0*/  FMUL R13, R70, R17 ;  /* 0x00000011460d7220 */ /* 0x000fe20000400000 */
[----:B------:R-:W-:Y:S01]  /*a400*/  SHF.L.U32 R110, R111, 0x10, RZ ;  /* 0x000000106f6e7819 */ /* 0x000fe200000006ff */
[----:B------:R-:W-:Y:S01]  /*a410*/  FFMA R3, R73, R82, R3 ;  /* 0x0000005249037223 */ /* 0x000fe20000000003 */
[----:B------:R-:W-:Y:S01]  /*a420*/  F2FP.BF16.F32.PACK_AB R8, R2, R0 ;  /* 0x000000000208723e */ /* 0x000fe200000010ff */
[----:B------:R-:W-:Y:S01]  /*a430*/  FMUL R14, R70, R18 ;  /* 0x00000012460e7220 */ /* 0x000fe20000400000 */
[----:B------:R-:W-:Y:S01]  /*a440*/  LOP3.LUT R111, R111, 0xffff0000, RZ, 0xc0, !PT ;  /* 0xffff00006f6f7812 */ /* 0x000fe200078ec0ff */
[----:B------:R1:W-:Y:S01]  /*a450*/  STS.128 [R164+UR44+0xc400], R4 ;  /* 0x00c40004a4007988 */ /* 0x0003e20008000c2c */
[C---:B------:R-:W-:Y:S01]  /*a460*/  FFMA R15, R73.reuse, R83, R15 ;  /* 0x00000053490f7223 */ /* 0x040fe2000000000f */
[C---:B------:R-:W-:Y:S01]  /*a470*/  SHF.L.U32 R112, R116.reuse, 0x10, RZ ;  /* 0x0000001074707819 */ /* 0x040fe200000006ff */
[C---:B------:R-:W-:Y:S01]  /*a480*/  FFMA R12, R73.reuse, R84, R12 ;  /* 0x00000054490c7223 */ /* 0x040fe2000000000c */
[C---:B------:R-:W-:Y:S01]  /*a490*/  FFMA R13, R73.reuse, R85, R13 ;  /* 0x00000055490d7223 */ /* 0x040fe2000000000d */
[----:B------:R-:W-:Y:S01]  /*a4a0*/  LOP3.LUT R113, R116, 0xffff0000, RZ, 0xc0, !PT ;  /* 0xffff000074717812 */ /* 0x000fe200078ec0ff */
[----:B------:R-:W-:Y:S01]  /*a4b0*/  FFMA R14, R73, R86, R14 ;  /* 0x00000056490e7223 */ /* 0x000fe2000000000e */
[----:B------:R-:W-:Y:S01]  /*a4c0*/  F2FP.BF16.F32.PACK_AB R9, R15, R3 ;  /* 0x000000030f09723e */ /* 0x000fe200000010ff */
[C---:B------:R-:W-:Y:S01]  /*a4d0*/  FMUL R19, R70.reuse, R19 ;  /* 0x0000001346137220 */ /* 0x040fe20000400000 */
[----:B------:R-:W-:Y:S01]  /*a4e0*/  F2FP.BF16.F32.PACK_AB R10, R13, R12 ;  /* 0x0000000c0d0a723e */ /* 0x000fe200000010ff */
[C---:B------:R-:W-:Y:S01]  /*a4f0*/  FMUL R16, R70.reuse, R20 ;  /* 0x0000001446107220 */ /* 0x040fe20000400000 */
[C---:B------:R-:W-:Y:S01]  /*a500*/  FMUL R17, R70.reuse, R21 ;  /* 0x0000001546117220 */ /* 0x040fe20000400000 */
[----:B------:R-:W-:Y:S01]  /*a510*/  FFMA R19, R73, R87, R19 ;  /* 0x0000005749137223 */ /* 0x000fe20000000013 */
[C---:B------:R-:W-:Y:S01]  /*a520*/  FMUL R18, R70.reuse, R22 ;  /* 0x0000001646127220 */ /* 0x040fe20000400000 */
[----:B------:R-:W-:Y:S01]  /*a530*/  SHF.L.U32 R114, R117, 0x10, RZ ;  /* 0x0000001075727819 */ /* 0x000fe200000006ff */
[C---:B------:R-:W-:Y:S01]  /*a540*/  FFMA R16, R73.reuse, R88, R16 ;  /* 0x0000005849107223 */ /* 0x040fe20000000010 */
[----:B------:R-:W-:Y:S01]  /*a550*/  FFMA R17, R73, R89, R17 ;  /* 0x0000005949117223 */ /* 0x000fe20000000011 */
[----:B------:R-:W-:Y:S01]  /*a560*/  F2FP.BF16.F32.PACK_AB R11, R19, R14 ;  /* 0x0000000e130b723e */ /* 0x000fe200000010ff */
[----:B------:R-:W-:Y:S01]  /*a570*/  FFMA R18, R73, R90, R18 ;  /* 0x0000005a49127223 */ /* 0x000fe20000000012 */
[C---:B------:R-:W-:Y:S01]  /*a580*/  FMUL R23, R70.reuse, R23 ;  /* 0x0000001746177220 */ /* 0x040fe20000400000 */
[----:B------:R-:W-:Y:S01]  /*a590*/  LOP3.LUT R115, R117, 0xffff0000, RZ, 0xc0, !PT ;  /* 0xffff000075737812 */ /* 0x000fe200078ec0ff */
[C---:B------:R-:W-:Y:S01]  /*a5a0*/  FMUL R20, R70.reuse, R24 ;  /* 0x0000001846147220 */ /* 0x040fe20000400000 */
[----:B------:R1:W-:Y:S01]  /*a5b0*/  STS.128 [R163+0xc400], R8 ;  /* 0x00c40008a3007388 */ /* 0x0003e20000000c00 */
[----:B------:R-:W-:Y:S01]  /*a5c0*/  F2FP.BF16.F32.PACK_AB R16, R17, R16 ;  /* 0x000000101110723e */ /* 0x000fe200000010ff */
[C---:B------:R-:W-:Y:S01]  /*a5d0*/  FFMA R23, R73.reuse, R91, R23 ;  /* 0x0000005b49177223 */ /* 0x040fe20000000017 */
[----:B------:R-:W-:Y:S01]  /*a5e0*/  FFMA R20, R73, R92, R20 ;  /* 0x0000005c49147223 */ /* 0x000fe20000000014 */
[----:B------:R-:W-:Y:S01]  /*a5f0*/  FMUL R21, R70, R25 ;  /* 0x0000001946157220 */ /* 0x000fe20000400000 */
[----:B------:R-:W-:Y:S01]  /*a600*/  SHF.L.U32 R116, R118, 0x10, RZ ;  /* 0x0000001076747819 */ /* 0x000fe200000006ff */
[C---:B------:R-:W-:Y:S01]  /*a610*/  FMUL R22, R70.reuse, R26 ;  /* 0x0000001a46167220 */ /* 0x040fe20000400000 */
[----:B------:R-:W-:Y:S01]  /*a620*/  F2FP.BF16.F32.PACK_AB R17, R23, R18 ;  /* 0x000000121711723e */ /* 0x000fe200000010ff */
[C---:B------:R-:W-:Y:S01]  /*a630*/  FFMA R21, R73.reuse, R93, R21 ;  /* 0x0000005d49157223 */ /* 0x040fe20000000015 */
[----:B------:R-:W-:Y:S01]  /*a640*/  FMUL R27, R70, R27 ;  /* 0x0000001b461b7220 */ /* 0x000fe20000400000 */
[----:B------:R-:W-:Y:S01]  /*a650*/  FFMA R22, R73, R94, R22 ;  /* 0x0000005e49167223 */ /* 0x000fe20000000016 */
[----:B------:R-:W-:Y:S01]  /*a660*/  LOP3.LUT R117, R118, 0xffff0000, RZ, 0xc0, !PT ;  /* 0xffff000076757812 */ /* 0x000fe200078ec0ff */
[C---:B------:R-:W-:Y:S01]  /*a670*/  FMUL R24, R70.reuse, R28 ;  /* 0x0000001c46187220 */ /* 0x040fe20000400000 */
[----:B------:R-:W-:Y:S01]  /*a680*/  F2FP.BF16.F32.PACK_AB R18, R21, R20 ;  /* 0x000000141512723e */ /* 0x000fe200000010ff */
[C---:B------:R-:W-:Y:S01]  /*a690*/  FFMA R27, R73.reuse, R95, R27 ;  /* 0x0000005f491b7223 */ /* 0x040fe2000000001b */
[C---:B------:R-:W-:Y:S01]  /*a6a0*/  FMUL R25, R70.reuse, R29 ;  /* 0x0000001d46197220 */ /* 0x040fe20000400000 */
[----:B------:R-:W-:Y:S01]  /*a6b0*/  FFMA R24, R73, R96, R24 ;  /* 0x0000006049187223 */ /* 0x000fe20000000018 */
[----:B------:R-:W-:Y:S01]  /*a6c0*/  SHF.L.U32 R118, R119, 0x10, RZ ;  /* 0x0000001077767819 */ /* 0x000fe200000006ff */
[C---:B------:R-:W-:Y:S01]  /*a6d0*/  FMUL R26, R70.reuse, R30 ;  /* 0x0000001e461a7220 */ /* 0x040fe20000400000 */
[----:B------:R-:W-:Y:S01]  /*a6e0*/  F2FP.BF16.F32.PACK_AB R19, R27, R22 ;  /* 0x000000161b13723e */ /* 0x000fe200000010ff */
[C---:B------:R-:W-:Y:S01]  /*a6f0*/  FFMA R25, R73.reuse, R97, R25 ;  /* 0x0000006149197223 */ /* 0x040fe20000000019 */
[C---:B------:R-:W-:Y:S01]  /*a700*/  FMUL R31, R70.reuse, R31 ;  /* 0x0000001f461f7220 */ /* 0x040fe20000400000 */
[----:B------:R-:W-:Y:S01]  /*a710*/  FFMA R26, R73, R98, R26 ;  /* 0x00000062491a7223 */ /* 0x000fe2000000001a */
[----:B------:R-:W-:Y:S01]  /*a720*/  LOP3.LUT R119, R119, 0xffff0000, RZ, 0xc0, !PT ;  /* 0xffff000077777812 */ /* 0x000fe200078ec0ff */
[----:B------:R1:W-:Y:S01]  /*a730*/  STS.128 [R162+0xc400], R16 ;  /* 0x00c40010a2007388 */ /* 0x0003e20000000c00 */
[----:B------:R-:W-:Y:S01]  /*a740*/  F2FP.BF16.F32.PACK_AB R24, R25, R24 ;  /* 0x000000181918723e */ /* 0x000fe200000010ff */
[C---:B------:R-:W-:Y:S01]  /*a750*/  FFMA R31, R73.reuse, R99, R31 ;  /* 0x00000063491f7223 */ /* 0x040fe2000000001f */
[C---:B------:R-:W-:Y:S01]  /*a760*/  FMUL R28, R70.reuse, R32 ;  /* 0x00000020461c7220 */ /* 0x040fe20000400000 */
[C---:B------:R-:W-:Y:S01]  /*a770*/  FMUL R29, R70.reuse, R33 ;  /* 0x00000021461d7220 */ /* 0x040fe20000400000 */
[----:B------:R-:W-:Y:S01]  /*a780*/  FMUL R30, R70, R34 ;  /* 0x00000022461e7220 */ /* 0x000fe20000400000 */
[----:B------:R-:W-:Y:S01]  /*a790*/  SHF.L.U32 R120, R124, 0x10, RZ ;  /* 0x000000107c787819 */ /* 0x000fe200000006ff */
[----:B------:R-:W-:Y:S01]  /*a7a0*/  FFMA R28, R73, R100, R28 ;  /* 0x00000064491c7223 */ /* 0x000fe2000000001c */
[----:B------:R-:W-:Y:S01]  /*a7b0*/  F2FP.BF16.F32.PACK_AB R25, R31, R26 ;  /* 0x0000001a1f19723e */ /* 0x000fe200000010ff */
[C---:B------:R-:W-:Y:S01]  /*a7c0*/  FFMA R29, R73.reuse, R101, R29 ;  /* 0x00000065491d7223 */ /* 0x040fe2000000001d */
[----:B------:R-:W-:Y:S01]  /*a7d0*/  FFMA R30, R73, R102, R30 ;  /* 0x00000066491e7223 */ /* 0x000fe2000000001e */
[----:B------:R-:W-:Y:S01]  /*a7e0*/  FMUL R35, R70, R35 ;  /* 0x0000002346237220 */ /* 0x000fe20000400000 */
        /* <DEDUP_REMOVED lines=34> */
[----:B------:R-:W-:Y:S01]  /*aa10*/  FFMA R41, R73, R113, R41 ;  /* 0x0000007149297223 */ /* 0x000fe20000000029 */
[C---:B------:R-:W-:Y:S01]  /*aa20*/  FMUL R47, R70.reuse, R47 ;  /* 0x0000002f462f7220 */ /* 0x040fe20000400000 */
[C---:B------:R-:W-:Y:S01]  /*aa30*/  FMUL R44, R70.reuse, R48 ;  /* 0x00000030462c7220 */ /* 0x040fe20000400000 */
[----:B------:R-:W-:Y:S01]  /*aa40*/  FMUL R45, R70, R49 ;  /* 0x00000031462d7220 */ /* 0x000fe20000400000 */
[----:B------:R1:W-:Y:S01]  /*aa50*/  STS.128 [R153+0xc400], R32 ;  /* 0x00c4002099007388 */ /* 0x0003e20000000c00 */
[----:B------:R-:W-:Y:S01]  /*aa60*/  LOP3.LUT R127, R127, 0xffff0000, RZ, 0xc0, !PT ;  /* 0xffff00007f7f7812 */ /* 0x000fe200078ec0ff */
[----:B------:R-:W-:Y:S01]  /*aa70*/  FFMA R42, R73, R114, R42 ;  /* 0x00000072492a7223 */ /* 0x000fe2000000002a */
[----:B------:R-:W-:Y:S01]  /*aa80*/  F2FP.BF16.F32.PACK_AB R40, R41, R40 ;  /* 0x000000282928723e */ /* 0x000fe200000010ff */
[C---:B------:R-:W-:Y:S01]  /*aa90*/  FFMA R47, R73.reuse, R115, R47 ;  /* 0x00000073492f7223 */ /* 0x040fe2000000002f */
[C---:B------:R-:W-:Y:S01]  /*aaa0*/  FFMA R44, R73.reuse, R116, R44 ;  /* 0x00000074492c7223 */ /* 0x040fe2000000002c */
[----:B------:R-:W-:Y:S01]  /*aab0*/  SHF.L.U32 R128, R132, 0x10, RZ ;  /* 0x0000001084807819 */ /* 0x000fe200000006ff */
[C---:B------:R-:W-:Y:S01]  /*aac0*/  FFMA R45, R73.reuse, R117, R45 ;  /* 0x00000075492d7223 */ /* 0x040fe2000000002d */
[C---:B------:R-:W-:Y:S01]  /*aad0*/  FMUL R46, R70.reuse, R50 ;  /* 0x00000032462e7220 */ /* 0x040fe20000400000 */
[C---:B------:R-:W-:Y:S01]  /*aae0*/  FMUL R51, R70.reuse, R51 ;  /* 0x0000003346337220 */ /* 0x040fe20000400000 */
[C---:B------:R-:W-:Y:S01]  /*aaf0*/  FMUL R48, R70.reuse, R52 ;  /* 0x0000003446307220 */ /* 0x040fe20000400000 */
[C---:B------:R-:W-:Y:S01]  /*ab00*/  FMUL R49, R70.reuse, R53 ;  /* 0x0000003546317220 */ /* 0x040fe20000400000 */
[C---:B------:R-:W-:Y:S01]  /*ab10*/  FFMA R46, R73.reuse, R118, R46 ;  /* 0x00000076492e7223 */ /* 0x040fe2000000002e */
[C---:B------:R-:W-:Y:S01]  /*ab20*/  FMUL R50, R70.reuse, R54 ;  /* 0x0000003646327220 */ /* 0x040fe20000400000 */
[C---:B------:R-:W-:Y:S01]  /*ab30*/  FFMA R51, R73.reuse, R119, R51 ;  /* 0x0000007749337223 */ /* 0x040fe20000000033 */
[C---:B------:R-:W-:Y:S01]  /*ab40*/  FMUL R55, R70.reuse, R55 ;  /* 0x0000003746377220 */ /* 0x040fe20000400000 */
[C---:B------:R-:W-:Y:S01]  /*ab50*/  FFMA R48, R73.reuse, R120, R48 ;  /* 0x0000007849307223 */ /* 0x040fe20000000030 */
[C---:B------:R-:W-:Y:S01]  /*ab60*/  FMUL R52, R70.reuse, R56 ;  /* 0x0000003846347220 */ /* 0x040fe20000400000 */
[C---:B------:R-:W-:Y:S01]  /*ab70*/  FFMA R49, R73.reuse, R121, R49 ;  /* 0x0000007949317223 */ /* 0x040fe20000000031 */
[C---:B------:R-:W-:Y:S01]  /*ab80*/  FMUL R53, R70.reuse, R57 ;  /* 0x0000003946357220 */ /* 0x040fe20000400000 */
[----:B------:R-:W-:Y:S01]  /*ab90*/  FFMA R50, R73, R122, R50 ;  /* 0x0000007a49327223 */ /* 0x000fe20000000032 */
[C---:B------:R-:W-:Y:S01]  /*aba0*/  FMUL R54, R70.reuse, R58 ;  /* 0x0000003a46367220 */ /* 0x040fe20000400000 */
[----:B------:R-:W-:Y:S01]  /*abb0*/  F2FP.BF16.F32.PACK_AB R41, R47, R42 ;  /* 0x0000002a2f29723e */ /* 0x000fe200000010ff */
[----:B------:R-:W-:Y:S01]  /*abc0*/  FFMA R55, R73, R123, R55 ;  /* 0x0000007b49377223 */ /* 0x000fe20000000037 */
[C---:B------:R-:W-:Y:S01]  /*abd0*/  FMUL R59, R70.reuse, R59 ;  /* 0x0000003b463b7220 */ /* 0x040fe20000400000 */
[----:B------:R-:W-:Y:S01]  /*abe0*/  F2FP.BF16.F32.PACK_AB R42, R45, R44 ;  /* 0x0000002c2d2a723e */ /* 0x000fe200000010ff */
[----:B------:R-:W-:Y:S01]  /*abf0*/  FFMA R52, R73, R124, R52 ;  /* 0x0000007c49347223 */ /* 0x000fe20000000034 */
[----:B------:R-:W-:Y:S01]  /*ac00*/  F2FP.BF16.F32.PACK_AB R43, R51, R46 ;  /* 0x0000002e332b723e */ /* 0x000fe200000010ff */
[----:B------:R-:W-:Y:S01]  /*ac10*/  FMUL R56, R70, R60 ;  /* 0x0000003c46387220 */ /* 0x000fe20000400000 */
[----:B------:R-:W-:Y:S01]  /*ac20*/  LOP3.LUT R129, R132, 0xffff0000, RZ, 0xc0, !PT ;  /* 0xffff000084817812 */ /* 0x000fe200078ec0ff */
[----:B------:R-:W-:Y:S01]  /*ac30*/  FFMA R53, R73, R125, R53 ;  /* 0x0000007d49357223 */ /* 0x000fe20000000035 */
[----:B------:R-:W-:Y:S01]  /*ac40*/  SHF.L.U32 R130, R133, 0x10, RZ ;  /* 0x0000001085827819 */ /* 0x000fe200000006ff */
[----:B------:R1:W-:Y:S01]  /*ac50*/  STS.128 [R152+0xc400], R40 ;  /* 0x00c4002898007388 */ /* 0x0003e20000000c00 */
[C---:B------:R-:W-:Y:S01]  /*ac60*/  FMUL R57, R70.reuse, R61 ;  /* 0x0000003d46397220 */ /* 0x040fe20000400000 */
[----:B------:R-:W-:Y:S01]  /*ac70*/  FFMA R54, R73, R126, R54 ;  /* 0x0000007e49367223 */ /* 0x000fe20000000036 */
[----:B------:R-:W-:Y:S01]  /*ac80*/  LOP3.LUT R131, R133, 0xffff0000, RZ, 0xc0, !PT ;  /* 0xffff000085837812 */ /* 0x000fe200078ec0ff */
[----:B------:R-:W-:Y:S01]  /*ac90*/  FMUL R58, R70, R62 ;  /* 0x0000003e463a7220 */ /* 0x000fe20000400000 */
[C---:B------:R-:W-:Y:S01]  /*aca0*/  FFMA R59, R73.reuse, R127, R59 ;  /* 0x0000007f493b7223 */ /* 0x040fe2000000003b */
[----:B------:R-:W-:Y:S01]  /*acb0*/  SHF.L.U32 R132, R134, 0x10, RZ ;  /* 0x0000001086847819 */ /* 0x000fe200000006ff */
[----:B------:R-:W-:Y:S01]  /*acc0*/  FMUL R63, R70, R63 ;  /* 0x0000003f463f7220 */ /* 0x000fe20000400000 */
[C---:B------:R-:W-:Y:S01]  /*acd0*/  FFMA R56, R73.reuse, R128, R56 ;  /* 0x0000008049387223 */ /* 0x040fe20000000038 */
[----:B------:R-:W-:Y:S01]  /*ace0*/  LOP3.LUT R133, R134, 0xffff0000, RZ, 0xc0, !PT ;  /* 0xffff000086857812 */ /* 0x000fe200078ec0ff */
[C---:B------:R-:W-:Y:S01]  /*acf0*/  FMUL R60, R70.reuse, R64 ;  /* 0x00000040463c7220 */ /* 0x040fe20000400000 */
[----:B------:R-:W-:Y:S01]  /*ad00*/  FFMA R57, R73, R129, R57 ;  /* 0x0000008149397223 */ /* 0x000fe20000000039 */
[----:B------:R-:W-:Y:S01]  /*ad10*/  SHF.L.U32 R134, R135, 0x10, RZ ;  /* 0x0000001087867819 */ /* 0x000fe200000006ff */
[C---:B------:R-:W-:Y:S01]  /*ad20*/  FMUL R61, R70.reuse, R65 ;  /* 0x00000041463d7220 */ /* 0x040fe20000400000 */
[----:B------:R-:W-:Y:S01]  /*ad30*/  F2FP.BF16.F32.PACK_AB R48, R49, R48 ;  /* 0x000000303130723e */ /* 0x000fe200000010ff */
[----:B------:R-:W-:Y:S01]  /*ad40*/  FFMA R58, R73, R130, R58 ;  /* 0x00000082493a7223 */ /* 0x000fe2000000003a */
[----:B------:R-:W-:Y:S01]  /*ad50*/  LOP3.LUT R135, R135, 0xffff0000, RZ, 0xc0, !PT ;  /* 0xffff000087877812 */ /* 0x000fe200078ec0ff */
[C---:B------:R-:W-:Y:S01]  /*ad60*/  FMUL R62, R70.reuse, R66 ;  /* 0x00000042463e7220 */ /* 0x040fe20000400000 */
[----:B------:R-:W-:Y:S01]  /*ad70*/  F2FP.BF16.F32.PACK_AB R49, R55, R50 ;  /* 0x000000323731723e */ /* 0x000fe200000010ff */
[----:B------:R-:W-:Y:S01]  /*ad80*/  FFMA R63, R73, R131, R63 ;  /* 0x00000083493f7223 */ /* 0x000fe2000000003f */
[----:B------:R-:W-:Y:S01]  /*ad90*/  FMUL R67, R70, R67 ;  /* 0x0000004346437220 */ /* 0x000fe20000400000 */
[----:B------:R-:W-:Y:S01]  /*ada0*/  F2FP.BF16.F32.PACK_AB R50, R53, R52 ;  /* 0x000000343532723e */ /* 0x000fe200000010ff */
[----:B------:R-:W-:Y:S01]  /*adb0*/  FFMA R60, R73, R132, R60 ;  /* 0x00000084493c7223 */ /* 0x000fe2000000003c */
[----:B------:R-:W-:Y:S01]  /*adc0*/  F2FP.BF16.F32.PACK_AB R51, R59, R54 ;  /* 0x000000363b33723e */ /* 0x000fe200000010ff */
[C---:B------:R-:W-:Y:S01]  /*add0*/  FFMA R61, R73.reuse, R133, R61 ;  /* 0x00000085493d7223 */ /* 0x040fe2000000003d */
[C---:B------:R-:W-:Y:S01]  /*ade0*/  FFMA R62, R73.reuse, R134, R62 ;  /* 0x00000086493e7223 */ /* 0x040fe2000000003e */
[----:B------:R-:W-:Y:S01]  /*adf0*/  FFMA R67, R73, R135, R67 ;  /* 0x0000008749437223 */ /* 0x000fe20000000043 */
[----:B------:R-:W-:Y:S01]  /*ae00*/  F2FP.BF16.F32.PACK_AB R56, R57, R56 ;  /* 0x000000383938723e */ /* 0x000fe200000010ff */
[----:B------:R1:W-:Y:S01]  /*ae10*/  STS.128 [R151+0xc400], R48 ;  /* 0x00c4003097007388 */ /* 0x0003e20000000c00 */
[----:B------:R-:W-:Y:S02]  /*ae20*/  F2FP.BF16.F32.PACK_AB R57, R63, R58 ;  /* 0x0000003a3f39723e */ /* 0x000fe400000010ff */
        /* <DEDUP_REMOVED lines=8> */
[----:B--2---:R-:W2:Y:S02]  /*aeb0*/  FENCE.VIEW.ASYNC.S ;  /* 0x00000000000073c6 */ /* 0x004ea40000000000 */
[----:B--2---:R-:W-:Y:S06]  /*aec0*/  BAR.SYNC.DEFER_BLOCKING 0x1, 0x80 ;  /* 0x0042000000007b1d */ /* 0x004fec0000010000 */
[----:B------:R-:W-:Y:S05]  /*aed0*/  @P0 BRA `(.L_x_128) ;  /* 0x0000000000280947 */ /* 0x000fea0003800000 */
[----:B------:R-:W2:Y:S01]  /*aee0*/  LDCU.64 UR6, c[0x0][0x348] ;  /* 0x00006900ff0677ac */ /* 0x000ea20008000a00 */
[----:B------:R-:W-:Y:S02]  /*aef0*/  UIADD3 UR9, UPT, UPT, UR49, 0xc0, URZ ;  /* 0x000000c031097890 */ /* 0x000fe4000fffe0ff */
[----:B------:R-:W-:Y:S01]  /*af00*/  UIADD3 UR8, UPT, UPT, UR44, 0xc400, URZ ;  /* 0x0000c4002c087890 */ /* 0x000fe2000fffe0ff */
[----:B------:R-:W-:Y:S01]  /*af10*/  UMOV UR10, UR50 ;  /* 0x00000032000a7c82 */ /* 0x000fe20008000000 */
[----:B------:R-:W-:Y:S01]  /*af20*/  UMOV UR11, UR36 ;  /* 0x00000024000b7c82 */ /* 0x000fe20008000000 */
[----:B--2---:R-:W-:Y:S04]  /*af30*/  UIADD3 UR4, UP0, UPT, UR6, 0x680, URZ ;  /* 0x0000068006047890 */ /* 0x004fe8000ff1e0ff */
[----:B------:R-:W-:Y:S09]  /*af40*/  UIADD3.X UR5, UPT, UPT, URZ, UR7, URZ, UP0, !UPT ;  /* 0x00000007ff057290 */ /* 0x000ff200087fe4ff */
[----:B------:R2:W-:Y:S01]  /*af50*/  UTMASTG.3D [UR8], [UR4] ;  /* 0x00000008040073b5 */ /* 0x0005e20008010000 */
[----:B------:R0:W-:Y:S01]  /*af60*/  UTMACMDFLUSH ;  /* 0x00000000000079b7 */ /* 0x0001e20000000000 */
[----:B--2---:R-:W-:Y:S04]  /*af70*/  DEPBAR.LE SB0, 0x1 ;  /* 0x000080400000791a */ /* 0x004fe80000000000 */
.L_x_128:
[----:B------:R-:W-:Y:S05]  /*af80*/  BSYNC.RECONVERGENT B0 ;  /* 0x0000000000007941 */ /* 0x000fea0003800200 */
.L_x_127:
[----:B------:R-:W-:Y:S01]  /*af90*/  BAR.SYNC.DEFER_BLOCKING 0x1, 0x80 ;  /* 0x0042000000007b1d */ /* 0x000fe20000010000 */
[----:B------:R-:W-:Y:S01]  /*afa0*/  UISETP.NE.AND UP0, UPT, UR47, -0x4, UPT ;  /* 0xfffffffc2f00788c */ /* 0x000fe2000bf05270 */
[----:B------:R-:W-:Y:S08]  /*afb0*/  IADD3 R68, PT, PT, R68, 0x1, RZ ;  /* 0x0000000144447810 */ /* 0x000ff00007ffe0ff */
[----:B------:R-:W-:Y:S05]  /*afc0*/  BRA.U !UP0, `(.L_x_129) ;  /* 0x0000000108247547 */ /* 0x000fea000b800000 */
[----:B------:R-:W-:Y:S01]  /*afd0*/  ISETP.NE.AND P0, PT, R161, RZ, PT ;  /* 0x000000ffa100720c */ /* 0x000fe20003f05270 */
[----:B------:R-:W-:Y:S01]  /*afe0*/  IMAD.U32 R0, RZ, RZ, UR46 ;  /* 0x0000002eff007e24 */ /* 0x000fe2000f8e00ff */
[----:B------:R-:W-:Y:S04]  /*aff0*/  UIADD3 UR4, UPT, UPT, UR46, 0x1, URZ ;  /* 0x000000012e047890 */ /* 0x000fe8000fffe0ff */
[----:B------:R-:W-:Y:S04]  /*b000*/  UISETP.NE.AND UP0, UPT, UR4, 0x4, UPT ;  /* 0x000000040400788c */ /* 0x000fe8000bf05270 */
[----:B------:R-:W-:Y:S03]  /*b010*/  USEL UR46, UR4, URZ, UP0 ;  /* 0x000000ff042e7287 */ /* 0x000fe60008000000 */
[----:B------:R-:W-:Y:S05]  /*b020*/  @P0 LEA R0, R0, UR44, 0x3 ;  /* 0x0000002c00000c11 */ /* 0x000fea000f8e18ff */
[----:B------:R-:W-:Y:S05]  /*b030*/  @P0 VIADD R0, R0, 0x50 ;  /* 0x0000005000000836 */ /* 0x000fea0000000000 */
[----:B------:R-:W-:Y:S04]  /*b040*/  @P0 PRMT R0, R165, 0x654, R0 ;  /* 0x00000654a5000816 */ /* 0x000fe80000000000 */
[----:B------:R2:W-:Y:S03]  /*b050*/  @P0 SYNCS.ARRIVE.TRANS64.RED.A1T0 RZ, [R0+URZ], RZ ;  /* 0x000000ff00ff09a7 */ /* 0x0005e600081004ff */
.L_x_129:
[----:B------:R-:W-:Y:S01]  /*b060*/  R2UR UR5, R144 ;  /* 0x00000000900572ca */ /* 0x000fe200000e0000 */
[----:B------:R-:W-:Y:S01]  /*b070*/  UISETP.NE.AND UP0, UPT, UR61, URZ, UPT ;  /* 0x000000ff3d00728c */ /* 0x000fe2000bf05270 */
[----:B------:R-:W-:Y:S01]  /*b080*/  R2UR UR4, R145 ;  /* 0x00000000910472ca */ /* 0x000fe200000e0000 */
[----:B------:R-:W-:Y:S01]  /*b090*/  UIADD3 UR47, UPT, UPT, UR47, 0x4, URZ ;  /* 0x000000042f2f7890 */ /* 0x000fe2000fffe0ff */
[----:B------:R-:W-:Y:S01]  /*b0a0*/  ISETP.NE.AND P0, PT, R149, 0x2, PT ;  /* 0x000000029500780c */ /* 0x000fe20003f05270 */
[----:B------:R-:W-:Y:S01]  /*b0b0*/  UMOV UR36, UR60 ;  /* 0x0000003c00247c82 */ /* 0x000fe20008000000 */
[----:B------:R-:W-:Y:S02]  /*b0c0*/  ISETP.NE.AND P1, PT, R68, 0x2, PT ;  /* 0x000000024400780c */ /* 0x000fe40003f25270 */
[----:B------:R-:W-:Y:S02]  /*b0d0*/  SEL R2, RZ, 0x1, P0 ;  /* 0x00000001ff027807 */ /* 0x000fe40000000000 */
[----:B--2---:R-:W-:Y:S02]  /*b0e0*/  SEL R0, RZ, 0x1, P1 ;  /* 0x00000001ff007807 */ /* 0x004fe40000800000 */
[----:B------:R-:W-:Y:S01]  /*b0f0*/  LOP3.LUT R155, R155, R2, RZ, 0x3c, !PT ;  /* 0x000000029b9b7212 */ /* 0x000fe200078e3cff */
[----:B------:R-:W-:Y:S01]  /*b100*/  UIADD3 UR20, UPT, UPT, UR37, UR5, URZ ;  /* 0x0000000525147290 */ /* 0x000fe2000fffe0ff */
[----:B------:R-:W-:Y:S01]  /*b110*/  LOP3.LUT R156, R156, R0, RZ, 0x3c, !PT ;  /* 0x000000009c9c7212 */ /* 0x000fe200078e3cff */
[----:B------:R-:W-:Y:S01]  /*b120*/  UIADD3 UR16, UPT, UPT, UR38, UR4, URZ ;  /* 0x0000000426107290 */ /* 0x000fe2000fffe0ff */
[----:B------:R-:W-:Y:S02]  /*b130*/  SEL R149, R149, RZ, P0 ;  /* 0x000000ff95957207 */ /* 0x000fe40000000000 */
[----:B------:R-:W-:Y:S01]  /*b140*/  SEL R68, R68, RZ, P1 ;  /* 0x000000ff44447207 */ /* 0x000fe20000800000 */
[----:B------:R-:W-:Y:S08]  /*b150*/  BRA.U UP0, `(.L_x_130) ;  /* 0xffffff9d00bc7547 */ /* 0x000ff0000b83ffff */
[----:B------:R-:W-:-:S13]  /*b160*/  R2UR UR4, R146 ;  /* 0x00000000920472ca */ /* 0x000fda00000e0000 */
[----:B------:R-:W-:-:S09]  /*b170*/  UISETP.NE.AND UP0, UPT, UR4, URZ, UPT ;  /* 0x000000ff0400728c */ /* 0x000fd2000bf05270 */
[----:B------:R-:W-:Y:S05]  /*b180*/  BRA.U !UP0, `(.L_x_131) ;  /* 0x0000000108487547 */ /* 0x000fea000b800000 */
[----:B------:R-:W2:Y:S02]  /*b190*/  LDCU.64 UR4, c[0x0][0x890] ;  /* 0x00011200ff0477ac */ /* 0x000ea40008000a00 */
[----:B--2---:R-:W-:-:S04]  /*b1a0*/  UISETP.NE.U32.AND UP0, UPT, UR4, URZ, UPT ;  /* 0x000000ff0400728c */ /* 0x004fc8000bf05070 */
[----:B------:R-:W-:-:S09]  /*b1b0*/  UISETP.NE.AND.EX UP0, UPT, UR5, URZ, UPT, UP0 ;  /* 0x000000ff0500728c */ /* 0x000fd2000bf05300 */
[----:B------:R-:W-:Y:S05]  /*b1c0*/  BRA.U UP0, `(.L_x_132) ;  /* 0x00000001000c7547 */ /* 0x000fea000b800000 */
[----:B------:R-:W-:-:S13]  /*b1d0*/  FSETP.NEU.AND P0, PT, R73, RZ, PT ;  /* 0x000000ff4900720b */ /* 0x000fda0003f0d000 */
[----:B------:R-:W-:Y:S05]  /*b1e0*/  @!P0 EXIT ;  /* 0x000000000000894d */ /* 0x000fea0003800000 */
[----:B------:R-:W-:Y:S05]  /*b1f0*/  BRA `(.L_x_131) ;  /* 0x00000000002c7947 */ /* 0x000fea0003800000 */
.L_x_132:
[----:B------:R-:W-:Y:S01]  /*b200*/  ISETP.NE.AND P0, PT, R148, RZ, PT ;  /* 0x000000ff9400720c */ /* 0x000fe20003f05270 */
[----:B------:R-:W-:-:S12]  /*b210*/  BSSY.RECONVERGENT B0, `(.L_x_131) ;  /* 0x0000009000007945 */ /* 0x000fd80003800200 */
[----:B------:R-:W-:Y:S05]  /*b220*/  @P0 BRA `(.L_x_133) ;  /* 0x0000000000140947 */ /* 0x000fea0003800000 */
[----:B------:R-:W2:Y:S02]  /*b230*/  LDCU.64 UR4, c[0x0][0x888] ;  /* 0x00011100ff0477ac */ /* 0x000ea40008000a00 */
[----:B--2---:R-:W-:-:S04]  /*b240*/  ISETP.NE.U32.AND P0, PT, RZ, UR4, PT ;  /* 0x00000004ff007c0c */ /* 0x004fc8000bf05070 */
[----:B------:R-:W-:-:S13]  /*b250*/  ISETP.NE.AND.EX P0, PT, RZ, UR5, PT, P0 ;  /* 0x00000005ff007c0c */ /* 0x000fda000bf05300 */
[----:B------:R-:W-:Y:S05]  /*b260*/  @!P0 EXIT ;  /* 0x000000000000894d */ /* 0x000fea0003800000 */
[----:B------:R-:W-:Y:S05]  /*b270*/  BRA `(.L_x_134) ;  /* 0x0000000000087947 */ /* 0x000fea0003800000 */
.L_x_133:
[----:B------:R-:W-:-:S13]  /*b280*/  FSETP.NEU.AND P0, PT, R73, RZ, PT ;  /* 0x000000ff4900720b */ /* 0x000fda0003f0d000 */
[----:B------:R-:W-:Y:S05]  /*b290*/  @!P0 EXIT ;  /* 0x000000000000894d */ /* 0x000fea0003800000 */
.L_x_134:
[----:B------:R-:W-:Y:S05]  /*b2a0*/  BSYNC.RECONVERGENT B0 ;  /* 0x0000000000007941 */ /* 0x000fea0003800200 */
.L_x_131:
[----:B------:R-:W2:Y:S01]  /*b2b0*/  S2UR UR5, SR_CgaCtaId ;  /* 0x00000000000579c3 */ /* 0x000ea20000008800 */
[----:B------:R-:W-:Y:S01]  /*b2c0*/  ULEA UR4, UR46, UR44, 0x3 ;  /* 0x0000002c2e047291 */ /* 0x000fe2000f8e18ff */
[----:B------:R-:W-:-:S04]  /*b2d0*/  DEPBAR.LE SB0, 0x0 ;  /* 0x000080000000791a */ /* 0x000fc80000000000 */
[----:B------:R-:W-:-:S04]  /*b2e0*/  UIADD3 UR4, UPT, UPT, UR4, 0x50, URZ ;  /* 0x0000005004047890 */ /* 0x000fc8000fffe0ff */
[----:B--2---:R-:W-:-:S09]  /*b2f0*/  UPRMT UR4, UR5, 0x654, UR4 ;  /* 0x0000065405047896 */ /* 0x004fd20008000004 */
[----:B------:R-:W-:Y:S01]  /*b300*/  SYNCS.ARRIVE.TRANS64.RED.A1T0 RZ, [UR4], RZ ;  /* 0x000000ffffff79a7 */ /* 0x000fe20008100404 */
[----:B------:R-:W-:Y:S05]  /*b310*/  EXIT ;  /* 0x000000000000794d */ /* 0x000fea0003800000 */
.L_x_24:
[----:B--2---:R2:W3:Y:S02]  /*b320*/  SYNCS.PHASECHK.TRANS64.TRYWAIT P0, [R0+URZ+0xd0], R2 ;  /* 0x0000d002000075a7 */ /* 0x0044e400080011ff */
[----:B---3--:R-:W-:Y:S05]  /*b330*/  @!P0 NANOSLEEP.SYNCS 0x989680 ;  /* 0x009896800000895d */ /* 0x008fea0003900000 */
[----:B------:R-:W3:Y:S02]  /*b340*/  @!P0 SYNCS.PHASECHK.TRANS64 P0, [R0+URZ+0xd0], R2 ;  /* 0x0000d002000085a7 */ /* 0x000ee400080010ff */
[----:B---3--:R-:W-:Y:S05]  /*b350*/  @!P0 BRA `(.L_x_24) ;  /* 0xfffffffc00f08947 */ /* 0x008fea000383ffff */
[----:B------:R-:W-:Y:S05]  /*b360*/  BRA `(.L_x_135) ;  /* 0xffffff64004c7947 */ /* 0x000fea000383ffff */
.L_x_27:
[----:B--2---:R-:W-:-:S07]  /*b370*/  MOV R0, UR33 ;  /* 0x0000002100007c02 */ /* 0x004fce0008000f00 */
.L_x_136:
[----:B--2---:R2:W3:Y:S02]  /*b380*/  SYNCS.PHASECHK.TRANS64.TRYWAIT P0, [R0+URZ+0x18], R3 ;  /* 0x00001803000075a7 */ /* 0x0044e400080011ff */
[----:B---3--:R-:W-:Y:S05]  /*b390*/  @!P0 NANOSLEEP.SYNCS 0x989680 ;  /* 0x009896800000895d */ /* 0x008fea0003900000 */
[----:B------:R-:W3:Y:S02]  /*b3a0*/  @!P0 SYNCS.PHASECHK.TRANS64 P0, [R0+URZ+0x18], R3 ;  /* 0x00001803000085a7 */ /* 0x000ee400080010ff */
[----:B---3--:R-:W-:Y:S05]  /*b3b0*/  @!P0 BRA `(.L_x_136) ;  /* 0xfffffffc00f08947 */ /* 0x008fea000383ffff */
[----:B------:R-:W-:Y:S05]  /*b3c0*/  BRA `(.L_x_26) ;  /* 0xffffff64008c7947 */ /* 0x000fea000383ffff */
.L_x_34:
[----:B-1----:R-:W-:-:S07]  /*b3d0*/  MOV R0, UR17 ;  /* 0x0000001100007c02 */ /* 0x002fce0008000f00 */
.L_x_137:
[----:B-1----:R1:W2:Y:S02]  /*b3e0*/  SYNCS.PHASECHK.TRANS64.TRYWAIT P0, [R0+URZ+0x18], R3 ;  /* 0x00001803000075a7 */ /* 0x0022a400080011ff */
[----:B--2---:R-:W-:Y:S05]  /*b3f0*/  @!P0 NANOSLEEP.SYNCS 0x989680 ;  /* 0x009896800000895d */ /* 0x004fea0003900000 */
[----:B------:R-:W2:Y:S02]  /*b400*/  @!P0 SYNCS.PHASECHK.TRANS64 P0, [R0+URZ+0x18], R3 ;  /* 0x00001803000085a7 */ /* 0x000ea400080010ff */
[----:B--2---:R-:W-:Y:S05]  /*b410*/  @!P0 BRA `(.L_x_137) ;  /* 0xfffffffc00f08947 */ /* 0x004fea000383ffff */
[----:B------:R-:W-:Y:S05]  /*b420*/  BRA `(.L_x_33) ;  /* 0xffffff68004c7947 */ /* 0x000fea000383ffff */
.L_x_39:
[----:B-1----:R1:W2:Y:S02]  /*b430*/  SYNCS.PHASECHK.TRANS64.TRYWAIT P0, [R3+URZ+0x80], R0 ;  /* 0x00008000030075a7 */ /* 0x0022a400080011ff */
[----:B--2---:R-:W-:Y:S05]  /*b440*/  @!P0 NANOSLEEP.SYNCS 0x989680 ;  /* 0x009896800000895d */ /* 0x004fea0003900000 */
[----:B------:R-:W2:Y:S02]  /*b450*/  @!P0 SYNCS.PHASECHK.TRANS64 P0, [R3+URZ+0x80], R0 ;  /* 0x00008000030085a7 */ /* 0x000ea400080010ff */
[----:B--2---:R-:W-:Y:S05]  /*b460*/  @!P0 BRA `(.L_x_39) ;  /* 0xfffffffc00f08947 */ /* 0x004fea000383ffff */
[----:B------:R-:W-:Y:S05]  /*b470*/  BRA `(.L_x_138) ;  /* 0xffffff6800ec7947 */ /* 0x000fea000383ffff */
.L_x_43:
[----:B------:R-:W-:-:S07]  /*b480*/  MOV R0, UR4 ;  /* 0x0000000400007c02 */ /* 0x000fce0008000f00 */
.L_x_139:
[----:B-1----:R1:W2:Y:S02]  /*b490*/  SYNCS.PHASECHK.TRANS64.TRYWAIT P0, [R0+URZ], R2 ;  /* 0x00000002000075a7 */ /* 0x0022a400080011ff */
[----:B--2---:R-:W-:Y:S05]  /*b4a0*/  @!P0 NANOSLEEP.SYNCS 0x989680 ;  /* 0x009896800000895d */ /* 0x004fea0003900000 */
[----:B------:R-:W2:Y:S02]  /*b4b0*/  @!P0 SYNCS.PHASECHK.TRANS64 P0, [R0+URZ], R2 ;  /* 0x00000002000085a7 */ /* 0x000ea400080010ff */
[----:B--2---:R-:W-:Y:S05]  /*b4c0*/  @!P0 BRA `(.L_x_139) ;  /* 0xfffffffc00f08947 */ /* 0x004fea000383ffff */
[----:B------:R-:W-:Y:S05]  /*b4d0*/  BRA `(.L_x_140) ;  /* 0xffffff7000987947 */ /* 0x000fea000383ffff */
.L_x_44:
[----:B------:R-:W-:-:S07]  /*b4e0*/  MOV R0, UR5 ;  /* 0x0000000500007c02 */ /* 0x000fce0008000f00 */
.L_x_141:
[----:B-1----:R1:W2:Y:S02]  /*b4f0*/  SYNCS.PHASECHK.TRANS64.TRYWAIT P0, [R0+URZ], R2 ;  /* 0x00000002000075a7 */ /* 0x0022a400080011ff */
[----:B--2---:R-:W-:Y:S05]  /*b500*/  @!P0 NANOSLEEP.SYNCS 0x989680 ;  /* 0x009896800000895d */ /* 0x004fea0003900000 */
[----:B------:R-:W2:Y:S02]  /*b510*/  @!P0 SYNCS.PHASECHK.TRANS64 P0, [R0+URZ], R2 ;  /* 0x00000002000085a7 */ /* 0x000ea400080010ff */
[----:B--2---:R-:W-:Y:S05]  /*b520*/  @!P0 BRA `(.L_x_141) ;  /* 0xfffffffc00f08947 */ /* 0x004fea000383ffff */
[----:B------:R-:W-:Y:S05]  /*b530*/  BRA `(.L_x_142) ;  /* 0xffffff7000a47947 */ /* 0x000fea000383ffff */
.L_x_47:
[----:B-1----:R1:W2:Y:S02]  /*b540*/  SYNCS.PHASECHK.TRANS64.TRYWAIT P0, [R2+URZ+0xc0], R4 ;  /* 0x0000c004020075a7 */ /* 0x0022a400080011ff */
[----:B--2---:R-:W-:Y:S05]  /*b550*/  @!P0 NANOSLEEP.SYNCS 0x989680 ;  /* 0x009896800000895d */ /* 0x004fea0003900000 */
[----:B------:R-:W2:Y:S02]  /*b560*/  @!P0 SYNCS.PHASECHK.TRANS64 P0, [R2+URZ+0xc0], R4 ;  /* 0x0000c004020085a7 */ /* 0x000ea400080010ff */
[----:B--2---:R-:W-:Y:S05]  /*b570*/  @!P0 BRA `(.L_x_47) ;  /* 0xfffffffc00f08947 */ /* 0x004fea000383ffff */
[----:B------:R-:W-:Y:S05]  /*b580*/  BRA `(.L_x_143) ;  /* 0xffffff7400087947 */ /* 0x000fea000383ffff */
.L_x_48:
[----:B------:R-:W-:-:S07]  /*b590*/  MOV R2, UR4 ;  /* 0x0000000400027c02 */ /* 0x000fce0008000f00 */
.L_x_144:
[----:B-1----:R1:W2:Y:S02]  /*b5a0*/  SYNCS.PHASECHK.TRANS64.TRYWAIT P0, [R2+URZ+0x90], R5 ;  /* 0x00009005020075a7 */ /* 0x0022a400080011ff */
[----:B--2---:R-:W-:Y:S05]  /*b5b0*/  @!P0 NANOSLEEP.SYNCS 0x989680 ;  /* 0x009896800000895d */ /* 0x004fea0003900000 */
[----:B------:R-:W2:Y:S02]  /*b5c0*/  @!P0 SYNCS.PHASECHK.TRANS64 P0, [R2+URZ+0x90], R5 ;  /* 0x00009005020085a7 */ /* 0x000ea400080010ff */
[----:B--2---:R-:W-:Y:S05]  /*b5d0*/  @!P0 BRA `(.L_x_144) ;  /* 0xfffffffc00f08947 */ /* 0x004fea000383ffff */
[----:B------:R-:W-:Y:S05]  /*b5e0*/  BRA `(.L_x_145) ;  /* 0xffffff7400187947 */ /* 0x000fea000383ffff */
.L_x_49:
[----:B-1----:R1:W2:Y:S02]  /*b5f0*/  SYNCS.PHASECHK.TRANS64.TRYWAIT P1, [R2+URZ+0x80], R4 ;  /* 0x00008004020075a7 */ /* 0x0022a400080211ff */
[----:B--2---:R-:W-:Y:S05]  /*b600*/  @!P1 NANOSLEEP.SYNCS 0x989680 ;  /* 0x009896800000995d */ /* 0x004fea0003900000 */
[----:B------:R-:W2:Y:S02]  /*b610*/  @!P1 SYNCS.PHASECHK.TRANS64 P1, [R2+URZ+0x80], R4 ;  /* 0x00008004020095a7 */ /* 0x000ea400080210ff */
[----:B--2---:R-:W-:Y:S05]  /*b620*/  @!P1 BRA `(.L_x_49) ;  /* 0xfffffffc00f09947 */ /* 0x004fea000383ffff */
[----:B------:R-:W-:Y:S05]  /*b630*/  BRA `(.L_x_146) ;  /* 0xffffff7400487947 */ /* 0x000fea000383ffff */
.L_x_52:
[----:B------:R-:W-:-:S07]  /*b640*/  MOV R0, UR4 ;  /* 0x0000000400007c02 */ /* 0x000fce0008000f00 */
.L_x_147:
[----:B-1----:R1:W2:Y:S02]  /*b650*/  SYNCS.PHASECHK.TRANS64.TRYWAIT P0, [R0+URZ+0x90], R2 ;  /* 0x00009002000075a7 */ /* 0x0022a400080011ff */
[----:B--2---:R-:W-:Y:S05]  /*b660*/  @!P0 NANOSLEEP.SYNCS 0x989680 ;  /* 0x009896800000895d */ /* 0x004fea0003900000 */
[----:B------:R-:W2:Y:S02]  /*b670*/  @!P0 SYNCS.PHASECHK.TRANS64 P0, [R0+URZ+0x90], R2 ;  /* 0x00009002000085a7 */ /* 0x000ea400080010ff */
[----:B--2---:R-:W-:Y:S05]  /*b680*/  @!P0 BRA `(.L_x_147) ;  /* 0xfffffffc00f08947 */ /* 0x004fea000383ffff */
[----:B------:R-:W-:Y:S05]  /*b690*/  BRA `(.L_x_51) ;  /* 0xffffff74009c7947 */ /* 0x000fea000383ffff */
.L_x_59:
[----:B-1----:R1:W2:Y:S02]  /*b6a0*/  SYNCS.PHASECHK.TRANS64.TRYWAIT P1, [R0+URZ+0x80], R2 ;  /* 0x00008002000075a7 */ /* 0x0022a400080211ff */
[----:B--2---:R-:W-:Y:S05]  /*b6b0*/  @!P1 NANOSLEEP.SYNCS 0x989680 ;  /* 0x009896800000995d */ /* 0x004fea0003900000 */
[----:B------:R-:W2:Y:S02]  /*b6c0*/  @!P1 SYNCS.PHASECHK.TRANS64 P1, [R0+URZ+0x80], R2 ;  /* 0x00008002000095a7 */ /* 0x000ea400080210ff */
[----:B--2---:R-:W-:Y:S05]  /*b6d0*/  @!P1 BRA `(.L_x_59) ;  /* 0xfffffffc00f09947 */ /* 0x004fea000383ffff */
[----:B------:R-:W-:Y:S05]  /*b6e0*/  BRA `(.L_x_148) ;  /* 0xffffff7c00147947 */ /* 0x000fea000383ffff */
.L_x_60:
[----:B------:R-:W-:-:S07]  /*b6f0*/  MOV R2, UR30 ;  /* 0x0000001e00027c02 */ /* 0x000fce0008000f00 */
.L_x_149:
[----:B-1----:R1:W2:Y:S02]  /*b700*/  SYNCS.PHASECHK.TRANS64.TRYWAIT P0, [R2+URZ+0xb0], R0 ;  /* 0x0000b000020075a7 */ /* 0x0022a400080011ff */
[----:B--2---:R-:W-:Y:S05]  /*b710*/  @!P0 NANOSLEEP.SYNCS 0x989680 ;  /* 0x009896800000895d */ /* 0x004fea0003900000 */
[----:B------:R-:W2:Y:S02]  /*b720*/  @!P0 SYNCS.PHASECHK.TRANS64 P0, [R2+URZ+0xb0], R0 ;  /* 0x0000b000020085a7 */ /* 0x000ea400080010ff */
[----:B--2---:R-:W-:Y:S05]  /*b730*/  @!P0 BRA `(.L_x_149) ;  /* 0xfffffffc00f08947 */ /* 0x004fea000383ffff */
[----:B------:R-:W-:Y:S05]  /*b740*/  BRA `(.L_x_150) ;  /* 0xffffff7c004c7947 */ /* 0x000fea000383ffff */
.L_x_63:
[----:B------:R-:W-:Y:S07]  /*b750*/  MOV R0, UR5 ;  /* 0x0000000500007c02 */ /* 0x000fee0008000f00 */
.L_x_151:
[----:B-1----:R1:W2:Y:S02]  /*b760*/  SYNCS.PHASECHK.TRANS64.TRYWAIT P0, [R0+URZ], R2 ;  /* 0x00000002000075a7 */ /* 0x0022a400080011ff */
[----:B--2---:R-:W-:Y:S05]  /*b770*/  @!P0 NANOSLEEP.SYNCS 0x989680 ;  /* 0x009896800000895d */ /* 0x004fea0003900000 */
[----:B------:R-:W2:Y:S02]  /*b780*/  @!P0 SYNCS.PHASECHK.TRANS64 P0, [R0+URZ], R2 ;  /* 0x00000002000085a7 */ /* 0x000ea400080010ff */
[----:B--2---:R-:W-:Y:S05]  /*b790*/  @!P0 BRA `(.L_x_151) ;  /* 0xfffffffc00f08947 */ /* 0x004fea000383ffff */
[----:B------:R-:W-:Y:S05]  /*b7a0*/  BRA `(.L_x_62) ;  /* 0xffffff7c00687947 */ /* 0x000fea000383ffff */
.L_x_66:
[----:B------:R-:W-:-:S07]  /*b7b0*/  MOV R0, UR4 ;  /* 0x0000000400007c02 */ /* 0x000fce0008000f00 */
.L_x_152:
[----:B--2---:R2:W4:Y:S02]  /*b7c0*/  SYNCS.PHASECHK.TRANS64.TRYWAIT P0, [R0+URZ], R2 ;  /* 0x00000002000075a7 */ /* 0x00452400080011ff */
[----:B----4-:R-:W-:Y:S05]  /*b7d0*/  @!P0 NANOSLEEP.SYNCS 0x989680 ;  /* 0x009896800000895d */ /* 0x010fea0003900000 */
[----:B------:R-:W4:Y:S02]  /*b7e0*/  @!P0 SYNCS.PHASECHK.TRANS64 P0, [R0+URZ], R2 ;  /* 0x00000002000085a7 */ /* 0x000f2400080010ff */
[----:B----4-:R-:W-:Y:S05]  /*b7f0*/  @!P0 BRA `(.L_x_152) ;  /* 0xfffffffc00f08947 */ /* 0x010fea000383ffff */
[----:B------:R-:W-:Y:S05]  /*b800*/  BRA `(.L_x_153) ;  /* 0xffffff8000447947 */ /* 0x000fea000383ffff */
.L_x_67:
[----:B------:R-:W-:-:S07]  /*b810*/  MOV R0, UR4 ;  /* 0x0000000400007c02 */ /* 0x000fce0008000f00 */
.L_x_154:
[----:B-1----:R1:W2:Y:S02]  /*b820*/  SYNCS.PHASECHK.TRANS64.TRYWAIT P0, [R0+URZ], R2 ;  /* 0x00000002000075a7 */ /* 0x0022a400080011ff */
[----:B--2---:R-:W-:Y:S05]  /*b830*/  @!P0 NANOSLEEP.SYNCS 0x989680 ;  /* 0x009896800000895d */ /* 0x004fea0003900000 */
[----:B------:R-:W2:Y:S02]  /*b840*/  @!P0 SYNCS.PHASECHK.TRANS64 P0, [R0+URZ], R2 ;  /* 0x00000002000085a7 */ /* 0x000ea400080010ff */
[----:B--2---:R-:W-:Y:S05]  /*b850*/  @!P0 BRA `(.L_x_154) ;  /* 0xfffffffc00f08947 */ /* 0x004fea000383ffff */
[----:B------:R-:W-:Y:S05]  /*b860*/  BRA `(.L_x_155) ;  /* 0xffffff8000507947 */ /* 0x000fea000383ffff */
.L_x_72:
[----:B--2---:R2:W3:Y:S02]  /*b870*/  SYNCS.PHASECHK.TRANS64.TRYWAIT P0, [R12+URZ+0x80], R0 ;  /* 0x000080000c0075a7 */ /* 0x0044e400080011ff */
[----:B---3--:R-:W-:Y:S05]  /*b880*/  @!P0 NANOSLEEP.SYNCS 0x989680 ;  /* 0x009896800000895d */ /* 0x008fea0003900000 */
[----:B------:R-:W3:Y:S02]  /*b890*/  @!P0 SYNCS.PHASECHK.TRANS64 P0, [R12+URZ+0x80], R0 ;  /* 0x000080000c0085a7 */ /* 0x000ee400080010ff */
[----:B---3--:R-:W-:Y:S05]  /*b8a0*/  @!P0 BRA `(.L_x_72) ;  /* 0xfffffffc00f08947 */ /* 0x008fea000383ffff */
[----:B------:R-:W-:Y:S05]  /*b8b0*/  BRA `(.L_x_156) ;  /* 0xffffff8400807947 */ /* 0x000fea000383ffff */
.L_x_75:
[----:B--2---:R-:W-:Y:S07]  /*b8c0*/  MOV R0, UR21 ;  /* 0x0000001500007c02 */ /* 0x004fee0008000f00 */
.L_x_157:
[----:B--2---:R2:W3:Y:S02]  /*b8d0*/  SYNCS.PHASECHK.TRANS64.TRYWAIT P2, [R0+URZ+0x78], R6 ;  /* 0x00007806000075a7 */ /* 0x0044e400080411ff */
[----:B---3--:R-:W-:Y:S05]  /*b8e0*/  @!P2 NANOSLEEP.SYNCS 0x989680 ;  /* 0x009896800000a95d */ /* 0x008fea0003900000 */
[----:B------:R-:W3:Y:S02]  /*b8f0*/  @!P2 SYNCS.PHASECHK.TRANS64 P2, [R0+URZ+0x78], R6 ;  /* 0x000078060000a5a7 */ /* 0x000ee400080410ff */
[----:B---3--:R-:W-:Y:S05]  /*b900*/  @!P2 BRA `(.L_x_157) ;  /* 0xfffffffc00f0a947 */ /* 0x008fea000383ffff */
[----:B------:R-:W-:Y:S05]  /*b910*/  BRA `(.L_x_74) ;  /* 0xffffff8800e87947 */ /* 0x000fea000383ffff */
.L_x_78:
[----:B------:R-:W-:Y:S07]  /*b920*/  MOV R0, UR21 ;  /* 0x0000001500007c02 */ /* 0x000fee0008000f00 */
.L_x_158:
[----:B--2---:R2:W3:Y:S02]  /*b930*/  SYNCS.PHASECHK.TRANS64.TRYWAIT P0, [R0+URZ+0x50], R9 ;  /* 0x00005009000075a7 */ /* 0x0044e400080011ff */
[----:B---3--:R-:W-:Y:S05]  /*b940*/  @!P0 NANOSLEEP.SYNCS 0x989680 ;  /* 0x009896800000895d */ /* 0x008fea0003900000 */
[----:B------:R-:W3:Y:S02]  /*b950*/  @!P0 SYNCS.PHASECHK.TRANS64 P0, [R0+URZ+0x50], R9 ;  /* 0x00005009000085a7 */ /* 0x000ee400080010ff */
[----:B---3--:R-:W-:Y:S05]  /*b960*/  @!P0 BRA `(.L_x_158) ;  /* 0xfffffffc00f08947 */ /* 0x008fea000383ffff */
[----:B------:R-:W-:Y:S05]  /*b970*/  BRA `(.L_x_159) ;  /* 0xffffff8c00447947 */ /* 0x000fea000383ffff */
.L_x_79:
[----:B------:R-:W-:Y:S07]  /*b980*/  MOV R0, UR21 ;  /* 0x0000001500007c02 */ /* 0x000fee0008000f00 */
.L_x_160:
[----:B--2---:R2:W3:Y:S02]  /*b990*/  SYNCS.PHASECHK.TRANS64.TRYWAIT P0, [R0+URZ+0x58], R9 ;  /* 0x00005809000075a7 */ /* 0x0044e400080011ff */
[----:B---3--:R-:W-:Y:S05]  /*b9a0*/  @!P0 NANOSLEEP.SYNCS 0x989680 ;  /* 0x009896800000895d */ /* 0x008fea0003900000 */
[----:B------:R-:W3:Y:S02]  /*b9b0*/  @!P0 SYNCS.PHASECHK.TRANS64 P0, [R0+URZ+0x58], R9 ;  /* 0x00005809000085a7 */ /* 0x000ee400080010ff */
[----:B---3--:R-:W-:Y:S05]  /*b9c0*/  @!P0 BRA `(.L_x_160) ;  /* 0xfffffffc00f08947 */ /* 0x008fea000383ffff */
[----:B------:R-:W-:Y:S05]  /*b9d0*/  BRA `(.L_x_161) ;  /* 0xffffff8c007c7947 */ /* 0x000fea000383ffff */
.L_x_80:
[----:B------:R-:W-:Y:S07]  /*b9e0*/  MOV R0, UR21 ;  /* 0x0000001500007c02 */ /* 0x000fee0008000f00 */
.L_x_162:
[----:B--2---:R2:W3:Y:S02]  /*b9f0*/  SYNCS.PHASECHK.TRANS64.TRYWAIT P0, [R0+URZ+0x60], R9 ;  /* 0x00006009000075a7 */ /* 0x0044e400080011ff */
[----:B---3--:R-:W-:Y:S05]  /*ba00*/  @!P0 NANOSLEEP.SYNCS 0x989680 ;  /* 0x009896800000895d */ /* 0x008fea0003900000 */
[----:B------:R-:W3:Y:S02]  /*ba10*/  @!P0 SYNCS.PHASECHK.TRANS64 P0, [R0+URZ+0x60], R9 ;  /* 0x00006009000085a7 */ /* 0x000ee400080010ff */
[----:B---3--:R-:W-:Y:S05]  /*ba20*/  @!P0 BRA `(.L_x_162) ;  /* 0xfffffffc00f08947 */ /* 0x008fea000383ffff */
[----:B------:R-:W-:Y:S05]  /*ba30*/  BRA `(.L_x_163) ;  /* 0xffffff8c00c07947 */ /* 0x000fea000383ffff */
.L_x_81:
[----:B------:R-:W-:Y:S07]  /*ba40*/  MOV R0, UR21 ;  /* 0x0000001500007c02 */ /* 0x000fee0008000f00 */
.L_x_164:
[----:B--2---:R2:W3:Y:S02]  /*ba50*/  SYNCS.PHASECHK.TRANS64.TRYWAIT P0, [R0+URZ+0x68], R9 ;  /* 0x00006809000075a7 */ /* 0x0044e400080011ff */
[----:B---3--:R-:W-:Y:S05]  /*ba60*/  @!P0 NANOSLEEP.SYNCS 0x989680 ;  /* 0x009896800000895d */ /* 0x008fea0003900000 */
[----:B------:R-:W3:Y:S02]  /*ba70*/  @!P0 SYNCS.PHASECHK.TRANS64 P0, [R0+URZ+0x68], R9 ;  /* 0x00006809000085a7 */ /* 0x000ee400080010ff */
[----:B---3--:R-:W-:Y:S05]  /*ba80*/  @!P0 BRA `(.L_x_164) ;  /* 0xfffffffc00f08947 */ /* 0x008fea000383ffff */
[----:B------:R-:W-:Y:S05]  /*ba90*/  BRA `(.L_x_165) ;  /* 0xffffff9000007947 */ /* 0x000fea000383ffff */
.L_x_83:
[----:B------:R-:W-:-:S07]  /*baa0*/  MOV R0, UR21 ;  /* 0x0000001500007c02 */ /* 0x000fce0008000f00 */
.L_x_166:
[----:B---3--:R3:W4:Y:S02]  /*bab0*/  SYNCS.PHASECHK.TRANS64.TRYWAIT P0, [R0+URZ+0x50], R2 ;  /* 0x00005002000075a7 */ /* 0x00872400080011ff */
[----:B----4-:R-:W-:Y:S05]  /*bac0*/  @!P0 NANOSLEEP.SYNCS 0x989680 ;  /* 0x009896800000895d */ /* 0x010fea0003900000 */
[----:B------:R-:W4:Y:S02]  /*bad0*/  @!P0 SYNCS.PHASECHK.TRANS64 P0, [R0+URZ+0x50], R2 ;  /* 0x00005002000085a7 */ /* 0x000f2400080010ff */
[----:B----4-:R-:W-:Y:S05]  /*bae0*/  @!P0 BRA `(.L_x_166) ;  /* 0xfffffffc00f08947 */ /* 0x010fea000383ffff */
[----:B------:R-:W-:Y:S05]  /*baf0*/  BRA `(.L_x_167) ;  /* 0xffffff9000787947 */ /* 0x000fea000383ffff */
.L_x_84:
[----:B---3--:R-:W-:-:S07]  /*bb00*/  MOV R0, UR21 ;  /* 0x0000001500007c02 */ /* 0x008fce0008000f00 */
.L_x_168:
[----:B---3--:R3:W4:Y:S02]  /*bb10*/  SYNCS.PHASECHK.TRANS64.TRYWAIT P0, [R0+URZ+0x58], R2 ;  /* 0x00005802000075a7 */ /* 0x00872400080011ff */
[----:B----4-:R-:W-:Y:S05]  /*bb20*/  @!P0 NANOSLEEP.SYNCS 0x989680 ;  /* 0x009896800000895d */ /* 0x010fea0003900000 */
[----:B------:R-:W4:Y:S02]  /*bb30*/  @!P0 SYNCS.PHASECHK.TRANS64 P0, [R0+URZ+0x58], R2 ;  /* 0x00005802000085a7 */ /* 0x000f2400080010ff */
[----:B----4-:R-:W-:Y:S05]  /*bb40*/  @!P0 BRA `(.L_x_168) ;  /* 0xfffffffc00f08947 */ /* 0x010fea000383ffff */
[----:B------:R-:W-:Y:S05]  /*bb50*/  BRA `(.L_x_169) ;  /* 0xffffff9000687947 */ /* 0x000fea000383ffff */
.L_x_85:
[----:B---3--:R-:W-:-:S07]  /*bb60*/  MOV R0, UR21 ;  /* 0x0000001500007c02 */ /* 0x008fce0008000f00 */
.L_x_170:
[----:B---3--:R3:W4:Y:S02]  /*bb70*/  SYNCS.PHASECHK.TRANS64.TRYWAIT P0, [R0+URZ+0x60], R2 ;  /* 0x00006002000075a7 */ /* 0x00872400080011ff */
[----:B----4-:R-:W-:Y:S05]  /*bb80*/  @!P0 NANOSLEEP.SYNCS 0x989680 ;  /* 0x009896800000895d */ /* 0x010fea0003900000 */
[----:B------:R-:W4:Y:S02]  /*bb90*/  @!P0 SYNCS.PHASECHK.TRANS64 P0, [R0+URZ+0x60], R2 ;  /* 0x00006002000085a7 */ /* 0x000f2400080010ff */
[----:B----4-:R-:W-:Y:S05]  /*bba0*/  @!P0 BRA `(.L_x_170) ;  /* 0xfffffffc00f08947 */ /* 0x010fea000383ffff */
[----:B------:R-:W-:Y:S05]  /*bbb0*/  BRA `(.L_x_171) ;  /* 0xffffff9000587947 */ /* 0x000fea000383ffff */
.L_x_87:
[----:B-1----:R1:W2:Y:S02]  /*bbc0*/  SYNCS.PHASECHK.TRANS64.TRYWAIT P0, [R3+URZ+0x80], R0 ;  /* 0x00008000030075a7 */ /* 0x0022a400080011ff */
[----:B--2---:R-:W-:Y:S05]  /*bbd0*/  @!P0 NANOSLEEP.SYNCS 0x989680 ;  /* 0x009896800000895d */ /* 0x004fea0003900000 */
[----:B------:R-:W2:Y:S02]  /*bbe0*/  @!P0 SYNCS.PHASECHK.TRANS64 P0, [R3+URZ+0x80], R0 ;  /* 0x00008000030085a7 */ /* 0x000ea400080010ff */
[----:B--2---:R-:W-:Y:S05]  /*bbf0*/  @!P0 BRA `(.L_x_87) ;  /* 0xfffffffc00f08947 */ /* 0x004fea000383ffff */
[----:B------:R-:W-:Y:S05]  /*bc00*/  BRA `(.L_x_172) ;  /* 0xffffff9400247947 */ /* 0x000fea000383ffff */
.L_x_98:
[----:B-1----:R-:W-:Y:S04]  /*bc10*/  MOV R2, UR44 ;  /* 0x0000002c00027c02 */ /* 0x002fe80008000f00 */
[----:B------:R1:W2:Y:S03]  /*bc20*/  SYNCS.PHASECHK.TRANS64.TRYWAIT P1, [R2+URZ+0x30], R3 ;  /* 0x00003003020075a7 */ /* 0x0002a600080211ff */
[----:B--2---:R-:W-:Y:S05]  /*bc30*/  @!P1 NANOSLEEP.SYNCS 0x989680 ;  /* 0x009896800000995d */ /* 0x004fea0003900000 */
[----:B------:R-:W2:Y:S02]  /*bc40*/  @!P1 SYNCS.PHASECHK.TRANS64 P1, [R2+URZ+0x30], R3 ;  /* 0x00003003020095a7 */ /* 0x000ea400080210ff */
[----:B--2---:R-:W-:Y:S05]  /*bc50*/  @!P1 BRA `(.L_x_98) ;  /* 0xfffffffc00ec9947 */ /* 0x004fea000383ffff */
[----:B------:R-:W-:Y:S05]  /*bc60*/  BRA `(.L_x_97) ;  /* 0xffffffa000fc7947 */ /* 0x000fea000383ffff */
.L_x_100:
[----:B-1----:R1:W4:Y:S02]  /*bc70*/  SYNCS.PHASECHK.TRANS64.TRYWAIT P0, [R74+URZ+0xa0], R0 ;  /* 0x0000a0004a0075a7 */ /* 0x00232400080011ff */
[----:B----4-:R-:W-:Y:S05]  /*bc80*/  @!P0 NANOSLEEP.SYNCS 0x989680 ;  /* 0x009896800000895d */ /* 0x010fea0003900000 */
[----:B------:R-:W4:Y:S02]  /*bc90*/  @!P0 SYNCS.PHASECHK.TRANS64 P0, [R74+URZ+0xa0], R0 ;  /* 0x0000a0004a0085a7 */ /* 0x000f2400080010ff */
[----:B----4-:R-:W-:Y:S05]  /*bca0*/  @!P0 BRA `(.L_x_100) ;  /* 0xfffffffc00f08947 */ /* 0x010fea000383ffff */
[----:B------:R-:W-:Y:S05]  /*bcb0*/  BRA `(.L_x_99) ;  /* 0xffffffa400347947 */ /* 0x000fea000383ffff */
.L_x_109:
[----:B-1----:R1:W3:Y:S02]  /*bcc0*/  SYNCS.PHASECHK.TRANS64.TRYWAIT P0, [R2+URZ+0x30], R0 ;  /* 0x00003000020075a7 */ /* 0x0022e400080011ff */
[----:B---3--:R-:W-:Y:S05]  /*bcd0*/  @!P0 NANOSLEEP.SYNCS 0x989680 ;  /* 0x009896800000895d */ /* 0x008fea0003900000 */
[----:B------:R-:W3:Y:S02]  /*bce0*/  @!P0 SYNCS.PHASECHK.TRANS64 P0, [R2+URZ+0x30], R0 ;  /* 0x00003000020085a7 */ /* 0x000ee400080010ff */
[----:B---3--:R-:W-:Y:S05]  /*bcf0*/  @!P0 BRA `(.L_x_109) ;  /* 0xfffffffc00f08947 */ /* 0x008fea000383ffff */
[----:B------:R-:W-:Y:S05]  /*bd00*/  BRA `(.L_x_108) ;  /* 0xffffffb400e07947 */ /* 0x000fea000383ffff */
.L_x_117:
[----:B-1----:R1:W2:Y:S02]  /*bd10*/  SYNCS.PHASECHK.TRANS64.TRYWAIT P0, [R6+URZ+0x30], R5 ;  /* 0x00003005060075a7 */ /* 0x0022a400080011ff */
[----:B--2---:R-:W-:Y:S05]  /*bd20*/  @!P0 NANOSLEEP.SYNCS 0x989680 ;  /* 0x009896800000895d */ /* 0x004fea0003900000 */
[----:B------:R-:W2:Y:S02]  /*bd30*/  @!P0 SYNCS.PHASECHK.TRANS64 P0, [R6+URZ+0x30], R5 ;  /* 0x00003005060085a7 */ /* 0x000ea400080010ff */
[----:B--2---:R-:W-:Y:S05]  /*bd40*/  @!P0 BRA `(.L_x_117) ;  /* 0xfffffffc00f08947 */ /* 0x004fea000383ffff */
[----:B------:R-:W-:Y:S05]  /*bd50*/  BRA `(.L_x_116) ;  /* 0xffffffc800d87947 */ /* 0x000fea000383ffff */
.L_x_125:
[----:B-1----:R1:W2:Y:S02]  /*bd60*/  SYNCS.PHASECHK.TRANS64.TRYWAIT P0, [R3+URZ+0x30], R0 ;  /* 0x00003000030075a7 */ /* 0x0022a400080011ff */
[----:B--2---:R-:W-:Y:S05]  /*bd70*/  @!P0 NANOSLEEP.SYNCS 0x989680 ;  /* 0x009896800000895d */ /* 0x004fea0003900000 */
[----:B------:R-:W2:Y:S02]  /*bd80*/  @!P0 SYNCS.PHASECHK.TRANS64 P0, [R3+URZ+0x30], R0 ;  /* 0x00003000030085a7 */ /* 0x000ea400080010ff */
[----:B--2---:R-:W-:Y:S05]  /*bd90*/  @!P0 BRA `(.L_x_125) ;  /* 0xfffffffc00f08947 */ /* 0x004fea000383ffff */
[----:B------:R-:W-:Y:S05]  /*bda0*/  BRA `(.L_x_124) ;  /* 0xffffffdc00cc7947 */ /* 0x000fea000383ffff */
        .weak           $__internal_0_$__cuda_sm10x_tcgen05_guardrail_trap_col_being_dealloced_not_returned_by_alloc
        .type           $__internal_0_$__cuda_sm10x_tcgen05_guardrail_trap_col_being_dealloced_not_returned_by_alloc,@function
        .size           $__internal_0_$__cuda_sm10x_tcgen05_guardrail_trap_col_being_dealloced_not_returned_by_alloc,($__internal_1_$__cuda_sm10x_tcgen05_guardrail_trap_phase_invalid_during_alloc - $__internal_0_$__cuda_sm10x_tcgen05_guardrail_trap_col_being_dealloced_not_returned_by_alloc)
$__internal_0_$__cuda_sm10x_tcgen05_guardrail_trap_col_being_dealloced_not_returned_by_alloc:
[----:B------:R-:W-:Y:S05]  /*bdb0*/  BPT.TRAP 0x1 ;  /* 0x000000040000795c */ /* 0x000fea0000300000 */
[----:B------:R-:W-:-:S04]  /*bdc0*/  HFMA2 R3, -RZ, RZ, 0, 0 ;  /* 0x00000000ff037431 */ /* 0x000fc800000001ff */
[----:B------:R-:W-:Y:S05]  /*bdd0*/  RET.REL.NODEC R2 `(_ZN7cutlass13device_kernelINS_4gemm6kernel13GemmUniversalIN4cute5tupleIJiiiiEEENS1_10collective13CollectiveMmaINS1_35MainloopSm100TmaUmmaWarpSpecializedILi3ELi2ELi2ENS5_IJNS4_1CILi1EEENSA_ILi2EEESB_EEEEENS5_IJNSA_ILi128EEENSA_ILi256EEENSA_ILi64EEEEEENS_10bfloat16_tENS5_IJlSB_lEEESJ_SK_NS4_8TiledMMAINS4_8MMA_AtomIJNS4_20SM100_MMA_F16BF16_SSISJ_SJ_fLi128ELi256ELNS4_4UMMA5MajorE0ELSP_0ELNSO_7ScaleInE0ELSQ_0EEEEEENS4_6LayoutINS5_IJSB_SB_SB_EEENS5_IJNSA_ILi0EEESV_SV_EEEEENS5_IJNS4_10UnderscoreESY_SY_EEEEENS4_23SM90_TMA_LOAD_MULTICASTENS4_14ComposedLayoutINS4_7SwizzleILi3ELi4ELi3EEENS4_18smem_ptr_flag_bitsILi16EEENST_INS5_IJNSA_ILi8EEESH_EEENS5_IJSH_SB_EEEEEEEvNS4_8identityENS4_13SM90_TMA_LOADES1B_vS1C_EENS_8epilogue10collective18CollectiveEpilogueINS1F_23Sm100TmaWarpSpecializedILi4ELi2ELi64ELb1ELb0EEEJSI_NS5_IJNST_ISF_SB_EENST_ISH_SB_EEEEESJ_SK_SJ_SK_NS1F_6fusion15FusionCallbacksIS1J_NS1N_17LinearCombinationISJ_fSJ_fLNS_15FloatRoundStyleE2EEESI_S1M_JEEENS4_5SM1004TMEM4LOAD26SM100_TMEM_LOAD_32dp32b64xES1D_S1B_NS4_39AutoVectorizingCopyWithAssumedAlignmentILi128EEENS4_14SM90_TMA_STOREES1B_S1Y_S1Y_EEEvvEEEEvNT_6ParamsE) ;  /* 0xffffff4002887950 */ /* 0x000fea0003c3ffff */
        .weak           $__internal_1_$__cuda_sm10x_tcgen05_guardrail_trap_phase_invalid_during_alloc
        .type           $__internal_1_$__cuda_sm10x_tcgen05_guardrail_trap_phase_invalid_during_alloc,@function
        .size           $__internal_1_$__cuda_sm10x_tcgen05_guardrail_trap_phase_invalid_during_alloc,($__internal_2_$__cuda_sm10x_tcgen05_guardrail_trap_unallocated_columns_being_dealloced - $__internal_1_$__cuda_sm10x_tcgen05_guardrail_trap_phase_invalid_during_alloc)
$__internal_1_$__cuda_sm10x_tcgen05_guardrail_trap_phase_invalid_during_alloc:
[----:B------:R-:W-:Y:S05]  /*bde0*/  BPT.TRAP 0x1 ;  /* 0x000000040000795c */ /* 0x000fea0000300000 */
[----:B------:R-:W-:-:S04]  /*bdf0*/  MOV R5, 0x0 ;  /* 0x0000000000057802 */ /* 0x000fc80000000f00 */
[----:B------:R-:W-:Y:S05]  /*be00*/  RET.REL.NODEC R4 `(_ZN7cutlass13device_kernelINS_4gemm6kernel13GemmUniversalIN4cute5tupleIJiiiiEEENS1_10collective13CollectiveMmaINS1_35MainloopSm100TmaUmmaWarpSpecializedILi3ELi2ELi2ENS5_IJNS4_1CILi1EEENSA_ILi2EEESB_EEEEENS5_IJNSA_ILi128EEENSA_ILi256EEENSA_ILi64EEEEEENS_10bfloat16_tENS5_IJlSB_lEEESJ_SK_NS4_8TiledMMAINS4_8MMA_AtomIJNS4_20SM100_MMA_F16BF16_SSISJ_SJ_fLi128ELi256ELNS4_4UMMA5MajorE0ELSP_0ELNSO_7ScaleInE0ELSQ_0EEEEEENS4_6LayoutINS5_IJSB_SB_SB_EEENS5_IJNSA_ILi0EEESV_SV_EEEEENS5_IJNS4_10UnderscoreESY_SY_EEEEENS4_23SM90_TMA_LOAD_MULTICASTENS4_14ComposedLayoutINS4_7SwizzleILi3ELi4ELi3EEENS4_18smem_ptr_flag_bitsILi16EEENST_INS5_IJNSA_ILi8EEESH_EEENS5_IJSH_SB_EEEEEEEvNS4_8identityENS4_13SM90_TMA_LOADES1B_vS1C_EENS_8epilogue10collective18CollectiveEpilogueINS1F_23Sm100TmaWarpSpecializedILi4ELi2ELi64ELb1ELb0EEEJSI_NS5_IJNST_ISF_SB_EENST_ISH_SB_EEEEESJ_SK_SJ_SK_NS1F_6fusion15FusionCallbacksIS1J_NS1N_17LinearCombinationISJ_fSJ_fLNS_15FloatRoundStyleE2EEESI_S1M_JEEENS4_5SM1004TMEM4LOAD26SM100_TMEM_LOAD_32dp32b64xES1D_S1B_NS4_39AutoVectorizingCopyWithAssumedAlignmentILi128EEENS4_14SM90_TMA_STOREES1B_S1Y_S1Y_EEEvvEEEEvNT_6ParamsE) ;  /* 0xffffff40047c7950 */ /* 0x000fea0003c3ffff */
        .weak           $__internal_2_$__cuda_sm10x_tcgen05_guardrail_trap_unallocated_columns_being_dealloced
        .type           $__internal_2_$__cuda_sm10x_tcgen05_guardrail_trap_unallocated_columns_being_dealloced,@function
        .size           $__internal_2_$__cuda_sm10x_tcgen05_guardrail_trap_unallocated_columns_being_dealloced,(.L_x_174 - $__internal_2_$__cuda_sm10x_tcgen05_guardrail_trap_unallocated_columns_being_dealloced)
$__internal_2_$__cuda_sm10x_tcgen05_guardrail_trap_unallocated_columns_being_dealloced:
[----:B------:R-:W-:Y:S05]  /*be10*/  BPT.TRAP 0x1 ;  /* 0x000000040000795c */ /* 0x000fea0000300000 */
[----:B------:R-:W-:-:S04]  /*be20*/  HFMA2 R3, -RZ, RZ, 0, 0 ;  /* 0x00000000ff037431 */ /* 0x000fc800000001ff */
[----:B------:R-:W-:Y:S05]  /*be30*/  RET.REL.NODEC R2 `(_ZN7cutlass13device_kernelINS_4gemm6kernel13GemmUniversalIN4cute5tupleIJiiiiEEENS1_10collective13CollectiveMmaINS1_35MainloopSm100TmaUmmaWarpSpecializedILi3ELi2ELi2ENS5_IJNS4_1CILi1EEENSA_ILi2EEESB_EEEEENS5_IJNSA_ILi128EEENSA_ILi256EEENSA_ILi64EEEEEENS_10bfloat16_tENS5_IJlSB_lEEESJ_SK_NS4_8TiledMMAINS4_8MMA_AtomIJNS4_20SM100_MMA_F16BF16_SSISJ_SJ_fLi128ELi256ELNS4_4UMMA5MajorE0ELSP_0ELNSO_7ScaleInE0ELSQ_0EEEEEENS4_6LayoutINS5_IJSB_SB_SB_EEENS5_IJNSA_ILi0EEESV_SV_EEEEENS5_IJNS4_10UnderscoreESY_SY_EEEEENS4_23SM90_TMA_LOAD_MULTICASTENS4_14ComposedLayoutINS4_7SwizzleILi3ELi4ELi3EEENS4_18smem_ptr_flag_bitsILi16EEENST_INS5_IJNSA_ILi8EEESH_EEENS5_IJSH_SB_EEEEEEEvNS4_8identityENS4_13SM90_TMA_LOADES1B_vS1C_EENS_8epilogue10collective18CollectiveEpilogueINS1F_23Sm100TmaWarpSpecializedILi4ELi2ELi64ELb1ELb0EEEJSI_NS5_IJNST_ISF_SB_EENST_ISH_SB_EEEEESJ_SK_SJ_SK_NS1F_6fusion15FusionCallbacksIS1J_NS1N_17LinearCombinationISJ_fSJ_fLNS_15FloatRoundStyleE2EEESI_S1M_JEEENS4_5SM1004TMEM4LOAD26SM100_TMEM_LOAD_32dp32b64xES1D_S1B_NS4_39AutoVectorizingCopyWithAssumedAlignmentILi128EEENS4_14SM90_TMA_STOREES1B_S1Y_S1Y_EEEvvEEEEvNT_6ParamsE) ;  /* 0xffffff4002707950 */ /* 0x000fea0003c3ffff */
.L_x_173:
[----:B------:R-:W-:-:S00]  /*be40*/  BRA `(.L_x_173) ;  /* 0xfffffffc00fc7947 */ /* 0x000fc0000383ffff */
[----:B------:R-:W-:-:S00]  /*be50*/  NOP ;  /* 0x0000000000007918 */ /* 0x000fc00000000000 */
        /* <DEDUP_REMOVED lines=10> */
.L_x_174:


//--------------------- .nv.global.init           --------------------------
	.section	.nv.global.init,"aw",@progbits
.nv.global.init:
	.type		$str$27,@object
	.size		$str$27,($str$28 - $str$27)
$str$27:
        /*0000*/ 	.byte	0x28, 0x61, 0x64, 0x64, 0x72, 0x65, 0x73, 0x73, 0x20, 0x26, 0x20, 0x6d, 0x61, 0x73, 0x6b, 0x29
        /*0010*/ 	.byte	0x20, 0x3d, 0x3d, 0x20, 0x30, 0x00
	.type		$str$28,@object
	.size		$str$28,($str$26 - $str$28)
$str$28:
        /*0016*/ 	.byte	0x2f, 0x74, 0x6d, 0x70, 0x2f, 0x63, 0x75, 0x74, 0x6c, 0x61, 0x73, 0x73, 0x5f, 0x73, 0x77, 0x65
        /*0026*/ 	.byte	0x65, 0x70, 0x5f, 0x73, 0x72, 0x63, 0x2f, 0x69, 0x6e, 0x63, 0x6c, 0x75, 0x64, 0x65, 0x2f, 0x63
        /*0036*/ 	.byte	0x75, 0x74, 0x65, 0x2f, 0x70, 0x6f, 0x69, 0x6e, 0x74, 0x65, 0x72, 0x5f, 0x66, 0x6c, 0x61, 0x67
        /*0046*/ 	.byte	0x67, 0x65, 0x64, 0x2e, 0x68, 0x70, 0x70, 0x00
	.type		$str$26,@object
	.size		$str$26,($str$25 - $str$26)
$str$26:
        /*004e*/ 	.byte	0x2f, 0x74, 0x6d, 0x70, 0x2f, 0x63, 0x75, 0x74, 0x6c, 0x61, 0x73, 0x73, 0x5f, 0x73, 0x77, 0x65
        /*005e*/ 	.byte	0x65, 0x70, 0x5f, 0x73, 0x72, 0x63, 0x2f, 0x69, 0x6e, 0x63, 0x6c, 0x75, 0x64, 0x65, 0x2f, 0x63
        /*006e*/ 	.byte	0x75, 0x74, 0x65, 0x2f, 0x61, 0x74, 0x6f, 0x6d, 0x2f, 0x63, 0x6f, 0x70, 0x79, 0x5f, 0x74, 0x72
        /*007e*/ 	.byte	0x61, 0x69, 0x74, 0x73, 0x5f, 0x73, 0x6d, 0x31, 0x30, 0x30, 0x2e, 0x68, 0x70, 0x70, 0x00
	.type		$str$25,@object
	.size		$str$25,(__unnamed_1 - $str$25)
$str$25:
        /*008d*/ 	.byte	0x28, 0x28, 0x75, 0x69, 0x6e, 0x74, 0x33, 0x32, 0x5f, 0x74, 0x28, 0x74, 0x68, 0x72, 0x65, 0x61
        /*009d*/ 	.byte	0x64, 0x49, 0x64, 0x78, 0x2e, 0x78, 0x29, 0x20, 0x2f, 0x20, 0x33, 0x32, 0x29, 0x20, 0x25, 0x20
        /*00ad*/ 	.byte	0x34, 0x29, 0x20, 0x3d, 0x3d, 0x20, 0x28, 0x28, 0x28, 0x74, 0x6d, 0x65, 0x6d, 0x5f, 0x61, 0x64
        /*00bd*/ 	.byte	0x64, 0x72, 0x20, 0x3e, 0x3e, 0x20, 0x31, 0x36, 0x29, 0x20, 0x2f, 0x20, 0x33, 0x32, 0x29, 0x20
        /*00cd*/ 	.byte	0x25, 0x20, 0x34, 0x29, 0x00
	.type		__unnamed_1,@object
	.size		__unnamed_1,(__unnamed_2 - __unnamed_1)
__unnamed_1:
        /*00d2*/ 	.byte	0x61, 0x75, 0x74, 0x6f, 0x20, 0x63, 0x75, 0x74, 0x65, 0x3a, 0x3a, 0x61, 0x73, 0x5f, 0x70, 0x6f
        /* <DEDUP_REMOVED lines=24> */
        /*0262*/ 	.byte	0x38, 0x31, 0x39, 0x32, 0x3e, 0x3e, 0x3e, 0x3e, 0x5d, 0x00
	.type		__unnamed_2,@object
	.size		__unnamed_2,(.L_2 - __unnamed_2)
__unnamed_2:
        /* <DEDUP_REMOVED lines=43> */
        /*051c*/ 	.byte	0x74, 0x65, 0x3a, 0x3a, 0x43, 0x3c, 0x30, 0x3e, 0x3e, 0x3e, 0x3e, 0x5d, 0x00
.L_2:


//--------------------- .nv.shared._ZN7cutlass13device_kernelINS_4gemm6kernel13GemmUniversalIN4cute5tupleIJiiiiEEENS1_10collective13CollectiveMmaINS1_35MainloopSm100TmaUmmaWarpSpecializedILi3ELi2ELi2ENS5_IJNS4_1CILi1EEENSA_ILi2EEESB_EEEEENS5_IJNSA_ILi128EEENSA_ILi256EEENSA_ILi64EEEEEENS_10bfloat16_tENS5_IJlSB_lEEESJ_SK_NS4_8TiledMMAINS4_8MMA_AtomIJNS4_20SM100_MMA_F16BF16_SSISJ_SJ_fLi128ELi256ELNS4_4UMMA5MajorE0ELSP_0ELNSO_7ScaleInE0ELSQ_0EEEEEENS4_6LayoutINS5_IJSB_SB_SB_EEENS5_IJNSA_ILi0EEESV_SV_EEEEENS5_IJNS4_10UnderscoreESY_SY_EEEEENS4_23SM90_TMA_LOAD_MULTICASTENS4_14ComposedLayoutINS4_7SwizzleILi3ELi4ELi3EEENS4_18smem_ptr_flag_bitsILi16EEENST_INS5_IJNSA_ILi8EEESH_EEENS5_IJSH_SB_EEEEEEEvNS4_8identityENS4_13SM90_TMA_LOADES1B_vS1C_EENS_8epilogue10collective18CollectiveEpilogueINS1F_23Sm100TmaWarpSpecializedILi4ELi2ELi64ELb1ELb0EEEJSI_NS5_IJNST_ISF_SB_EENST_ISH_SB_EEEEESJ_SK_SJ_SK_NS1F_6fusion15FusionCallbacksIS1J_NS1N_17LinearCombinationISJ_fSJ_fLNS_15FloatRoundStyleE2EEESI_S1M_JEEENS4_5SM1004TMEM4LOAD26SM100_TMEM_LOAD_32dp32b64xES1D_S1B_NS4_39AutoVectorizingCopyWithAssumedAlignmentILi128EEENS4_14SM90_TMA_STOREES1B_S1Y_S1Y_EEEvvEEEEvNT_6ParamsE --------------------------
	.section	.nv.shared._ZN7cutlass13device_kernelINS_4gemm6kernel13GemmUniversalIN4cute5tupleIJiiiiEEENS1_10collective13CollectiveMmaINS1_35MainloopSm100TmaUmmaWarpSpecializedILi3ELi2ELi2ENS5_IJNS4_1CILi1EEENSA_ILi2EEESB_EEEEENS5_IJNSA_ILi128EEENSA_ILi256EEENSA_ILi64EEEEEENS_10bfloat16_tENS5_IJlSB_lEEESJ_SK_NS4_8TiledMMAINS4_8MMA_AtomIJNS4_20SM100_MMA_F16BF16_SSISJ_SJ_fLi128ELi256ELNS4_4UMMA5MajorE0ELSP_0ELNSO_7ScaleInE0ELSQ_0EEEEEENS4_6LayoutINS5_IJSB_SB_SB_EEENS5_IJNSA_ILi0EEESV_SV_EEEEENS5_IJNS4_10UnderscoreESY_SY_EEEEENS4_23SM90_TMA_LOAD_MULTICASTENS4_14ComposedLayoutINS4_7SwizzleILi3ELi4ELi3EEENS4_18smem_ptr_flag_bitsILi16EEENST_INS5_IJNSA_ILi8EEESH_EEENS5_IJSH_SB_EEEEEEEvNS4_8identityENS4_13SM90_TMA_LOADES1B_vS1C_EENS_8epilogue10collective18CollectiveEpilogueINS1F_23Sm100TmaWarpSpecializedILi4ELi2ELi64ELb1ELb0EEEJSI_NS5_IJNST_ISF_SB_EENST_ISH_SB_EEEEESJ_SK_SJ_SK_NS1F_6fusion15FusionCallbacksIS1J_NS1N_17LinearCombinationISJ_fSJ_fLNS_15FloatRoundStyleE2EEESI_S1M_JEEENS4_5SM1004TMEM4LOAD26SM100_TMEM_LOAD_32dp32b64xES1D_S1B_NS4_39AutoVectorizingCopyWithAssumedAlignmentILi128EEENS4_14SM90_TMA_STOREES1B_S1Y_S1Y_EEEvvEEEEvNT_6ParamsE,"aw",@nobits
	.sectionflags	@""
	.align	16
	.zero		1024


//--------------------- .nv.shared.reserved.0     --------------------------
	.section	.nv.shared.reserved.0,"aw",@nobits
	.weak		__nv_reservedSMEM_offset_0_alias
	.size		__nv_reservedSMEM_offset_0_alias, 0, 64
	.other		__nv_reservedSMEM_offset_0_alias,@"STO_CUDA_RESERVED_SHARED STV_DEFAULT"
__nv_reservedSMEM_offset_0_alias:
	.zero		0
.nv.shared.reserved.0:
	.zero		64
	.weak		__nv_reservedSMEM_tcgen05_partition
	.type		__nv_reservedSMEM_tcgen05_partition,@object
	.size		__nv_reservedSMEM_tcgen05_partition,(.L_0 - __nv_reservedSMEM_tcgen05_partition)
__nv_reservedSMEM_tcgen05_partition:
	.zero		32
.L_0:


//--------------------- .nv.global                --------------------------
	.section	.nv.global,"aw",@nobits
.nv.global:
	.type		_ZN39_INTERNAL_5b4b31fc_4_k_cu_3acbe2a4_76584cute1_E,@object
	.size		_ZN39_INTERNAL_5b4b31fc_4_k_cu_3acbe2a4_76584cute1_E,(_ZN39_INTERNAL_5b4b31fc_4_k_cu_3acbe2a4_76584cuda3std3__45__cpo6cbeginE - _ZN39_INTERNAL_5b4b31fc_4_k_cu_3acbe2a4_76584cute1_E)
_ZN39_INTERNAL_5b4b31fc_4_k_cu_3acbe2a4_76584cute1_E:
	.zero		1
	.type		_ZN39_INTERNAL_5b4b31fc_4_k_cu_3acbe2a4_76584cuda3std3__45__cpo6cbeginE,@object
	.size		_ZN39_INTERNAL_5b4b31fc_4_k_cu_3acbe2a4_76584cuda3std3__45__cpo6cbeginE,(_ZN39_INTERNAL_5b4b31fc_4_k_cu_3acbe2a4_76584cuda3std3__48in_placeE - _ZN39_INTERNAL_5b4b31fc_4_k_cu_3acbe2a4_76584cuda3std3__45__cpo6cbeginE)
_ZN39_INTERNAL_5b4b31fc_4_k_cu_3acbe2a4_76584cuda3std3__45__cpo6cbeginE:
	.zero		1
	.type		_ZN39_INTERNAL_5b4b31fc_4_k_cu_3acbe2a4_76584cuda3std3__48in_placeE,@object
	.size		_ZN39_INTERNAL_5b4b31fc_4_k_cu_3acbe2a4_76584cuda3std3__48in_placeE,(_ZN39_INTERNAL_5b4b31fc_4_k_cu_3acbe2a4_76584cuda3std6ranges3__45__cpo9iter_moveE - _ZN39_INTERNAL_5b4b31fc_4_k_cu_3acbe2a4_76584cuda3std3__48in_placeE)
_ZN39_INTERNAL_5b4b31fc_4_k_cu_3acbe2a4_76584cuda3std3__48in_placeE:
	.zero		1
	.type		_ZN39_INTERNAL_5b4b31fc_4_k_cu_3acbe2a4_76584cuda3std6ranges3__45__cpo9iter_moveE,@object
	.size		_ZN39_INTERNAL_5b4b31fc_4_k_cu_3acbe2a4_76584cuda3std6ranges3__45__cpo9iter_moveE,(_ZN39_INTERNAL_5b4b31fc_4_k_cu_3acbe2a4_76584cuda3std3__45__cpo5beginE - _ZN39_INTERNAL_5b4b31fc_4_k_cu_3acbe2a4_76584cuda3std6ranges3__45__cpo9iter_moveE)
_ZN39_INTERNAL_5b4b31fc_4_k_cu_3acbe2a4_76584cuda3std6ranges3__45__cpo9iter_moveE:
	.zero		1
	.type		_ZN39_INTERNAL_5b4b31fc_4_k_cu_3acbe2a4_76584cuda3std3__45__cpo5beginE,@object
	.size		_ZN39_INTERNAL_5b4b31fc_4_k_cu_3acbe2a4_76584cuda3std3__45__cpo5beginE,(_ZN39_INTERNAL_5b4b31fc_4_k_cu_3acbe2a4_76584cuda3std3__441_GLOBAL__N__5b4b31fc_4_k_cu_3acbe2a4_76586ignoreE - _ZN39_INTERNAL_5b4b31fc_4_k_cu_3acbe2a4_76584cuda3std3__45__cpo5beginE)
_ZN39_INTERNAL_5b4b31fc_4_k_cu_3acbe2a4_76584cuda3std3__45__cpo5beginE:
	.zero		1
	.type		_ZN39_INTERNAL_5b4b31fc_4_k_cu_3acbe2a4_76584cuda3std3__441_GLOBAL__N__5b4b31fc_4_k_cu_3acbe2a4_76586ignoreE,@object
	.size		_ZN39_INTERNAL_5b4b31fc_4_k_cu_3acbe2a4_76584cuda3std3__441_GLOBAL__N__5b4b31fc_4_k_cu_3acbe2a4_76586ignoreE,(_ZN39_INTERNAL_5b4b31fc_4_k_cu_3acbe2a4_76584cute7productE - _ZN39_INTERNAL_5b4b31fc_4_k_cu_3acbe2a4_76584cuda3std3__441_GLOBAL__N__5b4b31fc_4_k_cu_3acbe2a4_76586ignoreE)
_ZN39_INTERNAL_5b4b31fc_4_k_cu_3acbe2a4_76584cuda3std3__441_GLOBAL__N__5b4b31fc_4_k_cu_3acbe2a4_76586ignoreE:
	.zero		1
	.type		_ZN39_INTERNAL_5b4b31fc_4_k_cu_3acbe2a4_76584cute7productE,@object
	.size		_ZN39_INTERNAL_5b4b31fc_4_k_cu_3acbe2a4_76584cute7productE,(_ZN39_INTERNAL_5b4b31fc_4_k_cu_3acbe2a4_76584cuda3std3__45__cpo3endE - _ZN39_INTERNAL_5b4b31fc_4_k_cu_3acbe2a4_76584cute7productE)
_ZN39_INTERNAL_5b4b31fc_4_k_cu_3acbe2a4_76584cute7productE:
	.zero		1
	.type		_ZN39_INTERNAL_5b4b31fc_4_k_cu_3acbe2a4_76584cuda3std3__45__cpo3endE,@object
	.size		_ZN39_INTERNAL_5b4b31fc_4_k_cu_3acbe2a4_76584cuda3std3__45__cpo3endE,(_ZN39_INTERNAL_5b4b31fc_4_k_cu_3acbe2a4_76584cuda3std3__419piecewise_constructE - _ZN39_INTERNAL_5b4b31fc_4_k_cu_3acbe2a4_76584cuda3std3__45__cpo3endE)
_ZN39_INTERNAL_5b4b31fc_4_k_cu_3acbe2a4_76584cuda3std3__45__cpo3endE:
	.zero		1
	.type		_ZN39_INTERNAL_5b4b31fc_4_k_cu_3acbe2a4_76584cuda3std3__419piecewise_constructE,@object
	.size		_ZN39_INTERNAL_5b4b31fc_4_k_cu_3acbe2a4_76584cuda3std3__419piecewise_constructE,(_ZN39_INTERNAL_5b4b31fc_4_k_cu_3acbe2a4_76584cuda3std3__45__cpo4cendE - _ZN39_INTERNAL_5b4b31fc_4_k_cu_3acbe2a4_76584cuda3std3__419piecewise_constructE)
_ZN39_INTERNAL_5b4b31fc_4_k_cu_3acbe2a4_76584cuda3std3__419piecewise_constructE:
	.zero		1
	.type		_ZN39_INTERNAL_5b4b31fc_4_k_cu_3acbe2a4_76584cuda3std3__45__cpo4cendE,@object
	.size		_ZN39_INTERNAL_5b4b31fc_4_k_cu_3acbe2a4_76584cuda3std3__45__cpo4cendE,(_ZN39_INTERNAL_5b4b31fc_4_k_cu_3acbe2a4_76584cuda3std6ranges3__45__cpo4swapE - _ZN39_INTERNAL_5b4b31fc_4_k_cu_3acbe2a4_76584cuda3std3__45__cpo4cendE)
_ZN39_INTERNAL_5b4b31fc_4_k_cu_3acbe2a4_76584cuda3std3__45__cpo4cendE:
	.zero		1
	.type		_ZN39_INTERNAL_5b4b31fc_4_k_cu_3acbe2a4_76584cuda3std6ranges3__45__cpo4swapE,@object
	.size		_ZN39_INTERNAL_5b4b31fc_4_k_cu_3acbe2a4_76584cuda3std6ranges3__45__cpo4swapE,(.L_10 - _ZN39_INTERNAL_5b4b31fc_4_k_cu_3acbe2a4_76584cuda3std6ranges3__45__cpo4swapE)
_ZN39_INTERNAL_5b4b31fc_4_k_cu_3acbe2a4_76584cuda3std6ranges3__45__cpo4swapE:
	.zero		1
.L_10:


//--------------------- .nv.constant0._ZN7cutlass13device_kernelINS_4gemm6kernel13GemmUniversalIN4cute5tupleIJiiiiEEENS1_10collective13CollectiveMmaINS1_35MainloopSm100TmaUmmaWarpSpecializedILi3ELi2ELi2ENS5_IJNS4_1CILi1EEENSA_ILi2EEESB_EEEEENS5_IJNSA_ILi128EEENSA_ILi256EEENSA_ILi64EEEEEENS_10bfloat16_tENS5_IJlSB_lEEESJ_SK_NS4_8TiledMMAINS4_8MMA_AtomIJNS4_20SM100_MMA_F16BF16_SSISJ_SJ_fLi128ELi256ELNS4_4UMMA5MajorE0ELSP_0ELNSO_7ScaleInE0ELSQ_0EEEEEENS4_6LayoutINS5_IJSB_SB_SB_EEENS5_IJNSA_ILi0EEESV_SV_EEEEENS5_IJNS4_10UnderscoreESY_SY_EEEEENS4_23SM90_TMA_LOAD_MULTICASTENS4_14ComposedLayoutINS4_7SwizzleILi3ELi4ELi3EEENS4_18smem_ptr_flag_bitsILi16EEENST_INS5_IJNSA_ILi8EEESH_EEENS5_IJSH_SB_EEEEEEEvNS4_8identityENS4_13SM90_TMA_LOADES1B_vS1C_EENS_8epilogue10collective18CollectiveEpilogueINS1F_23Sm100TmaWarpSpecializedILi4ELi2ELi64ELb1ELb0EEEJSI_NS5_IJNST_ISF_SB_EENST_ISH_SB_EEEEESJ_SK_SJ_SK_NS1F_6fusion15FusionCallbacksIS1J_NS1N_17LinearCombinationISJ_fSJ_fLNS_15FloatRoundStyleE2EEESI_S1M_JEEENS4_5SM1004TMEM4LOAD26SM100_TMEM_LOAD_32dp32b64xES1D_S1B_NS4_39AutoVectorizingCopyWithAssumedAlignmentILi128EEENS4_14SM90_TMA_STOREES1B_S1Y_S1Y_EEEvvEEEEvNT_6ParamsE --------------------------
	.section	.nv.constant0._ZN7cutlass13device_kernelINS_4gemm6kernel13GemmUniversalIN4cute5tupleIJiiiiEEENS1_10collective13CollectiveMmaINS1_35MainloopSm100TmaUmmaWarpSpecializedILi3ELi2ELi2ENS5_IJNS4_1CILi1EEENSA_ILi2EEESB_EEEEENS5_IJNSA_ILi128EEENSA_ILi256EEENSA_ILi64EEEEEENS_10bfloat16_tENS5_IJlSB_lEEESJ_SK_NS4_8TiledMMAINS4_8MMA_AtomIJNS4_20SM100_MMA_F16BF16_SSISJ_SJ_fLi128ELi256ELNS4_4UMMA5MajorE0ELSP_0ELNSO_7ScaleInE0ELSQ_0EEEEEENS4_6LayoutINS5_IJSB_SB_SB_EEENS5_IJNSA_ILi0EEESV_SV_EEEEENS5_IJNS4_10UnderscoreESY_SY_EEEEENS4_23SM90_TMA_LOAD_MULTICASTENS4_14ComposedLayoutINS4_7SwizzleILi3ELi4ELi3EEENS4_18smem_ptr_flag_bitsILi16EEENST_INS5_IJNSA_ILi8EEESH_EEENS5_IJSH_SB_EEEEEEEvNS4_8identityENS4_13SM90_TMA_LOADES1B_vS1C_EENS_8epilogue10collective18CollectiveEpilogueINS1F_23Sm100TmaWarpSpecializedILi4ELi2ELi64ELb1ELb0EEEJSI_NS5_IJNST_ISF_SB_EENST_ISH_SB_EEEEESJ_SK_SJ_SK_NS1F_6fusion15FusionCallbacksIS1J_NS1N_17LinearCombinationISJ_fSJ_fLNS_15FloatRoundStyleE2EEESI_S1M_JEEENS4_5SM1004TMEM4LOAD26SM100_TMEM_LOAD_32dp32b64xES1D_S1B_NS4_39AutoVectorizingCopyWithAssumedAlignmentILi128EEENS4_14SM90_TMA_STOREES1B_S1Y_S1Y_EEEvvEEEEvNT_6ParamsE,"a",@progbits
	.sectionflags	@""
	.align	4
.nv.constant0._ZN7cutlass13device_kernelINS_4gemm6kernel13GemmUniversalIN4cute5tupleIJiiiiEEENS1_10collective13CollectiveMmaINS1_35MainloopSm100TmaUmmaWarpSpecializedILi3ELi2ELi2ENS5_IJNS4_1CILi1EEENSA_ILi2EEESB_EEEEENS5_IJNSA_ILi128EEENSA_ILi256EEENSA_ILi64EEEEEENS_10bfloat16_tENS5_IJlSB_lEEESJ_SK_NS4_8TiledMMAINS4_8MMA_AtomIJNS4_20SM100_MMA_F16BF16_SSISJ_SJ_fLi128ELi256ELNS4_4UMMA5MajorE0ELSP_0ELNSO_7ScaleInE0ELSQ_0EEEEEENS4_6LayoutINS5_IJSB_SB_SB_EEENS5_IJNSA_ILi0EEESV_SV_EEEEENS5_IJNS4_10UnderscoreESY_SY_EEEEENS4_23SM90_TMA_LOAD_MULTICASTENS4_14ComposedLayoutINS4_7SwizzleILi3ELi4ELi3EEENS4_18smem_ptr_flag_bitsILi16EEENST_INS5_IJNSA_ILi8EEESH_EEENS5_IJSH_SB_EEEEEEEvNS4_8identityENS4_13SM90_TMA_LOADES1B_vS1C_EENS_8epilogue10collective18CollectiveEpilogueINS1F_23Sm100TmaWarpSpecializedILi4ELi2ELi64ELb1ELb0EEEJSI_NS5_IJNST_ISF_SB_EENST_ISH_SB_EEEEESJ_SK_SJ_SK_NS1F_6fusion15FusionCallbacksIS1J_NS1N_17LinearCombinationISJ_fSJ_fLNS_15FloatRoundStyleE2EEESI_S1M_JEEENS4_5SM1004TMEM4LOAD26SM100_TMEM_LOAD_32dp32b64xES1D_S1B_NS4_39AutoVectorizingCopyWithAssumedAlignmentILi128EEENS4_14SM90_TMA_STOREES1B_S1Y_S1Y_EEEvvEEEEvNT_6ParamsE:
	.zero		2944


//--------------------- SYMBOLS --------------------------

	.type		.nv.reservedSmem.offset0,@object
	.size		.nv.reservedSmem.offset0,0x4
	.type		.nv.reservedSmem.cap,@object
	.size		.nv.reservedSmem.cap,0x4
	.type		__assertfail,@function
